// auto-generated by cutlass_sweep.grouped_gemm — config: {"arch": "sm_90", "cluster_m": 1, "cluster_n": 1, "dtype": "fp16", "schedule": "cooperative", "tile_k": 64, "tile_m": 128, "tile_n": 128}
#include "cutlass/cutlass.h"
#include "cutlass/gemm/group_array_problem_shape.hpp"
#include "cutlass/gemm/collective/collective_builder.hpp"
#include "cutlass/gemm/device/gemm_universal_adapter.h"
#include "cutlass/gemm/kernel/gemm_universal.hpp"
#include "cutlass/epilogue/collective/collective_builder.hpp"

using Elem = cutlass::half_t;
using Acc  = float;
using ElemC = cutlass::half_t;
using TileShape    = cute::Shape<cute::_128, cute::_128, cute::_64>;
using ClusterShape = cute::Shape<cute::_1, cute::_1, cute::_1>;
using ProblemShape = cutlass::gemm::GroupProblemShape<cute::Shape<int,int,int>>;

using CollectiveEpilogue = typename cutlass::epilogue::collective::CollectiveBuilder<
    cutlass::arch::Sm90, cutlass::arch::OpClassTensorOp,
    TileShape, ClusterShape,
    cutlass::epilogue::collective::EpilogueTileAuto,
    Acc, Acc,
    ElemC, cutlass::layout::ColumnMajor *, 128 / cutlass::sizeof_bits<ElemC>::value,
    ElemC, cutlass::layout::ColumnMajor *, 128 / cutlass::sizeof_bits<ElemC>::value,
    cutlass::epilogue::PtrArrayTmaWarpSpecializedCooperative
  >::CollectiveOp;

using CollectiveMainloop = typename cutlass::gemm::collective::CollectiveBuilder<
    cutlass::arch::Sm90, cutlass::arch::OpClassTensorOp,
    Elem, cutlass::layout::RowMajor *, 128 / cutlass::sizeof_bits<Elem>::value,
    Elem, cutlass::layout::ColumnMajor *, 128 / cutlass::sizeof_bits<Elem>::value,
    Acc,
    TileShape, ClusterShape,
    cutlass::gemm::collective::StageCountAutoCarveout<
        static_cast<int>(sizeof(typename CollectiveEpilogue::SharedStorage))>,
    cutlass::gemm::KernelPtrArrayTmaWarpSpecializedCooperative
  >::CollectiveOp;

using GemmKernel = cutlass::gemm::kernel::GemmUniversal<
    ProblemShape, CollectiveMainloop, CollectiveEpilogue>;
using Gemm = cutlass::gemm::device::GemmUniversalAdapter<GemmKernel>;

auto* _anchor = &cutlass::device_kernel<GemmKernel>;


// ===== COMPILED SASS (sm_90a) =====

	.target	sm_90a

	.elftype	@"ET_EXEC"


//--------------------- .note.nv.tkinfo           --------------------------
	.section	.note.nv.tkinfo,"",@"SHT_NOTE"
	.sectionflags	@"SHF_NOTE_NV_TKINFO"
	.tkinfo
        /*0018*/ 	.word	0x00000002
        /*0030*/ 	.string	""
        /*0030*/ 	.string	"ptxas"
        /*0030*/ 	.string	"Cuda compilation tools, release 13.0, V13.0.88"
        /*0030*/ 	.string	"Build cuda_13.0.r13.0/compiler.36424714_0"
        /*0030*/ 	.string	"-arch sm_90a -m 64 "



//--------------------- .note.nv.cuinfo           --------------------------
	.section	.note.nv.cuinfo,"",@"SHT_NOTE"
	.sectionflags	@"SHF_NOTE_NV_CUINFO"
        /*0018*/ 	.short	0x0002
        /*001a*/ 	.short	0x005a
        /*001c*/ 	.short	0x0082
	.zero		2


//--------------------- .nv.info                  --------------------------
	.section	.nv.info,"",@"SHT_CUDA_INFO"
	.align	4


	//----- nvinfo : EIATTR_REGCOUNT
	.align		4
        /*0000*/ 	.byte	0x04, 0x2f
        /*0002*/ 	.short	(.L_15 - .L_14)
	.align		4
.L_14:
        /*0004*/ 	.word	index@(_ZN7cutlass13device_kernelINS_4gemm6kernel13GemmUniversalINS1_17GroupProblemShapeIN4cute5tupleIJiiiEEEEENS1_10collective13CollectiveMmaINS1_39MainloopSm90ArrayTmaGmmaWarpSpecializedILi6ENS6_IJNS5_1CILi1EEESD_SD_EEENS1_43KernelPtrArrayTmaWarpSpecializedCooperativeEEENS6_IJNSC_ILi128EEESH_NSC_ILi64EEEEEENS_6half_tEPNS6_IJlSD_NSC_ILi0EEEEEESK_SN_NS5_8TiledMMAINS5_8MMA_AtomIJNS5_4SM904GMMA26MMA_64x128x16_F32F16F16_SSILNSR_5MajorE0ELST_0ELNSR_7ScaleInE1ELSU_1EEEEEENS5_6LayoutINS6_IJNSC_ILi2EEESD_SD_EEENS6_IJSD_SL_SL_EEEEENS6_IJNS5_10UnderscoreES12_S12_EEEEENS5_13SM90_TMA_LOADENS5_14ComposedLayoutINS5_7SwizzleILi3ELi4ELi3EEENS5_18smem_ptr_flag_bitsILi16EEENSX_INS6_IJNSC_ILi8EEESI_EEENS6_IJSI_SD_EEEEEEEvNS5_8identityES15_S1F_vS1G_EENS_8epilogue10collective18CollectiveEpilogueINS1I_30Sm90PtrArrayTmaWarpSpecializedILi4ELi2ELi16ELb1ELb0ELi2EEEJSJ_NS6_IJSH_NSC_ILi32EEEEEESK_PNS6_IJSD_lSL_EEESK_S1Q_NS1I_6fusion15FusionCallbacksIS1M_NS1R_17LinearCombinationISK_fSK_fLNS_15FloatRoundStyleE2EEESJ_S1O_JEEES15_NS16_IS18_S1A_NSX_INS6_IJSI_S1B_EEENS6_IJSD_SI_EEEEEEENS5_17SM75_U16x8_LDSM_TENS5_14SM90_TMA_STOREES20_NS5_17SM90_U16x8_STSM_TENS5_9Copy_AtomIJNS5_17SM90_U32x4_STSM_NESK_EEEvEEEvvEEEEvNT_6ParamsE)
        /*0008*/ 	.word	0x000000a8


	//----- nvinfo : EIATTR_FRAME_SIZE
	.align		4
.L_15:
        /*000c*/ 	.byte	0x04, 0x11
        /*000e*/ 	.short	(.L_17 - .L_16)
	.align		4
.L_16:
        /*0010*/ 	.word	index@($__internal_0_$__cuda_sm20_div_u64)
        /*0014*/ 	.word	0x00000000


	//----- nvinfo : EIATTR_FRAME_SIZE
	.align		4
.L_17:
        /*0018*/ 	.byte	0x04, 0x11
        /*001a*/ 	.short	(.L_19 - .L_18)
	.align		4
.L_18:
        /*001c*/ 	.word	index@(_ZN7cutlass13device_kernelINS_4gemm6kernel13GemmUniversalINS1_17GroupProblemShapeIN4cute5tupleIJiiiEEEEENS1_10collective13CollectiveMmaINS1_39MainloopSm90ArrayTmaGmmaWarpSpecializedILi6ENS6_IJNS5_1CILi1EEESD_SD_EEENS1_43KernelPtrArrayTmaWarpSpecializedCooperativeEEENS6_IJNSC_ILi128EEESH_NSC_ILi64EEEEEENS_6half_tEPNS6_IJlSD_NSC_ILi0EEEEEESK_SN_NS5_8TiledMMAINS5_8MMA_AtomIJNS5_4SM904GMMA26MMA_64x128x16_F32F16F16_SSILNSR_5MajorE0ELST_0ELNSR_7ScaleInE1ELSU_1EEEEEENS5_6LayoutINS6_IJNSC_ILi2EEESD_SD_EEENS6_IJSD_SL_SL_EEEEENS6_IJNS5_10UnderscoreES12_S12_EEEEENS5_13SM90_TMA_LOADENS5_14ComposedLayoutINS5_7SwizzleILi3ELi4ELi3EEENS5_18smem_ptr_flag_bitsILi16EEENSX_INS6_IJNSC_ILi8EEESI_EEENS6_IJSI_SD_EEEEEEEvNS5_8identityES15_S1F_vS1G_EENS_8epilogue10collective18CollectiveEpilogueINS1I_30Sm90PtrArrayTmaWarpSpecializedILi4ELi2ELi16ELb1ELb0ELi2EEEJSJ_NS6_IJSH_NSC_ILi32EEEEEESK_PNS6_IJSD_lSL_EEESK_S1Q_NS1I_6fusion15FusionCallbacksIS1M_NS1R_17LinearCombinationISK_fSK_fLNS_15FloatRoundStyleE2EEESJ_S1O_JEEES15_NS16_IS18_S1A_NSX_INS6_IJSI_S1B_EEENS6_IJSD_SI_EEEEEEENS5_17SM75_U16x8_LDSM_TENS5_14SM90_TMA_STOREES20_NS5_17SM90_U16x8_STSM_TENS5_9Copy_AtomIJNS5_17SM90_U32x4_STSM_NESK_EEEvEEEvvEEEEvNT_6ParamsE)
        /*0020*/ 	.word	0x00000000


	//----- nvinfo : EIATTR_MIN_STACK_SIZE
	.align		4
.L_19:
        /*0024*/ 	.byte	0x04, 0x12
        /*0026*/ 	.short	(.L_21 - .L_20)
	.align		4
.L_20:
        /*0028*/ 	.word	index@(_ZN7cutlass13device_kernelINS_4gemm6kernel13GemmUniversalINS1_17GroupProblemShapeIN4cute5tupleIJiiiEEEEENS1_10collective13CollectiveMmaINS1_39MainloopSm90ArrayTmaGmmaWarpSpecializedILi6ENS6_IJNS5_1CILi1EEESD_SD_EEENS1_43KernelPtrArrayTmaWarpSpecializedCooperativeEEENS6_IJNSC_ILi128EEESH_NSC_ILi64EEEEEENS_6half_tEPNS6_IJlSD_NSC_ILi0EEEEEESK_SN_NS5_8TiledMMAINS5_8MMA_AtomIJNS5_4SM904GMMA26MMA_64x128x16_F32F16F16_SSILNSR_5MajorE0ELST_0ELNSR_7ScaleInE1ELSU_1EEEEEENS5_6LayoutINS6_IJNSC_ILi2EEESD_SD_EEENS6_IJSD_SL_SL_EEEEENS6_IJNS5_10UnderscoreES12_S12_EEEEENS5_13SM90_TMA_LOADENS5_14ComposedLayoutINS5_7SwizzleILi3ELi4ELi3EEENS5_18smem_ptr_flag_bitsILi16EEENSX_INS6_IJNSC_ILi8EEESI_EEENS6_IJSI_SD_EEEEEEEvNS5_8identityES15_S1F_vS1G_EENS_8epilogue10collective18CollectiveEpilogueINS1I_30Sm90PtrArrayTmaWarpSpecializedILi4ELi2ELi16ELb1ELb0ELi2EEEJSJ_NS6_IJSH_NSC_ILi32EEEEEESK_PNS6_IJSD_lSL_EEESK_S1Q_NS1I_6fusion15FusionCallbacksIS1M_NS1R_17LinearCombinationISK_fSK_fLNS_15FloatRoundStyleE2EEESJ_S1O_JEEES15_NS16_IS18_S1A_NSX_INS6_IJSI_S1B_EEENS6_IJSD_SI_EEEEEEENS5_17SM75_U16x8_LDSM_TENS5_14SM90_TMA_STOREES20_NS5_17SM90_U16x8_STSM_TENS5_9Copy_AtomIJNS5_17SM90_U32x4_STSM_NESK_EEEvEEEvvEEEEvNT_6ParamsE)
        /*002c*/ 	.word	0x00000000
.L_21:


//--------------------- .nv.compat                --------------------------
	.section	.nv.compat,"",@"SHT_CUDA_COMPAT_INFO"
	.align	4
        /*0000*/ 	.byte	0x02, 0x09, 0x01, 0x00, 0x02, 0x02, 0x04, 0x00, 0x02, 0x05, 0x05, 0x00, 0x03, 0x07, 0x01, 0x01
        /*0010*/ 	.byte	0x02, 0x03, 0x03, 0x00, 0x02, 0x06, 0x01, 0x00, 0x04, 0x0b, 0x08, 0x00, 0x00, 0x00, 0x00, 0x00
        /*0020*/ 	.byte	0x00, 0x00, 0x00, 0x00


//--------------------- .nv.info._ZN7cutlass13device_kernelINS_4gemm6kernel13GemmUniversalINS1_17GroupProblemShapeIN4cute5tupleIJiiiEEEEENS1_10collective13CollectiveMmaINS1_39MainloopSm90ArrayTmaGmmaWarpSpecializedILi6ENS6_IJNS5_1CILi1EEESD_SD_EEENS1_43KernelPtrArrayTmaWarpSpecializedCooperativeEEENS6_IJNSC_ILi128EEESH_NSC_ILi64EEEEEENS_6half_tEPNS6_IJlSD_NSC_ILi0EEEEEESK_SN_NS5_8TiledMMAINS5_8MMA_AtomIJNS5_4SM904GMMA26MMA_64x128x16_F32F16F16_SSILNSR_5MajorE0ELST_0ELNSR_7ScaleInE1ELSU_1EEEEEENS5_6LayoutINS6_IJNSC_ILi2EEESD_SD_EEENS6_IJSD_SL_SL_EEEEENS6_IJNS5_10UnderscoreES12_S12_EEEEENS5_13SM90_TMA_LOADENS5_14ComposedLayoutINS5_7SwizzleILi3ELi4ELi3EEENS5_18smem_ptr_flag_bitsILi16EEENSX_INS6_IJNSC_ILi8EEESI_EEENS6_IJSI_SD_EEEEEEEvNS5_8identityES15_S1F_vS1G_EENS_8epilogue10collective18CollectiveEpilogueINS1I_30Sm90PtrArrayTmaWarpSpecializedILi4ELi2ELi16ELb1ELb0ELi2EEEJSJ_NS6_IJSH_NSC_ILi32EEEEEESK_PNS6_IJSD_lSL_EEESK_S1Q_NS1I_6fusion15FusionCallbacksIS1M_NS1R_17LinearCombinationISK_fSK_fLNS_15FloatRoundStyleE2EEESJ_S1O_JEEES15_NS16_IS18_S1A_NSX_INS6_IJSI_S1B_EEENS6_IJSD_SI_EEEEEEENS5_17SM75_U16x8_LDSM_TENS5_14SM90_TMA_STOREES20_NS5_17SM90_U16x8_STSM_TENS5_9Copy_AtomIJNS5_17SM90_U32x4_STSM_NESK_EEEvEEEvvEEEEvNT_6ParamsE --------------------------
	.section	.nv.info._ZN7cutlass13device_kernelINS_4gemm6kernel13GemmUniversalINS1_17GroupProblemShapeIN4cute5tupleIJiiiEEEEENS1_10collective13CollectiveMmaINS1_39MainloopSm90ArrayTmaGmmaWarpSpecializedILi6ENS6_IJNS5_1CILi1EEESD_SD_EEENS1_43KernelPtrArrayTmaWarpSpecializedCooperativeEEENS6_IJNSC_ILi128EEESH_NSC_ILi64EEEEEENS_6half_tEPNS6_IJlSD_NSC_ILi0EEEEEESK_SN_NS5_8TiledMMAINS5_8MMA_AtomIJNS5_4SM904GMMA26MMA_64x128x16_F32F16F16_SSILNSR_5MajorE0ELST_0ELNSR_7ScaleInE1ELSU_1EEEEEENS5_6LayoutINS6_IJNSC_ILi2EEESD_SD_EEENS6_IJSD_SL_SL_EEEEENS6_IJNS5_10UnderscoreES12_S12_EEEEENS5_13SM90_TMA_LOADENS5_14ComposedLayoutINS5_7SwizzleILi3ELi4ELi3EEENS5_18smem_ptr_flag_bitsILi16EEENSX_INS6_IJNSC_ILi8EEESI_EEENS6_IJSI_SD_EEEEEEEvNS5_8identityES15_S1F_vS1G_EENS_8epilogue10collective18CollectiveEpilogueINS1I_30Sm90PtrArrayTmaWarpSpecializedILi4ELi2ELi16ELb1ELb0ELi2EEEJSJ_NS6_IJSH_NSC_ILi32EEEEEESK_PNS6_IJSD_lSL_EEESK_S1Q_NS1I_6fusion15FusionCallbacksIS1M_NS1R_17LinearCombinationISK_fSK_fLNS_15FloatRoundStyleE2EEESJ_S1O_JEEES15_NS16_IS18_S1A_NSX_INS6_IJSI_S1B_EEENS6_IJSD_SI_EEEEEEENS5_17SM75_U16x8_LDSM_TENS5_14SM90_TMA_STOREES20_NS5_17SM90_U16x8_STSM_TENS5_9Copy_AtomIJNS5_17SM90_U32x4_STSM_NESK_EEEvEEEvvEEEEvNT_6ParamsE,"",@"SHT_CUDA_INFO"
	.sectionflags	@""
	.align	4


	//----- nvinfo : EIATTR_CUDA_API_VERSION
	.align		4
        /*0000*/ 	.byte	0x04, 0x37
        /*0002*/ 	.short	(.L_23 - .L_22)
.L_22:
        /*0004*/ 	.word	0x00000082


	//----- nvinfo : EIATTR_KPARAM_INFO
	.align		4
.L_23:
        /*0008*/ 	.byte	0x04, 0x17
        /*000a*/ 	.short	(.L_25 - .L_24)
.L_24:
        /*000c*/ 	.word	0x00000000
        /*0010*/ 	.short	0x0000
        /*0012*/ 	.short	0x0070
        /*0014*/ 	.byte	0x00, 0xf0, 0x01, 0x1c


	//----- nvinfo : EIATTR_SPARSE_MMA_MASK
	.align		4
.L_25:
        /*0018*/ 	.byte	0x03, 0x50
        /*001a*/ 	.short	0x0000


	//----- nvinfo : EIATTR_MAXREG_COUNT
	.align		4
        /*001c*/ 	.byte	0x03, 0x1b
        /*001e*/ 	.short	0x00a8


	//----- nvinfo : EIATTR_NUM_BARRIERS
	.align		4
        /*0020*/ 	.byte	0x02, 0x4c
        /*0022*/ 	.byte	0x02
	.zero		1


	//----- nvinfo : EIATTR_EXTERNS
	.align		4
        /*0024*/ 	.byte	0x04, 0x0f
        /*0026*/ 	.short	(.L_27 - .L_26)


	//   ....[0]....
	.align		4
.L_26:
        /*0028*/ 	.word	index@(__assertfail)


	//----- nvinfo : EIATTR_MERCURY_ISA_VERSION
	.align		4
.L_27:
        /*002c*/ 	.byte	0x03, 0x5f
        /*002e*/ 	.short	0x0101


	//----- nvinfo : EIATTR_INT_WARP_WIDE_INSTR_OFFSETS
	.align		4
        /*0030*/ 	.byte	0x04, 0x31
        /*0032*/ 	.short	(.L_29 - .L_28)


	//   ....[0]....
.L_28:
        /*0034*/ 	.word	0x00001190


	//   ....[1]....
        /*0038*/ 	.word	0x000011a0


	//   ....[2]....
        /*003c*/ 	.word	0x00001210


	//----- nvinfo : EIATTR_COOP_GROUP_MASK_REGIDS
	.align		4
.L_29:
        /*0040*/ 	.byte	0x04, 0x29
        /*0042*/ 	.short	(.L_31 - .L_30)


	//   ....[0]....
.L_30:
        /*0044*/ 	.word	0xffffffff


	//   ....[1]....
        /*0048*/ 	.word	0xffffffff


	//   ....[2]....
        /*004c*/ 	.word	0xffffffff


	//   ....[3]....
        /*0050*/ 	.word	0xffffffff


	//   ....[4]....
        /*0054*/ 	.word	0xffffffff


	//   ....[5]....
        /*0058*/ 	.word	0xffffffff


	//   ....[6]....
        /*005c*/ 	.word	0xffffffff


	//   ....[7]....
        /*0060*/ 	.word	0xffffffff


	//   ....[8]....
        /*0064*/ 	.word	0xffffffff


	//   ....[9]....
        /*0068*/ 	.word	0xffffffff


	//   ....[10]....
        /*006c*/ 	.word	0xffffffff


	//   ....[11]....
        /*0070*/ 	.word	0xffffffff


	//   ....[12]....
        /*0074*/ 	.word	0xffffffff


	//   ....[13]....
        /*0078*/ 	.word	0xffffffff


	//   ....[14]....
        /*007c*/ 	.word	0xffffffff


	//   ....[15]....
        /*0080*/ 	.word	0xffffffff


	//   ....[16]....
        /*0084*/ 	.word	0xffffffff


	//   ....[17]....
        /*0088*/ 	.word	0xffffffff


	//   ....[18]....
        /*008c*/ 	.word	0xffffffff


	//   ....[19]....
        /*0090*/ 	.word	0xffffffff


	//   ....[20]....
        /*0094*/ 	.word	0xffffffff


	//   ....[21]....
        /*0098*/ 	.word	0xffffffff


	//   ....[22]....
        /*009c*/ 	.word	0xffffffff


	//   ....[23]....
        /*00a0*/ 	.word	0xffffffff


	//   ....[24]....
        /*00a4*/ 	.word	0xffffffff


	//   ....[25]....
        /*00a8*/ 	.word	0xffffffff


	//   ....[26]....
        /*00ac*/ 	.word	0xffffffff


	//   ....[27]....
        /*00b0*/ 	.word	0xffffffff


	//   ....[28]....
        /*00b4*/ 	.word	0xffffffff


	//   ....[29]....
        /*00b8*/ 	.word	0xffffffff


	//   ....[30]....
        /*00bc*/ 	.word	0xffffffff


	//   ....[31]....
        /*00c0*/ 	.word	0xffffffff


	//   ....[32]....
        /*00c4*/ 	.word	0xffffffff


	//   ....[33]....
        /*00c8*/ 	.word	0xffffffff


	//   ....[34]....
        /*00cc*/ 	.word	0xffffffff


	//   ....[35]....
        /*00d0*/ 	.word	0xffffffff


	//   ....[36]....
        /*00d4*/ 	.word	0xffffffff


	//   ....[37]....
        /*00d8*/ 	.word	0xffffffff


	//   ....[38]....
        /*00dc*/ 	.word	0xffffffff


	//   ....[39]....
        /*00e0*/ 	.word	0xffffffff


	//   ....[40]....
        /*00e4*/ 	.word	0xffffffff


	//   ....[41]....
        /*00e8*/ 	.word	0xffffffff


	//   ....[42]....
        /*00ec*/ 	.word	0xffffffff


	//   ....[43]....
        /*00f0*/ 	.word	0xffffffff


	//   ....[44]....
        /*00f4*/ 	.word	0xffffffff


	//   ....[45]....
        /*00f8*/ 	.word	0xffffffff


	//   ....[46]....
        /*00fc*/ 	.word	0xffffffff


	//   ....[47]....
        /*0100*/ 	.word	0xffffffff


	//   ....[48]....
        /*0104*/ 	.word	0xffffffff


	//   ....[49]....
        /*0108*/ 	.word	0xffffffff


	//   ....[50]....
        /*010c*/ 	.word	0xffffffff


	//   ....[51]....
        /*0110*/ 	.word	0xffffffff


	//   ....[52]....
        /*0114*/ 	.word	0xffffffff


	//   ....[53]....
        /*0118*/ 	.word	0xffffffff


	//   ....[54]....
        /*011c*/ 	.word	0xffffffff


	//   ....[55]....
        /*0120*/ 	.word	0xffffffff


	//   ....[56]....
        /*0124*/ 	.word	0xffffffff


	//   ....[57]....
        /*0128*/ 	.word	0xffffffff


	//   ....[58]....
        /*012c*/ 	.word	0xffffffff


	//   ....[59]....
        /*0130*/ 	.word	0xffffffff


	//   ....[60]....
        /*0134*/ 	.word	0xffffffff


	//   ....[61]....
        /*0138*/ 	.word	0xffffffff


	//   ....[62]....
        /*013c*/ 	.word	0xffffffff


	//   ....[63]....
        /*0140*/ 	.word	0xffffffff


	//   ....[64]....
        /*0144*/ 	.word	0xffffffff


	//   ....[65]....
        /*0148*/ 	.word	0xffffffff


	//   ....[66]....
        /*014c*/ 	.word	0xffffffff


	//   ....[67]....
        /*0150*/ 	.word	0xffffffff


	//   ....[68]....
        /*0154*/ 	.word	0xffffffff


	//   ....[69]....
        /*0158*/ 	.word	0xffffffff


	//   ....[70]....
        /*015c*/ 	.word	0xffffffff


	//   ....[71]....
        /*0160*/ 	.word	0xffffffff


	//   ....[72]....
        /*0164*/ 	.word	0xffffffff


	//   ....[73]....
        /*0168*/ 	.word	0xffffffff


	//   ....[74]....
        /*016c*/ 	.word	0xffffffff


	//   ....[75]....
        /*0170*/ 	.word	0xffffffff


	//   ....[76]....
        /*0174*/ 	.word	0xffffffff


	//   ....[77]....
        /*0178*/ 	.word	0xffffffff


	//   ....[78]....
        /*017c*/ 	.word	0x0500000f


	//----- nvinfo : EIATTR_COOP_GROUP_INSTR_OFFSETS
	.align		4
.L_31:
        /*0180*/ 	.byte	0x04, 0x28
        /*0182*/ 	.short	(.L_33 - .L_32)


	//   ....[0]....
.L_32:
        /*0184*/ 	.word	0x00000770


	//   ....[1]....
        /*0188*/ 	.word	0x00000840


	//   ....[2]....
        /*018c*/ 	.word	0x00000ce0


	//   ....[3]....
        /*0190*/ 	.word	0x00000f10


	//   ....[4]....
        /*0194*/ 	.word	0x000010e0


	//   ....[5]....
        /*0198*/ 	.word	0x00001920


	//   ....[6]....
        /*019c*/ 	.word	0x00001950


	//   ....[7]....
        /*01a0*/ 	.word	0x000019d0


	//   ....[8]....
        /*01a4*/ 	.word	0x000019e0


	//   ....[9]....
        /*01a8*/ 	.word	0x00001a20


	//   ....[10]....
        /*01ac*/ 	.word	0x00001a40


	//   ....[11]....
        /*01b0*/ 	.word	0x00001a80


	//   ....[12]....
        /*01b4*/ 	.word	0x00001aa0


	//   ....[13]....
        /*01b8*/ 	.word	0x00001ae0


	//   ....[14]....
        /*01bc*/ 	.word	0x00001b00


	//   ....[15]....
        /*01c0*/ 	.word	0x00001b70


	//   ....[16]....
        /*01c4*/ 	.word	0x00001cf0


	//   ....[17]....
        /*01c8*/ 	.word	0x00001d00


	//   ....[18]....
        /*01cc*/ 	.word	0x000022e0


	//   ....[19]....
        /*01d0*/ 	.word	0x000022f0


	//   ....[20]....
        /*01d4*/ 	.word	0x00002340


	//   ....[21]....
        /*01d8*/ 	.word	0x00002350


	//   ....[22]....
        /*01dc*/ 	.word	0x000023a0


	//   ....[23]....
        /*01e0*/ 	.word	0x000023b0


	//   ....[24]....
        /*01e4*/ 	.word	0x00002400


	//   ....[25]....
        /*01e8*/ 	.word	0x00002410


	//   ....[26]....
        /*01ec*/ 	.word	0x00002460


	//   ....[27]....
        /*01f0*/ 	.word	0x00002470


	//   ....[28]....
        /*01f4*/ 	.word	0x00002500


	//   ....[29]....
        /*01f8*/ 	.word	0x00002570


	//   ....[30]....
        /*01fc*/ 	.word	0x00002600


	//   ....[31]....
        /*0200*/ 	.word	0x00002620


	//   ....[32]....
        /*0204*/ 	.word	0x00002630


	//   ....[33]....
        /*0208*/ 	.word	0x00002640


	//   ....[34]....
        /*020c*/ 	.word	0x00002650


	//   ....[35]....
        /*0210*/ 	.word	0x00002660


	//   ....[36]....
        /*0214*/ 	.word	0x00002c00


	//   ....[37]....
        /*0218*/ 	.word	0x00002ea0


	//   ....[38]....
        /*021c*/ 	.word	0x00003250


	//   ....[39]....
        /*0220*/ 	.word	0x000036f0


	//   ....[40]....
        /*0224*/ 	.word	0x00006870


	//   ....[41]....
        /*0228*/ 	.word	0x00006d10


	//   ....[42]....
        /*022c*/ 	.word	0x000070b0


	//   ....[43]....
        /*0230*/ 	.word	0x00008040


	//   ....[44]....
        /*0234*/ 	.word	0x00008710


	//   ....[45]....
        /*0238*/ 	.word	0x00008c40


	//   ....[46]....
        /*023c*/ 	.word	0x00009a90


	//   ....[47]....
        /*0240*/ 	.word	0x0000a9f0


	//   ....[48]....
        /*0244*/ 	.word	0x0000aa10


	//   ....[49]....
        /*0248*/ 	.word	0x0000aa60


	//   ....[50]....
        /*024c*/ 	.word	0x0000aa80


	//   ....[51]....
        /*0250*/ 	.word	0x0000aac0


	//   ....[52]....
        /*0254*/ 	.word	0x0000aaf0


	//   ....[53]....
        /*0258*/ 	.word	0x0000ab30


	//   ....[54]....
        /*025c*/ 	.word	0x0000ab60


	//   ....[55]....
        /*0260*/ 	.word	0x0000aba0


	//   ....[56]....
        /*0264*/ 	.word	0x0000abd0


	//   ....[57]....
        /*0268*/ 	.word	0x0000ac60


	//   ....[58]....
        /*026c*/ 	.word	0x0000ad80


	//   ....[59]....
        /*0270*/ 	.word	0x0000ada0


	//   ....[60]....
        /*0274*/ 	.word	0x0000b3f0


	//   ....[61]....
        /*0278*/ 	.word	0x0000b400


	//   ....[62]....
        /*027c*/ 	.word	0x0000b450


	//   ....[63]....
        /*0280*/ 	.word	0x0000b460


	//   ....[64]....
        /*0284*/ 	.word	0x0000b4b0


	//   ....[65]....
        /*0288*/ 	.word	0x0000b4c0


	//   ....[66]....
        /*028c*/ 	.word	0x0000b510


	//   ....[67]....
        /*0290*/ 	.word	0x0000b520


	//   ....[68]....
        /*0294*/ 	.word	0x0000b570


	//   ....[69]....
        /*0298*/ 	.word	0x0000b580


	//   ....[70]....
        /*029c*/ 	.word	0x0000b610


	//   ....[71]....
        /*02a0*/ 	.word	0x0000b680


	//   ....[72]....
        /*02a4*/ 	.word	0x0000b710


	//   ....[73]....
        /*02a8*/ 	.word	0x0000b730


	//   ....[74]....
        /*02ac*/ 	.word	0x0000b740


	//   ....[75]....
        /*02b0*/ 	.word	0x0000b750


	//   ....[76]....
        /*02b4*/ 	.word	0x0000b760


	//   ....[77]....
        /*02b8*/ 	.word	0x0000b770


	//   ....[78]....
        /*02bc*/ 	.word	0x0000cba0


	//----- nvinfo : EIATTR_REG_RECONFIG
	.align		4
.L_33:
        /*02c0*/ 	.byte	0x01, 0x54
	.zero		2


	//----- nvinfo : EIATTR_SYSCALL_OFFSETS
	.align		4
        /*02c4*/ 	.byte	0x04, 0x46
        /*02c6*/ 	.short	(.L_35 - .L_34)


	//   ....[0]....
.L_34:
        /*02c8*/ 	.word	0x000045c0


	//   ....[1]....
        /*02cc*/ 	.word	0x000046b0


	//----- nvinfo : EIATTR_MBARRIER_INSTR_OFFSETS
	.align		4
.L_35:
        /*02d0*/ 	.byte	0x04, 0x39
        /*02d2*/ 	.short	(.L_37 - .L_36)


	//   ....[0]....
.L_36:
        /*02d4*/ 	.word	0x00000bc0
        /*02d8*/ 	.word	0x000000ff
        /*02dc*/ 	.word	0x00038400
        /*02e0*/ 	.short	0x0100
        /*02e2*/ 	.byte	0x06
	.zero		1


	//   ....[1]....
        /*02e4*/ 	.word	0x00000bd0
        /*02e8*/ 	.word	0x000000ff
        /*02ec*/ 	.word	0x00038440
        /*02f0*/ 	.short	0x0100
        /*02f2*/ 	.byte	0x06
	.zero		1


	//   ....[2]....
        /*02f4*/ 	.word	0x00000be0
        /*02f8*/ 	.word	0x000000ff
        /*02fc*/ 	.word	0x00038408
        /*0300*/ 	.short	0x0100
        /*0302*/ 	.byte	0x06
	.zero		1


	//   ....[3]....
        /*0304*/ 	.word	0x00000bf0
        /*0308*/ 	.word	0x000000ff
        /*030c*/ 	.word	0x00038448
        /*0310*/ 	.short	0x0100
        /*0312*/ 	.byte	0x06
	.zero		1


	//   ....[4]....
        /*0314*/ 	.word	0x00000c00
        /*0318*/ 	.word	0x000000ff
        /*031c*/ 	.word	0x00038410
        /*0320*/ 	.short	0x0100
        /*0322*/ 	.byte	0x06
	.zero		1


	//   ....[5]....
        /*0324*/ 	.word	0x00000c10
        /*0328*/ 	.word	0x000000ff
        /*032c*/ 	.word	0x00038450
        /*0330*/ 	.short	0x0100
        /*0332*/ 	.byte	0x06
	.zero		1


	//   ....[6]....
        /*0334*/ 	.word	0x00000c20
        /*0338*/ 	.word	0x000000ff
        /*033c*/ 	.word	0x00038418
        /*0340*/ 	.short	0x0100
        /*0342*/ 	.byte	0x06
	.zero		1


	//   ....[7]....
        /*0344*/ 	.word	0x00000c30
        /*0348*/ 	.word	0x000000ff
        /*034c*/ 	.word	0x00038458
        /*0350*/ 	.short	0x0100
        /*0352*/ 	.byte	0x06
	.zero		1


	//   ....[8]....
        /*0354*/ 	.word	0x00000c40
        /*0358*/ 	.word	0x000000ff
        /*035c*/ 	.word	0x00038420
        /*0360*/ 	.short	0x0100
        /*0362*/ 	.byte	0x06
	.zero		1


	//   ....[9]....
        /*0364*/ 	.word	0x00000c50
        /*0368*/ 	.word	0x000000ff
        /*036c*/ 	.word	0x00038460
        /*0370*/ 	.short	0x0100
        /*0372*/ 	.byte	0x06
	.zero		1


	//   ....[10]....
        /*0374*/ 	.word	0x00000c60
        /*0378*/ 	.word	0x000000ff
        /*037c*/ 	.word	0x00038428
        /*0380*/ 	.short	0x0100
        /*0382*/ 	.byte	0x06
	.zero		1


	//   ....[11]....
        /*0384*/ 	.word	0x00000c70
        /*0388*/ 	.word	0x000000ff
        /*038c*/ 	.word	0x00038468
        /*0390*/ 	.short	0x0100
        /*0392*/ 	.byte	0x06
	.zero		1


	//   ....[12]....
        /*0394*/ 	.word	0x00000c80
        /*0398*/ 	.word	0x000000ff
        /*039c*/ 	.word	0x00038430
        /*03a0*/ 	.short	0x0100
        /*03a2*/ 	.byte	0x06
	.zero		1


	//   ....[13]....
        /*03a4*/ 	.word	0x00000c90
        /*03a8*/ 	.word	0x000000ff
        /*03ac*/ 	.word	0x00038470
        /*03b0*/ 	.short	0x0100
        /*03b2*/ 	.byte	0x06
	.zero		1


	//   ....[14]....
        /*03b4*/ 	.word	0x00000ca0
        /*03b8*/ 	.word	0x000000ff
        /*03bc*/ 	.word	0x00038438
        /*03c0*/ 	.short	0x0100
        /*03c2*/ 	.byte	0x06
	.zero		1


	//   ....[15]....
        /*03c4*/ 	.word	0x00000cb0
        /*03c8*/ 	.word	0x000000ff
        /*03cc*/ 	.word	0x00038478
        /*03d0*/ 	.short	0x0100
        /*03d2*/ 	.byte	0x06
	.zero		1


	//   ....[16]....
        /*03d4*/ 	.word	0x00000e40
        /*03d8*/ 	.word	0x000000ff
        /*03dc*/ 	.word	0x00038480
        /*03e0*/ 	.short	0x0100
        /*03e2*/ 	.byte	0x06
	.zero		1


	//   ....[17]....
        /*03e4*/ 	.word	0x00000e50
        /*03e8*/ 	.word	0x000000ff
        /*03ec*/ 	.word	0x000384b0
        /*03f0*/ 	.short	0x0100
        /*03f2*/ 	.byte	0x06
	.zero		1


	//   ....[18]....
        /*03f4*/ 	.word	0x00000e60
        /*03f8*/ 	.word	0x000000ff
        /*03fc*/ 	.word	0x00038488
        /*0400*/ 	.short	0x0100
        /*0402*/ 	.byte	0x06
	.zero		1


	//   ....[19]....
        /*0404*/ 	.word	0x00000e70
        /*0408*/ 	.word	0x000000ff
        /*040c*/ 	.word	0x000384b8
        /*0410*/ 	.short	0x0100
        /*0412*/ 	.byte	0x06
	.zero		1


	//   ....[20]....
        /*0414*/ 	.word	0x00000e80
        /*0418*/ 	.word	0x000000ff
        /*041c*/ 	.word	0x00038490
        /*0420*/ 	.short	0x0100
        /*0422*/ 	.byte	0x06
	.zero		1


	//   ....[21]....
        /*0424*/ 	.word	0x00000e90
        /*0428*/ 	.word	0x000000ff
        /*042c*/ 	.word	0x000384c0
        /*0430*/ 	.short	0x0100
        /*0432*/ 	.byte	0x06
	.zero		1


	//   ....[22]....
        /*0434*/ 	.word	0x00000ea0
        /*0438*/ 	.word	0x000000ff
        /*043c*/ 	.word	0x00038498
        /*0440*/ 	.short	0x0100
        /*0442*/ 	.byte	0x06
	.zero		1


	//   ....[23]....
        /*0444*/ 	.word	0x00000eb0
        /*0448*/ 	.word	0x000000ff
        /*044c*/ 	.word	0x000384c8
        /*0450*/ 	.short	0x0100
        /*0452*/ 	.byte	0x06
	.zero		1


	//   ....[24]....
        /*0454*/ 	.word	0x00000ec0
        /*0458*/ 	.word	0x000000ff
        /*045c*/ 	.word	0x000384a0
        /*0460*/ 	.short	0x0100
        /*0462*/ 	.byte	0x06
	.zero		1


	//   ....[25]....
        /*0464*/ 	.word	0x00000ed0
        /*0468*/ 	.word	0x000000ff
        /*046c*/ 	.word	0x000384d0
        /*0470*/ 	.short	0x0100
        /*0472*/ 	.byte	0x06
	.zero		1


	//   ....[26]....
        /*0474*/ 	.word	0x00000ee0
        /*0478*/ 	.word	0x000000ff
        /*047c*/ 	.word	0x000384a8
        /*0480*/ 	.short	0x0100
        /*0482*/ 	.byte	0x06
	.zero		1


	//   ....[27]....
        /*0484*/ 	.word	0x00000ef0
        /*0488*/ 	.word	0x000000ff
        /*048c*/ 	.word	0x000384d8
        /*0490*/ 	.short	0x0100
        /*0492*/ 	.byte	0x06
	.zero		1


	//   ....[28]....
        /*0494*/ 	.word	0x00001050
        /*0498*/ 	.word	0x000000ff
        /*049c*/ 	.word	0x000384e0
        /*04a0*/ 	.short	0x0100
        /*04a2*/ 	.byte	0x06
	.zero		1


	//   ....[29]....
        /*04a4*/ 	.word	0x00001060
        /*04a8*/ 	.word	0x000000ff
        /*04ac*/ 	.word	0x00038500
        /*04b0*/ 	.short	0x0100
        /*04b2*/ 	.byte	0x06
	.zero		1


	//   ....[30]....
        /*04b4*/ 	.word	0x00001070
        /*04b8*/ 	.word	0x000000ff
        /*04bc*/ 	.word	0x000384e8
        /*04c0*/ 	.short	0x0100
        /*04c2*/ 	.byte	0x06
	.zero		1


	//   ....[31]....
        /*04c4*/ 	.word	0x00001080
        /*04c8*/ 	.word	0x000000ff
        /*04cc*/ 	.word	0x00038508
        /*04d0*/ 	.short	0x0100
        /*04d2*/ 	.byte	0x06
	.zero		1


	//   ....[32]....
        /*04d4*/ 	.word	0x00001090
        /*04d8*/ 	.word	0x000000ff
        /*04dc*/ 	.word	0x000384f0
        /*04e0*/ 	.short	0x0100
        /*04e2*/ 	.byte	0x06
	.zero		1


	//   ....[33]....
        /*04e4*/ 	.word	0x000010a0
        /*04e8*/ 	.word	0x000000ff
        /*04ec*/ 	.word	0x00038510
        /*04f0*/ 	.short	0x0100
        /*04f2*/ 	.byte	0x06
	.zero		1


	//   ....[34]....
        /*04f4*/ 	.word	0x000010b0
        /*04f8*/ 	.word	0x000000ff
        /*04fc*/ 	.word	0x000384f8
        /*0500*/ 	.short	0x0100
        /*0502*/ 	.byte	0x06
	.zero		1


	//   ....[35]....
        /*0504*/ 	.word	0x000010c0
        /*0508*/ 	.word	0x000000ff
        /*050c*/ 	.word	0x00038518
        /*0510*/ 	.short	0x0100
        /*0512*/ 	.byte	0x06
	.zero		1


	//   ....[36]....
        /*0514*/ 	.word	0x00001260
        /*0518*/ 	.word	0x000000ff
        /*051c*/ 	.word	0x00038520
        /*0520*/ 	.short	0x0100
        /*0522*/ 	.byte	0x06
	.zero		1


	//   ....[37]....
        /*0524*/ 	.word	0x00001270
        /*0528*/ 	.word	0x000000ff
        /*052c*/ 	.word	0x00038528
        /*0530*/ 	.short	0x0100
        /*0532*/ 	.byte	0x06
	.zero		1


	//   ....[38]....
        /*0534*/ 	.word	0x00003a30
        /*0538*/ 	.word	0x000000ff
        /*053c*/ 	.word	0x00038480
        /*0540*/ 	.short	0x010a
        /*0542*/ 	.byte	0x04
	.zero		1


	//   ....[39]....
        /*0544*/ 	.word	0x00003a70
        /*0548*/ 	.word	0x000000ff
        /*054c*/ 	.word	0x00038480
        /*0550*/ 	.short	0x010a
        /*0552*/ 	.byte	0x04
	.zero		1


	//   ....[40]....
        /*0554*/ 	.word	0x00003e20
        /*0558*/ 	.word	0x000000ff
        /*055c*/ 	.word	0x00038480
        /*0560*/ 	.short	0x010a
        /*0562*/ 	.byte	0x04
	.zero		1


	//   ....[41]....
        /*0564*/ 	.word	0x00003e60
        /*0568*/ 	.word	0x000000ff
        /*056c*/ 	.word	0x00038480
        /*0570*/ 	.short	0x010a
        /*0572*/ 	.byte	0x04
	.zero		1


	//   ....[42]....
        /*0574*/ 	.word	0x00004120
        /*0578*/ 	.word	0x000000ff
        /*057c*/ 	.word	0x00000000
        /*0580*/ 	.short	0x0101
        /*0582*/ 	.byte	0x04
	.zero		1


	//   ....[43]....
        /*0584*/ 	.word	0x000042f0
        /*0588*/ 	.word	0x00000000
        /*058c*/ 	.word	0x00000000
        /*0590*/ 	.short	0x0101
        /*0592*/ 	.byte	0x3f
	.zero		1


	//   ....[44]....
        /*0594*/ 	.word	0x00004a80
        /*0598*/ 	.word	0x000000ff
        /*059c*/ 	.word	0x000384e0
        /*05a0*/ 	.short	0x010a
        /*05a2*/ 	.byte	0x2b
	.zero		1


	//   ....[45]....
        /*05a4*/ 	.word	0x00005100
        /*05a8*/ 	.word	0x000000ff
        /*05ac*/ 	.word	0x00000000
        /*05b0*/ 	.short	0x0101
        /*05b2*/ 	.byte	0x04
	.zero		1


	//   ....[46]....
        /*05b4*/ 	.word	0x00005130
        /*05b8*/ 	.word	0x000000ff
        /*05bc*/ 	.word	0x000384e8
        /*05c0*/ 	.short	0x010a
        /*05c2*/ 	.byte	0x2b
	.zero		1


	//   ....[47]....
        /*05c4*/ 	.word	0x000056f0
        /*05c8*/ 	.word	0x000000ff
        /*05cc*/ 	.word	0x00000000
        /*05d0*/ 	.short	0x0101
        /*05d2*/ 	.byte	0x04
	.zero		1


	//   ....[48]....
        /*05d4*/ 	.word	0x00005720
        /*05d8*/ 	.word	0x000000ff
        /*05dc*/ 	.word	0x000384f0
        /*05e0*/ 	.short	0x010a
        /*05e2*/ 	.byte	0x2b
	.zero		1


	//   ....[49]....
        /*05e4*/ 	.word	0x00005d10
        /*05e8*/ 	.word	0x000000ff
        /*05ec*/ 	.word	0x00000000
        /*05f0*/ 	.short	0x0101
        /*05f2*/ 	.byte	0x04
	.zero		1


	//   ....[50]....
        /*05f4*/ 	.word	0x00005d40
        /*05f8*/ 	.word	0x000000ff
        /*05fc*/ 	.word	0x000384f8
        /*0600*/ 	.short	0x010a
        /*0602*/ 	.byte	0x2b
	.zero		1


	//   ....[51]....
        /*0604*/ 	.word	0x000063b0
        /*0608*/ 	.word	0x000000ff
        /*060c*/ 	.word	0x00000000
        /*0610*/ 	.short	0x0101
        /*0612*/ 	.byte	0x05
	.zero		1


	//   ....[52]....
        /*0614*/ 	.word	0x00006400
        /*0618*/ 	.word	0x000000ff
        /*061c*/ 	.word	0x00038400
        /*0620*/ 	.short	0x010a
        /*0622*/ 	.byte	0x04
	.zero		1


	//   ....[53]....
        /*0624*/ 	.word	0x00006510
        /*0628*/ 	.word	0x000000ff
        /*062c*/ 	.word	0x00000000
        /*0630*/ 	.short	0x0101
        /*0632*/ 	.byte	0x04
	.zero		1


	//   ....[54]....
        /*0634*/ 	.word	0x00006a40
        /*0638*/ 	.word	0x000000ff
        /*063c*/ 	.word	0x00000000
        /*0640*/ 	.short	0x0101
        /*0642*/ 	.byte	0x2b
	.zero		1


	//   ....[55]....
        /*0644*/ 	.word	0x000071c0
        /*0648*/ 	.word	0x000000ff
        /*064c*/ 	.word	0x00038528
        /*0650*/ 	.short	0x010a
        /*0652*/ 	.byte	0x05
	.zero		1


	//   ....[56]....
        /*0654*/ 	.word	0x000072d0
        /*0658*/ 	.word	0x000000ff
        /*065c*/ 	.word	0x00038400
        /*0660*/ 	.short	0x010a
        /*0662*/ 	.byte	0x08
	.zero		1


	//   ....[57]....
        /*0664*/ 	.word	0x00007400
        /*0668*/ 	.word	0x000000ff
        /*066c*/ 	.word	0x00000000
        /*0670*/ 	.short	0x0101
        /*0672*/ 	.byte	0x08
	.zero		1


	//   ....[58]....
        /*0674*/ 	.word	0x000075e0
        /*0678*/ 	.word	0x000000ff
        /*067c*/ 	.word	0x00038500
        /*0680*/ 	.short	0x010a
        /*0682*/ 	.byte	0x05
	.zero		1


	//   ....[59]....
        /*0684*/ 	.word	0x000076f0
        /*0688*/ 	.word	0x000000ff
        /*068c*/ 	.word	0x000384e0
        /*0690*/ 	.short	0x010b
        /*0692*/ 	.byte	0x05
	.zero		1


	//   ....[60]....
        /*0694*/ 	.word	0x00007750
        /*0698*/ 	.word	0x000000ff
        /*069c*/ 	.word	0x00000000
        /*06a0*/ 	.short	0x0101
        /*06a2*/ 	.byte	0x08
	.zero		1


	//   ....[61]....
        /*06a4*/ 	.word	0x00007780
        /*06a8*/ 	.word	0x000000ff
        /*06ac*/ 	.word	0x00038508
        /*06b0*/ 	.short	0x010a
        /*06b2*/ 	.byte	0x05
	.zero		1


	//   ....[62]....
        /*06b4*/ 	.word	0x000078b0
        /*06b8*/ 	.word	0x000000ff
        /*06bc*/ 	.word	0x000384e8
        /*06c0*/ 	.short	0x010b
        /*06c2*/ 	.byte	0x05
	.zero		1


	//   ....[63]....
        /*06c4*/ 	.word	0x00007910
        /*06c8*/ 	.word	0x000000ff
        /*06cc*/ 	.word	0x00000000
        /*06d0*/ 	.short	0x0101
        /*06d2*/ 	.byte	0x08
	.zero		1


	//   ....[64]....
        /*06d4*/ 	.word	0x00007940
        /*06d8*/ 	.word	0x000000ff
        /*06dc*/ 	.word	0x00038510
        /*06e0*/ 	.short	0x010a
        /*06e2*/ 	.byte	0x05
	.zero		1


	//   ....[65]....
        /*06e4*/ 	.word	0x00007a70
        /*06e8*/ 	.word	0x000000ff
        /*06ec*/ 	.word	0x000384f0
        /*06f0*/ 	.short	0x010b
        /*06f2*/ 	.byte	0x05
	.zero		1


	//   ....[66]....
        /*06f4*/ 	.word	0x00007ad0
        /*06f8*/ 	.word	0x000000ff
        /*06fc*/ 	.word	0x00000000
        /*0700*/ 	.short	0x0101
        /*0702*/ 	.byte	0x08
	.zero		1


	//   ....[67]....
        /*0704*/ 	.word	0x00007b00
        /*0708*/ 	.word	0x000000ff
        /*070c*/ 	.word	0x00038518
        /*0710*/ 	.short	0x010a
        /*0712*/ 	.byte	0x05
	.zero		1


	//   ....[68]....
        /*0714*/ 	.word	0x00007c30
        /*0718*/ 	.word	0x000000ff
        /*071c*/ 	.word	0x000384f8
        /*0720*/ 	.short	0x010b
        /*0722*/ 	.byte	0x05
	.zero		1


	//   ....[69]....
        /*0724*/ 	.word	0x00007cd0
        /*0728*/ 	.word	0x000000ff
        /*072c*/ 	.word	0x00000000
        /*0730*/ 	.short	0x0101
        /*0732*/ 	.byte	0x08
	.zero		1


	//   ....[70]....
        /*0734*/ 	.word	0x00008210
        /*0738*/ 	.word	0x000000ff
        /*073c*/ 	.word	0x00038500
        /*0740*/ 	.short	0x010a
        /*0742*/ 	.byte	0x05
	.zero		1


	//   ....[71]....
        /*0744*/ 	.word	0x00008250
        /*0748*/ 	.word	0x000000ff
        /*074c*/ 	.word	0x00038508
        /*0750*/ 	.short	0x010a
        /*0752*/ 	.byte	0x05
	.zero		1


	//   ....[72]....
        /*0754*/ 	.word	0x00008290
        /*0758*/ 	.word	0x000000ff
        /*075c*/ 	.word	0x00038510
        /*0760*/ 	.short	0x010a
        /*0762*/ 	.byte	0x05
	.zero		1


	//   ....[73]....
        /*0764*/ 	.word	0x000082f0
        /*0768*/ 	.word	0x00000003
        /*076c*/ 	.word	0x00038518
        /*0770*/ 	.short	0x010a
        /*0772*/ 	.byte	0x3f
	.zero		1


	//   ....[74]....
        /*0774*/ 	.word	0x00009040
        /*0778*/ 	.word	0x00000008
        /*077c*/ 	.word	0x000384b0
        /*0780*/ 	.short	0x010a
        /*0782*/ 	.byte	0x3f
	.zero		1


	//   ....[75]....
        /*0784*/ 	.word	0x000092e0
        /*0788*/ 	.word	0x000000ff
        /*078c*/ 	.word	0x00038528
        /*0790*/ 	.short	0x0101
        /*0792*/ 	.byte	0x0c
	.zero		1


	//   ....[76]....
        /*0794*/ 	.word	0x000093a0
        /*0798*/ 	.word	0x00000003
        /*079c*/ 	.word	0x00038400
        /*07a0*/ 	.short	0x010a
        /*07a2*/ 	.byte	0x3f
	.zero		1


	//   ....[77]....
        /*07a4*/ 	.word	0x000094e0
        /*07a8*/ 	.word	0x00000002
        /*07ac*/ 	.word	0x00000000
        /*07b0*/ 	.short	0x0101
        /*07b2*/ 	.byte	0x3f
	.zero		1


	//   ....[78]....
        /*07b4*/ 	.word	0x00009d20
        /*07b8*/ 	.word	0x00000007
        /*07bc*/ 	.word	0x00000000
        /*07c0*/ 	.short	0x010a
        /*07c2*/ 	.byte	0x3f
	.zero		1


	//   ....[79]....
        /*07c4*/ 	.word	0x00009da0
        /*07c8*/ 	.word	0x00000009
        /*07cc*/ 	.word	0x00000000
        /*07d0*/ 	.short	0x010a
        /*07d2*/ 	.byte	0x3f
	.zero		1


	//   ....[80]....
        /*07d4*/ 	.word	0x00009e30
        /*07d8*/ 	.word	0x00000006
        /*07dc*/ 	.word	0x00000000
        /*07e0*/ 	.short	0x010a
        /*07e2*/ 	.byte	0x3f
	.zero		1


	//   ....[81]....
        /*07e4*/ 	.word	0x00009ec0
        /*07e8*/ 	.word	0x00000009
        /*07ec*/ 	.word	0x00000000
        /*07f0*/ 	.short	0x010a
        /*07f2*/ 	.byte	0x3f
	.zero		1


	//   ....[82]....
        /*07f4*/ 	.word	0x00009f50
        /*07f8*/ 	.word	0x00000006
        /*07fc*/ 	.word	0x00000000
        /*0800*/ 	.short	0x010a
        /*0802*/ 	.byte	0x3f
	.zero		1


	//   ....[83]....
        /*0804*/ 	.word	0x00009fe0
        /*0808*/ 	.word	0x00000003
        /*080c*/ 	.word	0x00000000
        /*0810*/ 	.short	0x010a
        /*0812*/ 	.byte	0x3f
	.zero		1


	//   ....[84]....
        /*0814*/ 	.word	0x0000bc60
        /*0818*/ 	.word	0x00000011
        /*081c*/ 	.word	0x00038440
        /*0820*/ 	.short	0x010a
        /*0822*/ 	.byte	0x3f
	.zero		1


	//   ....[85]....
        /*0824*/ 	.word	0x0000bd80
        /*0828*/ 	.word	0x00000011
        /*082c*/ 	.word	0x00038400
        /*0830*/ 	.short	0x0101
        /*0832*/ 	.byte	0x3f
	.zero		1


	//   ....[86]....
        /*0834*/ 	.word	0x0000be50
        /*0838*/ 	.word	0x00000005
        /*083c*/ 	.word	0x00038440
        /*0840*/ 	.short	0x010a
        /*0842*/ 	.byte	0x3f
	.zero		1


	//   ....[87]....
        /*0844*/ 	.word	0x0000bf00
        /*0848*/ 	.word	0x00000007
        /*084c*/ 	.word	0x00038440
        /*0850*/ 	.short	0x010a
        /*0852*/ 	.byte	0x3f
	.zero		1


	//   ....[88]....
        /*0854*/ 	.word	0x0000bfb0
        /*0858*/ 	.word	0x00000007
        /*085c*/ 	.word	0x00038440
        /*0860*/ 	.short	0x010a
        /*0862*/ 	.byte	0x3f
	.zero		1


	//   ....[89]....
        /*0864*/ 	.word	0x0000c060
        /*0868*/ 	.word	0x00000007
        /*086c*/ 	.word	0x00038440
        /*0870*/ 	.short	0x010a
        /*0872*/ 	.byte	0x3f
	.zero		1


	//   ....[90]....
        /*0874*/ 	.word	0x0000c110
        /*0878*/ 	.word	0x00000007
        /*087c*/ 	.word	0x00038440
        /*0880*/ 	.short	0x010a
        /*0882*/ 	.byte	0x3f
	.zero		1


	//   ....[91]....
        /*0884*/ 	.word	0x0000c1c0
        /*0888*/ 	.word	0x00000007
        /*088c*/ 	.word	0x00038440
        /*0890*/ 	.short	0x010a
        /*0892*/ 	.byte	0x3f
	.zero		1


	//   ....[92]....
        /*0894*/ 	.word	0x0000c270
        /*0898*/ 	.word	0x00000007
        /*089c*/ 	.word	0x00038440
        /*08a0*/ 	.short	0x010a
        /*08a2*/ 	.byte	0x3f
	.zero		1


	//   ....[93]....
        /*08a4*/ 	.word	0x0000c320
        /*08a8*/ 	.word	0x00000003
        /*08ac*/ 	.word	0x00038440
        /*08b0*/ 	.short	0x010a
        /*08b2*/ 	.byte	0x3f
	.zero		1


	//   ....[94]....
        /*08b4*/ 	.word	0x0000c380
        /*08b8*/ 	.word	0x00000003
        /*08bc*/ 	.word	0x00038480
        /*08c0*/ 	.short	0x010a
        /*08c2*/ 	.byte	0x3f
	.zero		1


	//   ....[95]....
        /*08c4*/ 	.word	0x0000c3e0
        /*08c8*/ 	.word	0x00000008
        /*08cc*/ 	.word	0x00038480
        /*08d0*/ 	.short	0x010a
        /*08d2*/ 	.byte	0x3f
	.zero		1


	//   ....[96]....
        /*08d4*/ 	.word	0x0000c4a0
        /*08d8*/ 	.word	0x00000004
        /*08dc*/ 	.word	0x000384e0
        /*08e0*/ 	.short	0x010a
        /*08e2*/ 	.byte	0x3f
	.zero		1


	//   ....[97]....
        /*08e4*/ 	.word	0x0000c500
        /*08e8*/ 	.word	0x0000000e
        /*08ec*/ 	.word	0x000384e8
        /*08f0*/ 	.short	0x010a
        /*08f2*/ 	.byte	0x3f
	.zero		1


	//   ....[98]....
        /*08f4*/ 	.word	0x0000c560
        /*08f8*/ 	.word	0x0000000e
        /*08fc*/ 	.word	0x000384f0
        /*0900*/ 	.short	0x010a
        /*0902*/ 	.byte	0x3f
	.zero		1


	//   ....[99]....
        /*0904*/ 	.word	0x0000c5c0
        /*0908*/ 	.word	0x0000000e
        /*090c*/ 	.word	0x000384f8
        /*0910*/ 	.short	0x010a
        /*0912*/ 	.byte	0x3f
	.zero		1


	//   ....[100]....
        /*0914*/ 	.word	0x0000c620
        /*0918*/ 	.word	0x00000003
        /*091c*/ 	.word	0x00038400
        /*0920*/ 	.short	0x010a
        /*0922*/ 	.byte	0x3f
	.zero		1


	//   ....[101]....
        /*0924*/ 	.word	0x0000c680
        /*0928*/ 	.word	0x00000003
        /*092c*/ 	.word	0x00038528
        /*0930*/ 	.short	0x010a
        /*0932*/ 	.byte	0x3f
	.zero		1


	//   ....[102]....
        /*0934*/ 	.word	0x0000c6e0
        /*0938*/ 	.word	0x00000004
        /*093c*/ 	.word	0x00038400
        /*0940*/ 	.short	0x010a
        /*0942*/ 	.byte	0x3f
	.zero		1


	//   ....[103]....
        /*0944*/ 	.word	0x0000c740
        /*0948*/ 	.word	0x00000003
        /*094c*/ 	.word	0x00038500
        /*0950*/ 	.short	0x010a
        /*0952*/ 	.byte	0x3f
	.zero		1


	//   ....[104]....
        /*0954*/ 	.word	0x0000c7a0
        /*0958*/ 	.word	0x00000003
        /*095c*/ 	.word	0x00038508
        /*0960*/ 	.short	0x010a
        /*0962*/ 	.byte	0x3f
	.zero		1


	//   ....[105]....
        /*0964*/ 	.word	0x0000c800
        /*0968*/ 	.word	0x00000003
        /*096c*/ 	.word	0x00038510
        /*0970*/ 	.short	0x010a
        /*0972*/ 	.byte	0x3f
	.zero		1


	//   ....[106]....
        /*0974*/ 	.word	0x0000c860
        /*0978*/ 	.word	0x00000003
        /*097c*/ 	.word	0x00038518
        /*0980*/ 	.short	0x010a
        /*0982*/ 	.byte	0x3f
	.zero		1


	//   ....[107]....
        /*0984*/ 	.word	0x0000c8c0
        /*0988*/ 	.word	0x00000003
        /*098c*/ 	.word	0x00038500
        /*0990*/ 	.short	0x010a
        /*0992*/ 	.byte	0x3f
	.zero		1


	//   ....[108]....
        /*0994*/ 	.word	0x0000c920
        /*0998*/ 	.word	0x00000003
        /*099c*/ 	.word	0x00038508
        /*09a0*/ 	.short	0x010a
        /*09a2*/ 	.byte	0x3f
	.zero		1


	//   ....[109]....
        /*09a4*/ 	.word	0x0000c980
        /*09a8*/ 	.word	0x00000003
        /*09ac*/ 	.word	0x00038510
        /*09b0*/ 	.short	0x010a
        /*09b2*/ 	.byte	0x3f
	.zero		1


	//   ....[110]....
        /*09b4*/ 	.word	0x0000ca50
        /*09b8*/ 	.word	0x00000008
        /*09bc*/ 	.word	0x000384b0
        /*09c0*/ 	.short	0x010a
        /*09c2*/ 	.byte	0x3f
	.zero		1


	//   ....[111]....
        /*09c4*/ 	.word	0x0000caa0
        /*09c8*/ 	.word	0x00000003
        /*09cc*/ 	.word	0x00038400
        /*09d0*/ 	.short	0x010a
        /*09d2*/ 	.byte	0x3f
	.zero		1


	//   ....[112]....
        /*09d4*/ 	.word	0x0000ccb0
        /*09d8*/ 	.word	0x00000007
        /*09dc*/ 	.word	0x00000000
        /*09e0*/ 	.short	0x010a
        /*09e2*/ 	.byte	0x3f
	.zero		1


	//   ....[113]....
        /*09e4*/ 	.word	0x0000cd00
        /*09e8*/ 	.word	0x00000009
        /*09ec*/ 	.word	0x00000000
        /*09f0*/ 	.short	0x010a
        /*09f2*/ 	.byte	0x3f
	.zero		1


	//   ....[114]....
        /*09f4*/ 	.word	0x0000cd50
        /*09f8*/ 	.word	0x00000006
        /*09fc*/ 	.word	0x00000000
        /*0a00*/ 	.short	0x010a
        /*0a02*/ 	.byte	0x3f
	.zero		1


	//   ....[115]....
        /*0a04*/ 	.word	0x0000cda0
        /*0a08*/ 	.word	0x00000009
        /*0a0c*/ 	.word	0x00000000
        /*0a10*/ 	.short	0x010a
        /*0a12*/ 	.byte	0x3f
	.zero		1


	//   ....[116]....
        /*0a14*/ 	.word	0x0000cdf0
        /*0a18*/ 	.word	0x00000006
        /*0a1c*/ 	.word	0x00000000
        /*0a20*/ 	.short	0x010a
        /*0a22*/ 	.byte	0x3f
	.zero		1


	//   ....[117]....
        /*0a24*/ 	.word	0x0000ce40
        /*0a28*/ 	.word	0x00000011
        /*0a2c*/ 	.word	0x00038440
        /*0a30*/ 	.short	0x010a
        /*0a32*/ 	.byte	0x3f
	.zero		1


	//   ....[118]....
        /*0a34*/ 	.word	0x0000ce90
        /*0a38*/ 	.word	0x00000005
        /*0a3c*/ 	.word	0x00038440
        /*0a40*/ 	.short	0x010a
        /*0a42*/ 	.byte	0x3f
	.zero		1


	//   ....[119]....
        /*0a44*/ 	.word	0x0000cee0
        /*0a48*/ 	.word	0x00000007
        /*0a4c*/ 	.word	0x00038440
        /*0a50*/ 	.short	0x010a
        /*0a52*/ 	.byte	0x3f
	.zero		1


	//   ....[120]....
        /*0a54*/ 	.word	0x0000cf30
        /*0a58*/ 	.word	0x00000007
        /*0a5c*/ 	.word	0x00038440
        /*0a60*/ 	.short	0x010a
        /*0a62*/ 	.byte	0x3f
	.zero		1


	//   ....[121]....
        /*0a64*/ 	.word	0x0000cf80
        /*0a68*/ 	.word	0x00000007
        /*0a6c*/ 	.word	0x00038440
        /*0a70*/ 	.short	0x010a
        /*0a72*/ 	.byte	0x3f
	.zero		1


	//   ....[122]....
        /*0a74*/ 	.word	0x0000cfd0
        /*0a78*/ 	.word	0x00000007
        /*0a7c*/ 	.word	0x00038440
        /*0a80*/ 	.short	0x010a
        /*0a82*/ 	.byte	0x3f
	.zero		1


	//   ....[123]....
        /*0a84*/ 	.word	0x0000d020
        /*0a88*/ 	.word	0x00000007
        /*0a8c*/ 	.word	0x00038440
        /*0a90*/ 	.short	0x010a
        /*0a92*/ 	.byte	0x3f
	.zero		1


	//   ....[124]....
        /*0a94*/ 	.word	0x0000d070
        /*0a98*/ 	.word	0x00000007
        /*0a9c*/ 	.word	0x00038440
        /*0aa0*/ 	.short	0x010a
        /*0aa2*/ 	.byte	0x3f
	.zero		1


	//----- nvinfo : EIATTR_NUM_MBARRIERS
	.align		4
.L_37:
        /*0aa4*/ 	.byte	0x03, 0x38
        /*0aa6*/ 	.short	0x0026


	//----- nvinfo : EIATTR_EXIT_INSTR_OFFSETS
	.align		4
        /*0aa8*/ 	.byte	0x04, 0x1c
        /*0aaa*/ 	.short	(.L_39 - .L_38)


	//   ....[0]....
.L_38:
        /*0aac*/ 	.word	0x00002af0


	//   ....[1]....
        /*0ab0*/ 	.word	0x00002bb0


	//   ....[2]....
        /*0ab4*/ 	.word	0x00006a50


	//   ....[3]....
        /*0ab8*/ 	.word	0x00006af0


	//   ....[4]....
        /*0abc*/ 	.word	0x00008340


	//   ....[5]....
        /*0ac0*/ 	.word	0x0000a030


	//   ....[6]....
        /*0ac4*/ 	.word	0x0000c350


	//----- nvinfo : EIATTR_MAX_THREADS
	.align		4
.L_39:
        /*0ac8*/ 	.byte	0x04, 0x05
        /*0aca*/ 	.short	(.L_41 - .L_40)
.L_40:
        /*0acc*/ 	.word	0x00000180
        /*0ad0*/ 	.word	0x00000001
        /*0ad4*/ 	.word	0x00000001


	//----- nvinfo : EIATTR_CRS_STACK_SIZE
	.align		4
.L_41:
        /*0ad8*/ 	.byte	0x04, 0x1e
        /*0ada*/ 	.short	(.L_43 - .L_42)
.L_42:
        /*0adc*/ 	.word	0x00000000


	//----- nvinfo : EIATTR_CBANK_PARAM_SIZE
	.align		4
.L_43:
        /*0ae0*/ 	.byte	0x03, 0x19
        /*0ae2*/ 	.short	0x0770


	//----- nvinfo : EIATTR_PARAM_CBANK
	.align		4
        /*0ae4*/ 	.byte	0x04, 0x0a
        /*0ae6*/ 	.short	(.L_45 - .L_44)
	.align		4
.L_44:
        /*0ae8*/ 	.word	index@(.nv.constant0._ZN7cutlass13device_kernelINS_4gemm6kernel13GemmUniversalINS1_17GroupProblemShapeIN4cute5tupleIJiiiEEEEENS1_10collective13CollectiveMmaINS1_39MainloopSm90ArrayTmaGmmaWarpSpecializedILi6ENS6_IJNS5_1CILi1EEESD_SD_EEENS1_43KernelPtrArrayTmaWarpSpecializedCooperativeEEENS6_IJNSC_ILi128EEESH_NSC_ILi64EEEEEENS_6half_tEPNS6_IJlSD_NSC_ILi0EEEEEESK_SN_NS5_8TiledMMAINS5_8MMA_AtomIJNS5_4SM904GMMA26MMA_64x128x16_F32F16F16_SSILNSR_5MajorE0ELST_0ELNSR_7ScaleInE1ELSU_1EEEEEENS5_6LayoutINS6_IJNSC_ILi2EEESD_SD_EEENS6_IJSD_SL_SL_EEEEENS6_IJNS5_10UnderscoreES12_S12_EEEEENS5_13SM90_TMA_LOADENS5_14ComposedLayoutINS5_7SwizzleILi3ELi4ELi3EEENS5_18smem_ptr_flag_bitsILi16EEENSX_INS6_IJNSC_ILi8EEESI_EEENS6_IJSI_SD_EEEEEEEvNS5_8identityES15_S1F_vS1G_EENS_8epilogue10collective18CollectiveEpilogueINS1I_30Sm90PtrArrayTmaWarpSpecializedILi4ELi2ELi16ELb1ELb0ELi2EEEJSJ_NS6_IJSH_NSC_ILi32EEEEEESK_PNS6_IJSD_lSL_EEESK_S1Q_NS1I_6fusion15FusionCallbacksIS1M_NS1R_17LinearCombinationISK_fSK_fLNS_15FloatRoundStyleE2EEESJ_S1O_JEEES15_NS16_IS18_S1A_NSX_INS6_IJSI_S1B_EEENS6_IJSD_SI_EEEEEEENS5_17SM75_U16x8_LDSM_TENS5_14SM90_TMA_STOREES20_NS5_17SM90_U16x8_STSM_TENS5_9Copy_AtomIJNS5_17SM90_U32x4_STSM_NESK_EEEvEEEvvEEEEvNT_6ParamsE)
        /*0aec*/ 	.short	0x0210
        /*0aee*/ 	.short	0x0770


	//----- nvinfo : EIATTR_SW_WAR
	.align		4
.L_45:
        /*0af0*/ 	.byte	0x04, 0x36
        /*0af2*/ 	.short	(.L_47 - .L_46)
.L_46:
        /*0af4*/ 	.word	0x00000008
.L_47:


//--------------------- .nv.callgraph             --------------------------
	.section	.nv.callgraph,"",@"SHT_CUDA_CALLGRAPH"
	.align	4
	.sectionentsize	8
	.align		4
        /*0000*/ 	.word	0x00000000
	.align		4
        /*0004*/ 	.word	0xffffffff
	.align		4
        /*0008*/ 	.word	index@(_ZN7cutlass13device_kernelINS_4gemm6kernel13GemmUniversalINS1_17GroupProblemShapeIN4cute5tupleIJiiiEEEEENS1_10collective13CollectiveMmaINS1_39MainloopSm90ArrayTmaGmmaWarpSpecializedILi6ENS6_IJNS5_1CILi1EEESD_SD_EEENS1_43KernelPtrArrayTmaWarpSpecializedCooperativeEEENS6_IJNSC_ILi128EEESH_NSC_ILi64EEEEEENS_6half_tEPNS6_IJlSD_NSC_ILi0EEEEEESK_SN_NS5_8TiledMMAINS5_8MMA_AtomIJNS5_4SM904GMMA26MMA_64x128x16_F32F16F16_SSILNSR_5MajorE0ELST_0ELNSR_7ScaleInE1ELSU_1EEEEEENS5_6LayoutINS6_IJNSC_ILi2EEESD_SD_EEENS6_IJSD_SL_SL_EEEEENS6_IJNS5_10UnderscoreES12_S12_EEEEENS5_13SM90_TMA_LOADENS5_14ComposedLayoutINS5_7SwizzleILi3ELi4ELi3EEENS5_18smem_ptr_flag_bitsILi16EEENSX_INS6_IJNSC_ILi8EEESI_EEENS6_IJSI_SD_EEEEEEEvNS5_8identityES15_S1F_vS1G_EENS_8epilogue10collective18CollectiveEpilogueINS1I_30Sm90PtrArrayTmaWarpSpecializedILi4ELi2ELi16ELb1ELb0ELi2EEEJSJ_NS6_IJSH_NSC_ILi32EEEEEESK_PNS6_IJSD_lSL_EEESK_S1Q_NS1I_6fusion15FusionCallbacksIS1M_NS1R_17LinearCombinationISK_fSK_fLNS_15FloatRoundStyleE2EEESJ_S1O_JEEES15_NS16_IS18_S1A_NSX_INS6_IJSI_S1B_EEENS6_IJSD_SI_EEEEEEENS5_17SM75_U16x8_LDSM_TENS5_14SM90_TMA_STOREES20_NS5_17SM90_U16x8_STSM_TENS5_9Copy_AtomIJNS5_17SM90_U32x4_STSM_NESK_EEEvEEEvvEEEEvNT_6ParamsE)
	.align		4
        /*000c*/ 	.word	index@(__assertfail)
	.align		4
        /*0010*/ 	.word	0x00000000
	.align		4
        /*0014*/ 	.word	0xfffffffe
	.align		4
        /*0018*/ 	.word	0x00000000
	.align		4
        /*001c*/ 	.word	0xfffffffd
	.align		4
        /*0020*/ 	.word	0x00000000
	.align		4
        /*0024*/ 	.word	0xfffffffc


//--------------------- .nv.constant4             --------------------------
	.section	.nv.constant4,"a",@progbits
	.align	8
	.align		8
.nv.constant4:
        /*0000*/ 	.dword	__assertfail
	.align		8
        /*0008*/ 	.dword	__unnamed_1
	.align		8
        /*0010*/ 	.dword	_ZN39_INTERNAL_02b147f2_4_k_cu_b9fc0514_27274cuda3std3__45__cpo5beginE
	.align		8
        /*0018*/ 	.dword	_ZN39_INTERNAL_02b147f2_4_k_cu_b9fc0514_27274cuda3std3__45__cpo3endE
	.align		8
        /*0020*/ 	.dword	_ZN39_INTERNAL_02b147f2_4_k_cu_b9fc0514_27274cuda3std3__45__cpo6cbeginE
	.align		8
        /*0028*/ 	.dword	_ZN39_INTERNAL_02b147f2_4_k_cu_b9fc0514_27274cuda3std3__45__cpo4cendE
	.align		8
        /*0030*/ 	.dword	_ZN39_INTERNAL_02b147f2_4_k_cu_b9fc0514_27274cuda3std3__441_GLOBAL__N__02b147f2_4_k_cu_b9fc0514_27276ignoreE
	.align		8
        /*0038*/ 	.dword	_ZN39_INTERNAL_02b147f2_4_k_cu_b9fc0514_27274cuda3std3__419piecewise_constructE
	.align		8
        /*0040*/ 	.dword	_ZN39_INTERNAL_02b147f2_4_k_cu_b9fc0514_27274cuda3std3__48in_placeE
	.align		8
        /*0048*/ 	.dword	_ZN39_INTERNAL_02b147f2_4_k_cu_b9fc0514_27274cuda3std6ranges3__45__cpo4swapE
	.align		8
        /*0050*/ 	.dword	_ZN39_INTERNAL_02b147f2_4_k_cu_b9fc0514_27274cuda3std6ranges3__45__cpo9iter_moveE
	.align		8
        /*0058*/ 	.dword	_ZN39_INTERNAL_02b147f2_4_k_cu_b9fc0514_27274cute7productE
	.align		8
        /*0060*/ 	.dword	_ZN39_INTERNAL_02b147f2_4_k_cu_b9fc0514_27274cute1_E
	.align		8
        /*0068*/ 	.dword	$str$24
	.align		8
        /*0070*/ 	.dword	$str$25


//--------------------- .text._ZN7cutlass13device_kernelINS_4gemm6kernel13GemmUniversalINS1_17GroupProblemShapeIN4cute5tupleIJiiiEEEEENS1_10collective13CollectiveMmaINS1_39MainloopSm90ArrayTmaGmmaWarpSpecializedILi6ENS6_IJNS5_1CILi1EEESD_SD_EEENS1_43KernelPtrArrayTmaWarpSpecializedCooperativeEEENS6_IJNSC_ILi128EEESH_NSC_ILi64EEEEEENS_6half_tEPNS6_IJlSD_NSC_ILi0EEEEEESK_SN_NS5_8TiledMMAINS5_8MMA_AtomIJNS5_4SM904GMMA26MMA_64x128x16_F32F16F16_SSILNSR_5MajorE0ELST_0ELNSR_7ScaleInE1ELSU_1EEEEEENS5_6LayoutINS6_IJNSC_ILi2EEESD_SD_EEENS6_IJSD_SL_SL_EEEEENS6_IJNS5_10UnderscoreES12_S12_EEEEENS5_13SM90_TMA_LOADENS5_14ComposedLayoutINS5_7SwizzleILi3ELi4ELi3EEENS5_18smem_ptr_flag_bitsILi16EEENSX_INS6_IJNSC_ILi8EEESI_EEENS6_IJSI_SD_EEEEEEEvNS5_8identityES15_S1F_vS1G_EENS_8epilogue10collective18CollectiveEpilogueINS1I_30Sm90PtrArrayTmaWarpSpecializedILi4ELi2ELi16ELb1ELb0ELi2EEEJSJ_NS6_IJSH_NSC_ILi32EEEEEESK_PNS6_IJSD_lSL_EEESK_S1Q_NS1I_6fusion15FusionCallbacksIS1M_NS1R_17LinearCombinationISK_fSK_fLNS_15FloatRoundStyleE2EEESJ_S1O_JEEES15_NS16_IS18_S1A_NSX_INS6_IJSI_S1B_EEENS6_IJSD_SI_EEEEEEENS5_17SM75_U16x8_LDSM_TENS5_14SM90_TMA_STOREES20_NS5_17SM90_U16x8_STSM_TENS5_9Copy_AtomIJNS5_17SM90_U32x4_STSM_NESK_EEEvEEEvvEEEEvNT_6ParamsE --------------------------
	.section	.text._ZN7cutlass13device_kernelINS_4gemm6kernel13GemmUniversalINS1_17GroupProblemShapeIN4cute5tupleIJiiiEEEEENS1_10collective13CollectiveMmaINS1_39MainloopSm90ArrayTmaGmmaWarpSpecializedILi6ENS6_IJNS5_1CILi1EEESD_SD_EEENS1_43KernelPtrArrayTmaWarpSpecializedCooperativeEEENS6_IJNSC_ILi128EEESH_NSC_ILi64EEEEEENS_6half_tEPNS6_IJlSD_NSC_ILi0EEEEEESK_SN_NS5_8TiledMMAINS5_8MMA_AtomIJNS5_4SM904GMMA26MMA_64x128x16_F32F16F16_SSILNSR_5MajorE0ELST_0ELNSR_7ScaleInE1ELSU_1EEEEEENS5_6LayoutINS6_IJNSC_ILi2EEESD_SD_EEENS6_IJSD_SL_SL_EEEEENS6_IJNS5_10UnderscoreES12_S12_EEEEENS5_13SM90_TMA_LOADENS5_14ComposedLayoutINS5_7SwizzleILi3ELi4ELi3EEENS5_18smem_ptr_flag_bitsILi16EEENSX_INS6_IJNSC_ILi8EEESI_EEENS6_IJSI_SD_EEEEEEEvNS5_8identityES15_S1F_vS1G_EENS_8epilogue10collective18CollectiveEpilogueINS1I_30Sm90PtrArrayTmaWarpSpecializedILi4ELi2ELi16ELb1ELb0ELi2EEEJSJ_NS6_IJSH_NSC_ILi32EEEEEESK_PNS6_IJSD_lSL_EEESK_S1Q_NS1I_6fusion15FusionCallbacksIS1M_NS1R_17LinearCombinationISK_fSK_fLNS_15FloatRoundStyleE2EEESJ_S1O_JEEES15_NS16_IS18_S1A_NSX_INS6_IJSI_S1B_EEENS6_IJSD_SI_EEEEEEENS5_17SM75_U16x8_LDSM_TENS5_14SM90_TMA_STOREES20_NS5_17SM90_U16x8_STSM_TENS5_9Copy_AtomIJNS5_17SM90_U32x4_STSM_NESK_EEEvEEEvvEEEEvNT_6ParamsE,"ax",@progbits
	.align	128
.text._ZN7cutlass13device_kernelINS_4gemm6kernel13GemmUniversalINS1_17GroupProblemShapeIN4cute5tupleIJiiiEEEEENS1_10collective13CollectiveMmaINS1_39MainloopSm90ArrayTmaGmmaWarpSpecializedILi6ENS6_IJNS5_1CILi1EEESD_SD_EEENS1_43KernelPtrArrayTmaWarpSpecializedCooperativeEEENS6_IJNSC_ILi128EEESH_NSC_ILi64EEEEEENS_6half_tEPNS6_IJlSD_NSC_ILi0EEEEEESK_SN_NS5_8TiledMMAINS5_8MMA_AtomIJNS5_4SM904GMMA26MMA_64x128x16_F32F16F16_SSILNSR_5MajorE0ELST_0ELNSR_7ScaleInE1ELSU_1EEEEEENS5_6LayoutINS6_IJNSC_ILi2EEESD_SD_EEENS6_IJSD_SL_SL_EEEEENS6_IJNS5_10UnderscoreES12_S12_EEEEENS5_13SM90_TMA_LOADENS5_14ComposedLayoutINS5_7SwizzleILi3ELi4ELi3EEENS5_18smem_ptr_flag_bitsILi16EEENSX_INS6_IJNSC_ILi8EEESI_EEENS6_IJSI_SD_EEEEEEEvNS5_8identityES15_S1F_vS1G_EENS_8epilogue10collective18CollectiveEpilogueINS1I_30Sm90PtrArrayTmaWarpSpecializedILi4ELi2ELi16ELb1ELb0ELi2EEEJSJ_NS6_IJSH_NSC_ILi32EEEEEESK_PNS6_IJSD_lSL_EEESK_S1Q_NS1I_6fusion15FusionCallbacksIS1M_NS1R_17LinearCombinationISK_fSK_fLNS_15FloatRoundStyleE2EEESJ_S1O_JEEES15_NS16_IS18_S1A_NSX_INS6_IJSI_S1B_EEENS6_IJSD_SI_EEEEEEENS5_17SM75_U16x8_LDSM_TENS5_14SM90_TMA_STOREES20_NS5_17SM90_U16x8_STSM_TENS5_9Copy_AtomIJNS5_17SM90_U32x4_STSM_NESK_EEEvEEEvvEEEEvNT_6ParamsE:
        .type           _ZN7cutlass13device_kernelINS_4gemm6kernel13GemmUniversalINS1_17GroupProblemShapeIN4cute5tupleIJiiiEEEEENS1_10collective13CollectiveMmaINS1_39MainloopSm90ArrayTmaGmmaWarpSpecializedILi6ENS6_IJNS5_1CILi1EEESD_SD_EEENS1_43KernelPtrArrayTmaWarpSpecializedCooperativeEEENS6_IJNSC_ILi128EEESH_NSC_ILi64EEEEEENS_6half_tEPNS6_IJlSD_NSC_ILi0EEEEEESK_SN_NS5_8TiledMMAINS5_8MMA_AtomIJNS5_4SM904GMMA26MMA_64x128x16_F32F16F16_SSILNSR_5MajorE0ELST_0ELNSR_7ScaleInE1ELSU_1EEEEEENS5_6LayoutINS6_IJNSC_ILi2EEESD_SD_EEENS6_IJSD_SL_SL_EEEEENS6_IJNS5_10UnderscoreES12_S12_EEEEENS5_13SM90_TMA_LOADENS5_14ComposedLayoutINS5_7SwizzleILi3ELi4ELi3EEENS5_18smem_ptr_flag_bitsILi16EEENSX_INS6_IJNSC_ILi8EEESI_EEENS6_IJSI_SD_EEEEEEEvNS5_8identityES15_S1F_vS1G_EENS_8epilogue10collective18CollectiveEpilogueINS1I_30Sm90PtrArrayTmaWarpSpecializedILi4ELi2ELi16ELb1ELb0ELi2EEEJSJ_NS6_IJSH_NSC_ILi32EEEEEESK_PNS6_IJSD_lSL_EEESK_S1Q_NS1I_6fusion15FusionCallbacksIS1M_NS1R_17LinearCombinationISK_fSK_fLNS_15FloatRoundStyleE2EEESJ_S1O_JEEES15_NS16_IS18_S1A_NSX_INS6_IJSI_S1B_EEENS6_IJSD_SI_EEEEEEENS5_17SM75_U16x8_LDSM_TENS5_14SM90_TMA_STOREES20_NS5_17SM90_U16x8_STSM_TENS5_9Copy_AtomIJNS5_17SM90_U32x4_STSM_NESK_EEEvEEEvvEEEEvNT_6ParamsE,@function
        .size           _ZN7cutlass13device_kernelINS_4gemm6kernel13GemmUniversalINS1_17GroupProblemShapeIN4cute5tupleIJiiiEEEEENS1_10collective13CollectiveMmaINS1_39MainloopSm90ArrayTmaGmmaWarpSpecializedILi6ENS6_IJNS5_1CILi1EEESD_SD_EEENS1_43KernelPtrArrayTmaWarpSpecializedCooperativeEEENS6_IJNSC_ILi128EEESH_NSC_ILi64EEEEEENS_6half_tEPNS6_IJlSD_NSC_ILi0EEEEEESK_SN_NS5_8TiledMMAINS5_8MMA_AtomIJNS5_4SM904GMMA26MMA_64x128x16_F32F16F16_SSILNSR_5MajorE0ELST_0ELNSR_7ScaleInE1ELSU_1EEEEEENS5_6LayoutINS6_IJNSC_ILi2EEESD_SD_EEENS6_IJSD_SL_SL_EEEEENS6_IJNS5_10UnderscoreES12_S12_EEEEENS5_13SM90_TMA_LOADENS5_14ComposedLayoutINS5_7SwizzleILi3ELi4ELi3EEENS5_18smem_ptr_flag_bitsILi16EEENSX_INS6_IJNSC_ILi8EEESI_EEENS6_IJSI_SD_EEEEEEEvNS5_8identityES15_S1F_vS1G_EENS_8epilogue10collective18CollectiveEpilogueINS1I_30Sm90PtrArrayTmaWarpSpecializedILi4ELi2ELi16ELb1ELb0ELi2EEEJSJ_NS6_IJSH_NSC_ILi32EEEEEESK_PNS6_IJSD_lSL_EEESK_S1Q_NS1I_6fusion15FusionCallbacksIS1M_NS1R_17LinearCombinationISK_fSK_fLNS_15FloatRoundStyleE2EEESJ_S1O_JEEES15_NS16_IS18_S1A_NSX_INS6_IJSI_S1B_EEENS6_IJSD_SI_EEEEEEENS5_17SM75_U16x8_LDSM_TENS5_14SM90_TMA_STOREES20_NS5_17SM90_U16x8_STSM_TENS5_9Copy_AtomIJNS5_17SM90_U32x4_STSM_NESK_EEEvEEEvvEEEEvNT_6ParamsE,(.L_x_270 - _ZN7cutlass13device_kernelINS_4gemm6kernel13GemmUniversalINS1_17GroupProblemShapeIN4cute5tupleIJiiiEEEEENS1_10collective13CollectiveMmaINS1_39MainloopSm90ArrayTmaGmmaWarpSpecializedILi6ENS6_IJNS5_1CILi1EEESD_SD_EEENS1_43KernelPtrArrayTmaWarpSpecializedCooperativeEEENS6_IJNSC_ILi128EEESH_NSC_ILi64EEEEEENS_6half_tEPNS6_IJlSD_NSC_ILi0EEEEEESK_SN_NS5_8TiledMMAINS5_8MMA_AtomIJNS5_4SM904GMMA26MMA_64x128x16_F32F16F16_SSILNSR_5MajorE0ELST_0ELNSR_7ScaleInE1ELSU_1EEEEEENS5_6LayoutINS6_IJNSC_ILi2EEESD_SD_EEENS6_IJSD_SL_SL_EEEEENS6_IJNS5_10UnderscoreES12_S12_EEEEENS5_13SM90_TMA_LOADENS5_14ComposedLayoutINS5_7SwizzleILi3ELi4ELi3EEENS5_18smem_ptr_flag_bitsILi16EEENSX_INS6_IJNSC_ILi8EEESI_EEENS6_IJSI_SD_EEEEEEEvNS5_8identityES15_S1F_vS1G_EENS_8epilogue10collective18CollectiveEpilogueINS1I_30Sm90PtrArrayTmaWarpSpecializedILi4ELi2ELi16ELb1ELb0ELi2EEEJSJ_NS6_IJSH_NSC_ILi32EEEEEESK_PNS6_IJSD_lSL_EEESK_S1Q_NS1I_6fusion15FusionCallbacksIS1M_NS1R_17LinearCombinationISK_fSK_fLNS_15FloatRoundStyleE2EEESJ_S1O_JEEES15_NS16_IS18_S1A_NSX_INS6_IJSI_S1B_EEENS6_IJSD_SI_EEEEEEENS5_17SM75_U16x8_LDSM_TENS5_14SM90_TMA_STOREES20_NS5_17SM90_U16x8_STSM_TENS5_9Copy_AtomIJNS5_17SM90_U32x4_STSM_NESK_EEEvEEEvvEEEEvNT_6ParamsE)
        .other          _ZN7cutlass13device_kernelINS_4gemm6kernel13GemmUniversalINS1_17GroupProblemShapeIN4cute5tupleIJiiiEEEEENS1_10collective13CollectiveMmaINS1_39MainloopSm90ArrayTmaGmmaWarpSpecializedILi6ENS6_IJNS5_1CILi1EEESD_SD_EEENS1_43KernelPtrArrayTmaWarpSpecializedCooperativeEEENS6_IJNSC_ILi128EEESH_NSC_ILi64EEEEEENS_6half_tEPNS6_IJlSD_NSC_ILi0EEEEEESK_SN_NS5_8TiledMMAINS5_8MMA_AtomIJNS5_4SM904GMMA26MMA_64x128x16_F32F16F16_SSILNSR_5MajorE0ELST_0ELNSR_7ScaleInE1ELSU_1EEEEEENS5_6LayoutINS6_IJNSC_ILi2EEESD_SD_EEENS6_IJSD_SL_SL_EEEEENS6_IJNS5_10UnderscoreES12_S12_EEEEENS5_13SM90_TMA_LOADENS5_14ComposedLayoutINS5_7SwizzleILi3ELi4ELi3EEENS5_18smem_ptr_flag_bitsILi16EEENSX_INS6_IJNSC_ILi8EEESI_EEENS6_IJSI_SD_EEEEEEEvNS5_8identityES15_S1F_vS1G_EENS_8epilogue10collective18CollectiveEpilogueINS1I_30Sm90PtrArrayTmaWarpSpecializedILi4ELi2ELi16ELb1ELb0ELi2EEEJSJ_NS6_IJSH_NSC_ILi32EEEEEESK_PNS6_IJSD_lSL_EEESK_S1Q_NS1I_6fusion15FusionCallbacksIS1M_NS1R_17LinearCombinationISK_fSK_fLNS_15FloatRoundStyleE2EEESJ_S1O_JEEES15_NS16_IS18_S1A_NSX_INS6_IJSI_S1B_EEENS6_IJSD_SI_EEEEEEENS5_17SM75_U16x8_LDSM_TENS5_14SM90_TMA_STOREES20_NS5_17SM90_U16x8_STSM_TENS5_9Copy_AtomIJNS5_17SM90_U32x4_STSM_NESK_EEEvEEEvvEEEEvNT_6ParamsE,@"STO_CUDA_ENTRY STV_DEFAULT"
_ZN7cutlass13device_kernelINS_4gemm6kernel13GemmUniversalINS1_17GroupProblemShapeIN4cute5tupleIJiiiEEEEENS1_10collective13CollectiveMmaINS1_39MainloopSm90ArrayTmaGmmaWarpSpecializedILi6ENS6_IJNS5_1CILi1EEESD_SD_EEENS1_43KernelPtrArrayTmaWarpSpecializedCooperativeEEENS6_IJNSC_ILi128EEESH_NSC_ILi64EEEEEENS_6half_tEPNS6_IJlSD_NSC_ILi0EEEEEESK_SN_NS5_8TiledMMAINS5_8MMA_AtomIJNS5_4SM904GMMA26MMA_64x128x16_F32F16F16_SSILNSR_5MajorE0ELST_0ELNSR_7ScaleInE1ELSU_1EEEEEENS5_6LayoutINS6_IJNSC_ILi2EEESD_SD_EEENS6_IJSD_SL_SL_EEEEENS6_IJNS5_10UnderscoreES12_S12_EEEEENS5_13SM90_TMA_LOADENS5_14ComposedLayoutINS5_7SwizzleILi3ELi4ELi3EEENS5_18smem_ptr_flag_bitsILi16EEENSX_INS6_IJNSC_ILi8EEESI_EEENS6_IJSI_SD_EEEEEEEvNS5_8identityES15_S1F_vS1G_EENS_8epilogue10collective18CollectiveEpilogueINS1I_30Sm90PtrArrayTmaWarpSpecializedILi4ELi2ELi16ELb1ELb0ELi2EEEJSJ_NS6_IJSH_NSC_ILi32EEEEEESK_PNS6_IJSD_lSL_EEESK_S1Q_NS1I_6fusion15FusionCallbacksIS1M_NS1R_17LinearCombinationISK_fSK_fLNS_15FloatRoundStyleE2EEESJ_S1O_JEEES15_NS16_IS18_S1A_NSX_INS6_IJSI_S1B_EEENS6_IJSD_SI_EEEEEEENS5_17SM75_U16x8_LDSM_TENS5_14SM90_TMA_STOREES20_NS5_17SM90_U16x8_STSM_TENS5_9Copy_AtomIJNS5_17SM90_U32x4_STSM_NESK_EEEvEEEvvEEEEvNT_6ParamsE:
[----:B------:R-:W1:Y:S08]  /*0000*/  LDC R1, c[0x0][0x28] ;  /* 0x00000a00ff017b82 */ /* 0x000e700000000800 */
[----:B------:R-:W2:Y:S01]  /*0010*/  LDC.64 R6, c[0x0][0x918] ;  /* 0x00024600ff067b82 */ /* 0x000ea20000000a00 */
[----:B------:R-:W-:Y:S01]  /*0020*/  ULDC.64 UR56, c[0x0][0x208] ;  /* 0x0000820000387ab9 */ /* 0x000fe20000000a00 */
[----:B------:R-:W3:Y:S01]  /*0030*/  S2R R33, SR_TID.X ;  /* 0x0000000000217919 */ /* 0x000ee20000002100 */
[----:B------:R-:W-:Y:S01]  /*0040*/  ULDC UR4, c[0x0][0x910] ;  /* 0x0002440000047ab9 */ /* 0x000fe20000000800 */
[----:B------:R-:W-:Y:S01]  /*0050*/  ULDC.64 UR20, c[0x0][0x8d0] ;  /* 0x0002340000147ab9 */ /* 0x000fe20000000a00 */
[----:B------:R-:W-:Y:S01]  /*0060*/  ULDC.64 UR14, c[0x0][0x8c8] ;  /* 0x00023200000e7ab9 */ /* 0x000fe20000000a00 */
[----:B------:R-:W-:Y:S01]  /*0070*/  ULDC UR5, c[0x0][0x908] ;  /* 0x0002420000057ab9 */ /* 0x000fe20000000800 */
[----:B------:R-:W-:Y:S01]  /*0080*/  CS2R R8, SRZ ;  /* 0x0000000000087805 */ /* 0x000fe2000001ff00 */
[----:B------:R-:W-:Y:S01]  /*0090*/  S2UR UR40, SR_CTAID.X ;  /* 0x00000000002879c3 */ /* 0x000fe20000002500 */
[----:B------:R-:W-:Y:S01]  /*00a0*/  ULDC.64 UR22, c[0x0][0x8e8] ;  /* 0x00023a0000167ab9 */ /* 0x000fe20000000a00 */
[----:B------:R-:W-:Y:S01]  /*00b0*/  ULDC.64 UR16, c[0x0][0x8e0] ;  /* 0x0002380000107ab9 */ /* 0x000fe20000000a00 */
[----:B--2---:R-:W2:Y:S01]  /*00c0*/  LDG.E R2, desc[UR56][R6.64] ;  /* 0x0000003806027981 */ /* 0x004ea2000c1e1900 */
[----:B------:R-:W-:-:S03]  /*00d0*/  IMAD.U32 R3, RZ, RZ, UR4 ;  /* 0x00000004ff037e24 */ /* 0x000fc6000f8e00ff */
[----:B------:R-:W4:Y:S01]  /*00e0*/  LDG.E R0, desc[UR56][R6.64+0x4] ;  /* 0x0000043806007981 */ /* 0x000f22000c1e1900 */
[----:B---3--:R-:W-:-:S04]  /*00f0*/  LOP3.LUT R34, R33, 0x1f, RZ, 0xc0, !PT ;  /* 0x0000001f21227812 */ /* 0x008fc800078ec0ff */
[----:B------:R-:W-:Y:S01]  /*0100*/  ISETP.GE.AND P0, PT, R34, R3, PT ;  /* 0x000000032200720c */ /* 0x000fe20003f06270 */
[----:B------:R-:W3:Y:S01]  /*0110*/  S2UR UR4, SR_CTAID.Y ;  /* 0x00000000000479c3 */ /* 0x000ee20000002600 */
[----:B------:R-:W-:-:S04]  /*0120*/  UISETP.NE.U32.AND UP0, UPT, UR20, URZ, UPT ;  /* 0x0000003f1400728c */ /* 0x000fc8000bf05070 */
[----:B------:R-:W-:-:S07]  /*0130*/  UISETP.NE.AND.EX UP0, UPT, UR21, URZ, UPT, UP0 ;  /* 0x0000003f1500728c */ /* 0x000fce000bf05300 */
[----:B------:R-:W1:Y:S01]  /*0140*/  @!P0 LDC.64 R4, c[0x0][0x918] ;  /* 0x00024600ff048b82 */ /* 0x000e620000000a00 */
[----:B------:R-:W-:-:S03]  /*0150*/  UISETP.NE.AND UP3, UPT, UR5, 0x1, UPT ;  /* 0x000000010500788c */ /* 0x000fc6000bf65270 */
[----:B------:R-:W-:-:S08]  /*0160*/  @UP0 ULDC UR8, c[0x0][0x8dc] ;  /* 0x0002370000080ab9 */ /* 0x000fd00000000800 */
[----:B------:R-:W-:Y:S01]  /*0170*/  @UP3 ULDC UR12, c[0x0][0x10] ;  /* 0x00000400000c3ab9 */ /* 0x000fe20000000800 */
[----:B------:R-:W-:Y:S02]  /*0180*/  @UP3 UMOV UR5, URZ ;  /* 0x0000003f00053c82 */ /* 0x000fe40008000000 */
[----:B---3--:R-:W-:Y:S01]  /*0190*/  @UP3 UIMAD.WIDE.U32 UR12, UR40, UR12, UR4 ;  /* 0x0000000c280c32a5 */ /* 0x008fe2000f8e0004 */
[----:B------:R-:W-:Y:S01]  /*01a0*/  @UP3 UMOV UR9, URZ ;  /* 0x0000003f00093c82 */ /* 0x000fe20008000000 */
[----:B-1----:R-:W-:Y:S02]  /*01b0*/  @!P0 IMAD.WIDE.U32 R4, R34, 0xc, R4 ;  /* 0x0000000c22048825 */ /* 0x002fe400078e0004 */
[----:B------:R-:W-:-:S03]  /*01c0*/  @UP3 UIADD3 UR9, UR13, UR9, URZ ;  /* 0x000000090d093290 */ /* 0x000fc6000fffe03f */
[----:B------:R-:W-:Y:S01]  /*01d0*/  @UP3 UMOV UR10, UR12 ;  /* 0x0000000c000a3c82 */ /* 0x000fe20008000000 */
[----:B------:R1:W5:Y:S04]  /*01e0*/  @!P0 LDG.E R8, desc[UR56][R4.64] ;  /* 0x0000003804088981 */ /* 0x000368000c1e1900 */
[----:B------:R1:W5:Y:S01]  /*01f0*/  @!P0 LDG.E R9, desc[UR56][R4.64+0x4] ;  /* 0x0000043804098981 */ /* 0x000362000c1e1900 */
[----:B------:R-:W-:Y:S01]  /*0200*/  ISETP.NE.U32.AND P0, PT, RZ, UR22, PT ;  /* 0x00000016ff007c0c */ /* 0x000fe2000bf05070 */
[----:B------:R-:W-:Y:S01]  /*0210*/  @!UP3 ULDC UR5, c[0x0][0xc] ;  /* 0x000003000005bab9 */ /* 0x000fe20000000800 */
[----:B------:R-:W-:Y:S02]  /*0220*/  UMOV UR41, URZ ;  /* 0x0000003f00297c82 */ /* 0x000fe40008000000 */
[----:B------:R-:W-:Y:S01]  /*0230*/  ISETP.NE.AND.EX P0, PT, RZ, UR23, PT, P0 ;  /* 0x00000017ff007c0c */ /* 0x000fe2000bf05300 */
[----:B------:R-:W-:-:S07]  /*0240*/  @!UP3 UIMAD.WIDE.U32 UR4, UR5, UR4, UR40 ;  /* 0x000000040504b2a5 */ /* 0x000fce000f8e0028 */
[----:B------:R-:W-:Y:S01]  /*0250*/  @!UP3 UMOV UR9, UR5 ;  /* 0x000000050009bc82 */ /* 0x000fe20008000000 */
[----:B------:R-:W-:Y:S01]  /*0260*/  @!UP3 UMOV UR10, UR4 ;  /* 0x00000004000abc82 */ /* 0x000fe20008000000 */
[----:B--2---:R-:W-:-:S13]  /*0270*/  R2UR UR11, R2 ;  /* 0x00000000020b72ca */ /* 0x004fda00000e0000 */
[----:B------:R-:W-:-:S04]  /*0280*/  UIADD3 UR6, UP1, UR11, UR14, URZ ;  /* 0x0000000e0b067290 */ /* 0x000fc8000ff3e03f */
[----:B------:R-:W-:Y:S02]  /*0290*/  ULEA.HI.X.SX32 UR11, UR11, UR15, 0x1, UP1 ;  /* 0x0000000f0b0b7291 */ /* 0x000fe400088f0e3f */
[----:B------:R-:W-:Y:S01]  /*02a0*/  UIADD3 UR6, UP1, UR6, -0x1, URZ ;  /* 0xffffffff06067890 */ /* 0x000fe2000ff3e03f */
[----:B----4-:R-:W-:-:S03]  /*02b0*/  R2UR UR24, R0 ;  /* 0x00000000001872ca */ /* 0x010fc600000e0000 */
[----:B------:R-:W-:Y:S02]  /*02c0*/  UIADD3.X UR11, UR11, -0x1, URZ, UP1, !UPT ;  /* 0xffffffff0b0b7890 */ /* 0x000fe40008ffe43f */
[----:B------:R-:W-:-:S04]  /*02d0*/  @UP0 UIADD3 UR8, UP1, UR6, UR8, URZ ;  /* 0x0000000806080290 */ /* 0x000fc8000ff3e03f */
[----:B------:R-:W-:-:S04]  /*02e0*/  @UP0 UIADD3.X UR26, URZ, UR11, URZ, UP1, !UPT ;  /* 0x0000000b3f1a0290 */ /* 0x000fc80008ffe43f */
[----:B------:R-:W-:Y:S02]  /*02f0*/  @UP0 UIMAD.WIDE.U32 UR18, UR26, UR20, URZ ;  /* 0x000000141a1202a5 */ /* 0x000fe4000f8e003f */
[----:B------:R-:W-:Y:S02]  /*0300*/  @UP0 UIMAD.WIDE.U32 UR12, UR8, UR20, URZ ;  /* 0x00000014080c02a5 */ /* 0x000fe4000f8e003f */
[----:B------:R-:W-:Y:S02]  /*0310*/  @UP0 UIMAD.WIDE.U32 UR18, UP1, UR8, UR21, UR18 ;  /* 0x00000015081202a5 */ /* 0x000fe4000f820012 */
[----:B------:R-:W-:Y:S02]  /*0320*/  UIADD3 UR7, UP2, UR24, UR16, URZ ;  /* 0x0000001018077290 */ /* 0x000fe4000ff5e03f */
[----:B------:R-:W-:Y:S02]  /*0330*/  @UP0 UIADD3.X UR25, URZ, URZ, URZ, UP1, !UPT ;  /* 0x0000003f3f190290 */ /* 0x000fe40008ffe43f */
[----:B------:R-:W-:-:S02]  /*0340*/  @UP0 UIADD3 URZ, UP1, UR13, UR18, URZ ;  /* 0x000000120d3f0290 */ /* 0x000fc4000ff3e03f */
[----:B------:R-:W-:-:S03]  /*0350*/  ULEA.HI.X.SX32 UR8, UR24, UR17, 0x1, UP2 ;  /* 0x0000001118087291 */ /* 0x000fc600090f0e3f */
[----:B------:R-:W-:Y:S02]  /*0360*/  @UP0 UMOV UR24, UR19 ;  /* 0x0000001300180c82 */ /* 0x000fe40008000000 */
[----:B------:R-:W-:Y:S02]  /*0370*/  @UP0 UIMAD.WIDE.U32.X UR12, UR26, UR21, UR24, UP1 ;  /* 0x000000151a0c02a5 */ /* 0x000fe400088e0418 */
[----:B------:R-:W-:-:S04]  /*0380*/  UIADD3 UR19, UP1, UR7, -0x1, URZ ;  /* 0xffffffff07137890 */ /* 0x000fc8000ff3e03f */
[----:B------:R-:W-:Y:S01]  /*0390*/  UIADD3.X UR5, UR8, -0x1, URZ, UP1, !UPT ;  /* 0xffffffff08057890 */ /* 0x000fe20008ffe43f */
[----:B------:R-:W-:Y:S01]  /*03a0*/  @UP0 UMOV UR6, UR12 ;  /* 0x0000000c00060c82 */ /* 0x000fe20008000000 */
[----:B------:R-:W-:Y:S01]  /*03b0*/  @UP0 UMOV UR11, UR13 ;  /* 0x0000000d000b0c82 */ /* 0x000fe20008000000 */
[----:B-1----:R-:W-:Y:S09]  /*03c0*/  @!P0 BRA `(.L_x_0) ;  /* 0x00000000002c8947 */ /* 0x002ff20003800000 */
[----:B------:R-:W-:Y:S02]  /*03d0*/  ULDC UR7, c[0x0][0x8f4] ;  /* 0x00023d0000077ab9 */ /* 0x000fe40000000800 */
[----:B------:R-:W-:-:S04]  /*03e0*/  UIADD3 UR7, UP1, UR19, UR7, URZ ;  /* 0x0000000713077290 */ /* 0x000fc8000ff3e03f */
[----:B------:R-:W-:-:S04]  /*03f0*/  UIADD3.X UR8, URZ, UR5, URZ, UP1, !UPT ;  /* 0x000000053f087290 */ /* 0x000fc80008ffe43f */
[----:B------:R-:W-:-:S04]  /*0400*/  UIMAD.WIDE.U32 UR4, UR8, UR22, URZ ;  /* 0x00000016080472a5 */ /* 0x000fc8000f8e003f */
[----:B------:R-:W-:Y:S02]  /*0410*/  UIMAD.WIDE.U32 UR12, UP1, UR7, UR23, UR4 ;  /* 0x00000017070c72a5 */ /* 0x000fe4000f820004 */
[----:B------:R-:W-:Y:S02]  /*0420*/  UIMAD.WIDE.U32 UR4, UR7, UR22, URZ ;  /* 0x00000016070472a5 */ /* 0x000fe4000f8e003f */
[----:B------:R-:W-:Y:S02]  /*0430*/  UIADD3.X UR19, URZ, URZ, URZ, UP1, !UPT ;  /* 0x0000003f3f137290 */ /* 0x000fe40008ffe43f */
[----:B------:R-:W-:Y:S01]  /*0440*/  UIADD3 URZ, UP1, UR5, UR12, URZ ;  /* 0x0000000c053f7290 */ /* 0x000fe2000ff3e03f */
[----:B------:R-:W-:-:S03]  /*0450*/  UMOV UR18, UR13 ;  /* 0x0000000d00127c82 */ /* 0x000fc60008000000 */
[----:B------:R-:W-:-:S07]  /*0460*/  UIMAD.WIDE.U32.X UR4, UR8, UR23, UR18, UP1 ;  /* 0x00000017080472a5 */ /* 0x000fce00088e0412 */
[----:B------:R-:W-:-:S05]  /*0470*/  UMOV UR19, UR4 ;  /* 0x0000000400137c82 */ /* 0x000fca0008000000 */
.L_x_0:
[----:B------:R-:W-:Y:S01]  /*0480*/  ULDC UR8, c[0x0][0x934] ;  /* 0x00024d0000087ab9 */ /* 0x000fe20000000800 */
[----:B------:R-:W-:Y:S01]  /*0490*/  ULDC UR7, c[0x0][0x904] ;  /* 0x0002410000077ab9 */ /* 0x000fe20000000800 */
[----:B------:R-:W-:Y:S01]  /*04a0*/  ULDC UR4, c[0x0][0x938] ;  /* 0x00024e0000047ab9 */ /* 0x000fe20000000800 */
[----:B------:R-:W-:Y:S01]  /*04b0*/  USHF.L.U32 UR8, UR8, UR7, URZ ;  /* 0x0000000708087299 */ /* 0x000fe2000800063f */
[----:B------:R-:W-:Y:S01]  /*04c0*/  SHF.R.U32.HI R13, RZ, 0x5, R33 ;  /* 0x00000005ff0d7819 */ /* 0x000fe20000011621 */
[----:B------:R-:W-:Y:S01]  /*04d0*/  USHF.L.U32 UR7, UR4, UR7, URZ ;  /* 0x0000000704077299 */ /* 0x000fe2000800063f */
[----:B------:R-:W-:Y:S01]  /*04e0*/  ULDC UR18, c[0x0][0x8d8] ;  /* 0x0002360000127ab9 */ /* 0x000fe20000000800 */
[----:B------:R-:W-:Y:S02]  /*04f0*/  ULDC UR28, c[0x0][0x8f0] ;  /* 0x00023c00001c7ab9 */ /* 0x000fe40000000800 */
[----:B------:R-:W-:Y:S01]  /*0500*/  IMAD.U32 R10, RZ, RZ, UR8 ;  /* 0x00000008ff0a7e24 */ /* 0x000fe2000f8e00ff */
[----:B------:R-:W-:Y:S01]  /*0510*/  USHF.R.U64 UR11, UR6, UR18, UR11 ;  /* 0x00000012060b7299 */ /* 0x000fe2000800120b */
[----:B------:R-:W-:Y:S01]  /*0520*/  IMAD.U32 R11, RZ, RZ, UR7 ;  /* 0x00000007ff0b7e24 */ /* 0x000fe2000f8e00ff */
[----:B------:R-:W-:-:S02]  /*0530*/  USHF.R.U64 UR6, UR19, UR28, UR5 ;  /* 0x0000001c13067299 */ /* 0x000fc40008001205 */
[----:B------:R-:W-:Y:S01]  /*0540*/  IABS R0, R10 ;  /* 0x0000000a00007213 */ /* 0x000fe20000000000 */
[----:B------:R-:W-:Y:S01]  /*0550*/  UIADD3 UR11, UR11, -0x1, UR8 ;  /* 0xffffffff0b0b7890 */ /* 0x000fe2000fffe008 */
[----:B------:R-:W-:Y:S01]  /*0560*/  IABS R2, R11 ;  /* 0x0000000b00027213 */ /* 0x000fe20000000000 */
[----:B------:R-:W-:Y:S01]  /*0570*/  UIADD3 UR6, UR6, -0x1, UR7 ;  /* 0xffffffff06067890 */ /* 0x000fe2000fffe007 */
[----:B------:R-:W-:Y:S01]  /*0580*/  R2UR UR27, R0 ;  /* 0x00000000001b72ca */ /* 0x000fe200000e0000 */
[----:B------:R-:W-:Y:S01]  /*0590*/  UMOV UR4, URZ ;  /* 0x0000003f00047c82 */ /* 0x000fe20008000000 */
[----:B------:R-:W-:Y:S01]  /*05a0*/  UISETP.GE.AND UP5, UPT, UR11, URZ, UPT ;  /* 0x0000003f0b00728c */ /* 0x000fe2000bfa6270 */
[----:B------:R-:W-:Y:S01]  /*05b0*/  IMAD.MOV.U32 R0, RZ, RZ, R2 ;  /* 0x000000ffff007224 */ /* 0x000fe200078e0002 */
[----:B------:R-:W-:Y:S01]  /*05c0*/  UISETP.NE.AND UP4, UPT, UR8, URZ, UPT ;  /* 0x0000003f0800728c */ /* 0x000fe2000bf85270 */
[----:B------:R-:W-:-:S03]  /*05d0*/  UMOV UR53, 0x1 ;  /* 0x0000000100357882 */ /* 0x000fc60000000000 */
[----:B------:R-:W-:-:S05]  /*05e0*/  R2UR UR26, R0 ;  /* 0x00000000001a72ca */ /* 0x000fca00000e0000 */
[----:B------:R-:W1:Y:S08]  /*05f0*/  I2F.RP R0, UR27 ;  /* 0x0000001b00007d06 */ /* 0x000e700008209400 */
[----:B------:R-:W2:Y:S08]  /*0600*/  I2F.RP R4, UR26 ;  /* 0x0000001a00047d06 */ /* 0x000eb00008209400 */
[----:B-1----:R-:W1:Y:S08]  /*0610*/  MUFU.RCP R0, R0 ;  /* 0x0000000000007308 */ /* 0x002e700000001000 */
[----:B--2---:R-:W2:Y:S01]  /*0620*/  MUFU.RCP R4, R4 ;  /* 0x0000000400047308 */ /* 0x004ea20000001000 */
[----:B-1----:R-:W-:-:S02]  /*0630*/  VIADD R2, R0, 0xffffffe ;  /* 0x0ffffffe00027836 */ /* 0x002fc40000000000 */
[----:B------:R-:W-:-:S05]  /*0640*/  IMAD.U32 R0, RZ, RZ, UR11 ;  /* 0x0000000bff007e24 */ /* 0x000fca000f8e00ff */
[----:B------:R-:W1:Y:S01]  /*0650*/  F2I.FTZ.U32.TRUNC.NTZ R2, R2 ;  /* 0x0000000200027305 */ /* 0x000e62000021f000 */
[----:B------:R-:W-:Y:S01]  /*0660*/  IABS R0, R0 ;  /* 0x0000000000007213 */ /* 0x000fe20000000000 */
[----:B--2---:R-:W-:Y:S01]  /*0670*/  VIADD R5, R4, 0xffffffe ;  /* 0x0ffffffe04057836 */ /* 0x004fe20000000000 */
[----:B------:R-:W-:Y:S02]  /*0680*/  IABS R4, R10 ;  /* 0x0000000a00047213 */ /* 0x000fe40000000000 */
[----:B------:R-:W-:-:S03]  /*0690*/  R2UR UR31, R0 ;  /* 0x00000000001f72ca */ /* 0x000fc600000e0000 */
[----:B------:R-:W2:Y:S01]  /*06a0*/  F2I.FTZ.U32.TRUNC.NTZ R5, R5 ;  /* 0x0000000500057305 */ /* 0x000ea2000021f000 */
[----:B------:R-:W-:Y:S01]  /*06b0*/  IMAD.MOV R4, RZ, RZ, -R4 ;  /* 0x000000ffff047224 */ /* 0x000fe200078e0a04 */
[----:B-1----:R-:W-:Y:S01]  /*06c0*/  R2UR UR5, R2 ;  /* 0x00000000020572ca */ /* 0x002fe200000e0000 */
[----:B------:R-:W-:Y:S01]  /*06d0*/  IMAD.U32 R2, RZ, RZ, UR6 ;  /* 0x00000006ff027e24 */ /* 0x000fe2000f8e00ff */
[----:B--2---:R-:W-:-:S04]  /*06e0*/  R2UR UR13, R5 ;  /* 0x00000000050d72ca */ /* 0x004fc800000e0000 */
[----:B------:R-:W-:Y:S01]  /*06f0*/  IABS R5, R2 ;  /* 0x0000000200057213 */ /* 0x000fe20000000000 */
[----:B------:R-:W-:Y:S01]  /*0700*/  IMAD.MOV.U32 R2, RZ, RZ, R4 ;  /* 0x000000ffff027224 */ /* 0x000fe200078e0004 */
[----:B------:R-:W-:-:S05]  /*0710*/  IABS R4, R11 ;  /* 0x0000000b00047213 */ /* 0x000fca0000000000 */
[----:B------:R-:W-:Y:S01]  /*0720*/  UIADD3 UR12, URZ, -UR5, URZ ;  /* 0x800000053f0c7290 */ /* 0x000fe2000fffe03f */
[----:B------:R-:W-:Y:S01]  /*0730*/  IMAD.MOV.U32 R0, RZ, RZ, R5 ;  /* 0x000000ffff007224 */ /* 0x000fe200078e0005 */
[----:B------:R-:W-:Y:S02]  /*0740*/  R2UR UR29, R2 ;  /* 0x00000000021d72ca */ /* 0x000fe400000e0000 */
[----:B------:R-:W-:Y:S01]  /*0750*/  UIMAD UR12, UR12, UR27, URZ ;  /* 0x0000001b0c0c72a4 */ /* 0x000fe2000f8e023f */
[----:B------:R-:W-:Y:S01]  /*0760*/  IMAD.MOV R4, RZ, RZ, -R4 ;  /* 0x000000ffff047224 */ /* 0x000fe200078e0a04 */
[----:B------:R-:W1:Y:S01]  /*0770*/  SHFL.IDX PT, R2, R13, RZ, 0x1f ;  /* 0x00001fff0d027589 */ /* 0x000e6200000e0000 */
[----:B------:R-:W-:Y:S01]  /*0780*/  R2UR UR32, R0 ;  /* 0x00000000002072ca */ /* 0x000fe200000e0000 */
[----:B------:R-:W-:Y:S01]  /*0790*/  UIADD3 UR24, URZ, -UR13, URZ ;  /* 0x8000000d3f187290 */ /* 0x000fe2000fffe03f */
[----:B------:R-:W-:Y:S01]  /*07a0*/  IMAD.MOV.U32 R0, RZ, RZ, R4 ;  /* 0x000000ffff007224 */ /* 0x000fe200078e0004 */
[----:B------:R-:W-:-:S02]  /*07b0*/  UIMAD.WIDE.U32 UR4, UR5, UR12, UR4 ;  /* 0x0000000c050472a5 */ /* 0x000fc4000f8e0004 */
[----:B------:R-:W-:Y:S01]  /*07c0*/  UIMAD UR24, UR24, UR26, URZ ;  /* 0x0000001a181872a4 */ /* 0x000fe2000f8e023f */
[----:B------:R-:W-:Y:S01]  /*07d0*/  UMOV UR12, URZ ;  /* 0x0000003f000c7c82 */ /* 0x000fe20008000000 */
[----:B------:R-:W-:Y:S02]  /*07e0*/  R2UR UR30, R0 ;  /* 0x00000000001e72ca */ /* 0x000fe400000e0000 */
[----:B------:R-:W-:Y:S01]  /*07f0*/  UIMAD.WIDE.U32 UR24, UR13, UR24, UR12 ;  /* 0x000000180d1872a5 */ /* 0x000fe2000f8e000c */
[----:B------:R-:W-:Y:S02]  /*0800*/  SHF.R.U32.HI R0, RZ, 0x7, R33 ;  /* 0x00000007ff007819 */ /* 0x000fe40000011621 */
[----:B------:R-:W-:Y:S02]  /*0810*/  UMOV UR13, UR5 ;  /* 0x00000005000d7c82 */ /* 0x000fe40008000000 */
[----:B------:R-:W-:Y:S02]  /*0820*/  UIMAD.WIDE.U32 UR4, UR13, UR31, URZ ;  /* 0x0000001f0d0472a5 */ /* 0x000fe4000f8e003f */
[----:B------:R-:W-:Y:S01]  /*0830*/  UMOV UR19, UR25 ;  /* 0x0000001900137c82 */ /* 0x000fe20008000000 */
[----:B------:R-:W2:Y:S01]  /*0840*/  SHFL.IDX PT, R0, R0, RZ, 0x1f ;  /* 0x00001fff00007589 */ /* 0x000ea200000e0000 */
[----:B------:R-:W-:-:S02]  /*0850*/  UIMAD UR5, UR5, UR29, UR31 ;  /* 0x0000001d050572a4 */ /* 0x000fc4000f8e021f */
[----:B------:R-:W-:Y:S02]  /*0860*/  UIMAD.WIDE.U32 UR24, UR19, UR32, URZ ;  /* 0x00000020131872a5 */ /* 0x000fe4000f8e003f */
[----:B------:R-:W-:Y:S01]  /*0870*/  UISETP.GT.U32.AND UP1, UPT, UR27, UR5, UPT ;  /* 0x000000051b00728c */ /* 0x000fe2000bf24070 */
[----:B-1----:R-:W-:Y:S01]  /*0880*/  R2UR UR33, R2 ;  /* 0x00000000022172ca */ /* 0x002fe200000e0000 */
[----:B------:R-:W-:Y:S02]  /*0890*/  UIMAD UR25, UR25, UR30, UR32 ;  /* 0x0000001e191972a4 */ /* 0x000fe4000f8e0220 */
[----:B------:R-:W-:Y:S02]  /*08a0*/  ULOP3.LUT UR31, URZ, UR8, URZ, 0x33, !UPT ;  /* 0x000000083f1f7292 */ /* 0x000fe4000f8e333f */
[----:B------:R-:W-:Y:S02]  /*08b0*/  UISETP.GT.U32.AND UP2, UPT, UR26, UR25, UPT ;  /* 0x000000191a00728c */ /* 0x000fe4000bf44070 */
[----:B------:R-:W-:-:S03]  /*08c0*/  ULOP3.LUT UR32, URZ, UR7, URZ, 0x33, !UPT ;  /* 0x000000073f207292 */ /* 0x000fc6000f8e333f */
[----:B------:R-:W-:-:S03]  /*08d0*/  @!UP1 UIADD3 UR5, UR5, -UR27, URZ ;  /* 0x8000001b05059290 */ /* 0x000fc6000fffe03f */
[----:B------:R-:W-:Y:S02]  /*08e0*/  USHF.R.S32.HI UR4, URZ, 0x1f, UR33 ;  /* 0x0000001f3f047899 */ /* 0x000fe40008011421 */
[----:B------:R-:W-:Y:S01]  /*08f0*/  ISETP.NE.AND P1, PT, RZ, UR33, PT ;  /* 0x00000021ff007c0c */ /* 0x000fe2000bf25270 */
[----:B------:R-:W-:Y:S02]  /*0900*/  UISETP.GT.U32.AND UP6, UPT, UR27, UR5, UPT ;  /* 0x000000051b00728c */ /* 0x000fe4000bfc4070 */
[----:B------:R-:W-:Y:S01]  /*0910*/  @!UP2 UIADD3 UR25, UR25, -UR26, URZ ;  /* 0x8000001a1919a290 */ /* 0x000fe2000fffe03f */
[----:B--2---:R-:W-:Y:S01]  /*0920*/  R2UR UR12, R0 ;  /* 0x00000000000c72ca */ /* 0x004fe200000e0000 */
[----:B------:R-:W-:Y:S02]  /*0930*/  UISETP.NE.AND UP2, UPT, UR7, URZ, UPT ;  /* 0x0000003f0700728c */ /* 0x000fe4000bf45270 */
[----:B------:R-:W-:Y:S02]  /*0940*/  UISETP.GT.U32.AND UP1, UPT, UR26, UR25, UPT ;  /* 0x000000191a00728c */ /* 0x000fe4000bf24070 */
[----:B------:R-:W-:-:S03]  /*0950*/  ULEA.HI UR4, UR4, UR33, URZ, 0x2 ;  /* 0x0000002104047291 */ /* 0x000fc6000f8f103f */
[----:B------:R-:W-:Y:S02]  /*0960*/  @!UP6 UIADD3 UR5, UR5, -UR27, URZ ;  /* 0x8000001b0505e290 */ /* 0x000fe4000fffe03f */
[----:B------:R-:W-:Y:S02]  /*0970*/  UISETP.GE.AND UP6, UPT, UR6, URZ, UPT ;  /* 0x0000003f0600728c */ /* 0x000fe4000bfc6270 */
[----:B------:R-:W-:Y:S02]  /*0980*/  @!UP5 UIADD3 UR5, -UR5, URZ, URZ ;  /* 0x0000003f0505d290 */ /* 0x000fe4000fffe13f */
[----:B------:R-:W-:Y:S02]  /*0990*/  @!UP1 UIADD3 UR25, UR25, -UR26, URZ ;  /* 0x8000001a19199290 */ /* 0x000fe4000fffe03f */
[----:B------:R-:W-:Y:S02]  /*09a0*/  USEL UR5, UR31, UR5, !UP4 ;  /* 0x000000051f057287 */ /* 0x000fe4000e000000 */
[----:B------:R-:W-:-:S02]  /*09b0*/  ULOP3.LUT UR4, UR4, 0xfffffffc, URZ, 0xc0, !UPT ;  /* 0xfffffffc04047892 */ /* 0x000fc4000f8ec03f */
[----:B------:R-:W-:Y:S02]  /*09c0*/  UIADD3 UR5, UR11, -UR5, URZ ;  /* 0x800000050b057290 */ /* 0x000fe4000fffe03f */
[----:B------:R-:W-:Y:S02]  /*09d0*/  @!UP6 UIADD3 UR25, -UR25, URZ, URZ ;  /* 0x0000003f1919e290 */ /* 0x000fe4000fffe13f */
[----:B------:R-:W-:Y:S02]  /*09e0*/  UIADD3 UR54, UR33, -UR4, URZ ;  /* 0x8000000421367290 */ /* 0x000fe4000fffe03f */
[----:B------:R-:W-:Y:S02]  /*09f0*/  USEL UR25, UR32, UR25, !UP2 ;  /* 0x0000001920197287 */ /* 0x000fe4000d000000 */
[----:B------:R-:W-:Y:S02]  /*0a00*/  UISETP.NE.AND UP1, UPT, UR12, URZ, UPT ;  /* 0x0000003f0c00728c */ /* 0x000fe4000bf25270 */
[----:B------:R-:W-:-:S02]  /*0a10*/  UIADD3 UR25, UR6, -UR25, URZ ;  /* 0x8000001906197290 */ /* 0x000fc4000fffe03f */
[----:B------:R-:W-:Y:S02]  /*0a20*/  UISETP.EQ.AND UP5, UPT, UR54, 0x3, !UP1 ;  /* 0x000000033600788c */ /* 0x000fe4000cfa2270 */
[----:B------:R-:W-:Y:S02]  /*0a30*/  UIMAD UR24, UR5, UR25, URZ ;  /* 0x00000019051872a4 */ /* 0x000fe4000f8e023f */
[----:B------:R-:W-:Y:S02]  /*0a40*/  USEL UR4, UR25, UR5, !UP3 ;  /* 0x0000000519047287 */ /* 0x000fe4000d800000 */
[----:B------:R-:W-:Y:S02]  /*0a50*/  USHF.R.S32.HI UR25, URZ, 0x1f, UR24 ;  /* 0x0000001f3f197899 */ /* 0x000fe40008011418 */
[----:B------:R-:W-:Y:S01]  /*0a60*/  USHF.R.S32.HI UR5, URZ, 0x1f, UR4 ;  /* 0x0000001f3f057899 */ /* 0x000fe20008011404 */
[----:B------:R-:W-:Y:S01]  /*0a70*/  IMAD.U32 R6, RZ, RZ, UR24 ;  /* 0x00000018ff067e24 */ /* 0x000fe2000f8e00ff */
[----:B------:R-:W-:Y:S01]  /*0a80*/  USEL UR53, UR53, 0x2, UP5 ;  /* 0x0000000235357887 */ /* 0x000fe2000a800000 */
[----:B------:R-:W-:-:S02]  /*0a90*/  IMAD.U32 R4, RZ, RZ, UR4 ;  /* 0x00000004ff047e24 */ /* 0x000fc4000f8e00ff */
[----:B------:R-:W-:Y:S02]  /*0aa0*/  IMAD.U32 R7, RZ, RZ, UR25 ;  /* 0x00000019ff077e24 */ /* 0x000fe4000f8e00ff */
[----:B------:R-:W-:Y:S01]  /*0ab0*/  IMAD.U32 R5, RZ, RZ, UR5 ;  /* 0x00000005ff057e24 */ /* 0x000fe2000f8e00ff */
[----:B------:R-:W-:Y:S06]  /*0ac0*/  @P1 BRA `(.L_x_1) ;  /* 0x0000000000841947 */ /* 0x000fec0003800000 */
[----:B------:R-:W-:Y:S01]  /*0ad0*/  ELECT P1, URZ, PT ;  /* 0x00000000003f782f */ /* 0x000fe20003820000 */
[----:B------:R-:W-:-:S12]  /*0ae0*/  BSSY B0, `(.L_x_1) ;  /* 0x000001f000007945 */ /* 0x000fd80003800000 */
[----:B------:R-:W-:Y:S05]  /*0af0*/  @!P1 BRA `(.L_x_2) ;  /* 0x0000000000749947 */ /* 0x000fea0003800000 */
[----:B------:R-:W1:Y:S01]  /*0b00*/  S2UR UR6, SR_CgaCtaId ;  /* 0x00000000000679c3 */ /* 0x000e620000008800 */
[----:B------:R-:W-:Y:S01]  /*0b10*/  UMOV UR4, 0x400 ;  /* 0x0000040000047882 */ /* 0x000fe20000000000 */
[----:B------:R-:W-:Y:S01]  /*0b20*/  UMOV UR5, 0x1 ;  /* 0x0000000100057882 */ /* 0x000fe20000000000 */
[----:B------:R-:W-:Y:S02]  /*0b30*/  UMOV UR24, 0x140 ;  /* 0x0000014000187882 */ /* 0x000fe40000000000 */
[----:B------:R-:W-:-:S04]  /*0b40*/  UIADD3 UR24, -UR24, 0x100000, URZ ;  /* 0x0010000018187890 */ /* 0x000fc8000fffe13f */
[----:B------:R-:W-:Y:S02]  /*0b50*/  USHF.L.U32 UR25, UR24, 0xb, URZ ;  /* 0x0000000b18197899 */ /* 0x000fe4000800063f */
[----:B------:R-:W-:Y:S02]  /*0b60*/  USHF.L.U32 UR24, UR24, 0x1, URZ ;  /* 0x0000000118187899 */ /* 0x000fe4000800063f */
[----:B-1----:R-:W-:Y:S02]  /*0b70*/  ULEA UR6, UR6, UR4, 0x18 ;  /* 0x0000000406067291 */ /* 0x002fe4000f8ec03f */
[----:B------:R-:W-:-:S04]  /*0b80*/  UIADD3 UR4, -UR5, 0x100000, URZ ;  /* 0x0010000005047890 */ /* 0x000fc8000fffe13f */
[----:B------:R-:W-:Y:S02]  /*0b90*/  USHF.L.U32 UR5, UR4, 0xb, URZ ;  /* 0x0000000b04057899 */ /* 0x000fe4000800063f */
[----:B------:R-:W-:Y:S01]  /*0ba0*/  USHF.L.U32 UR4, UR4, 0x1, URZ ;  /* 0x0000000104047899 */ /* 0x000fe2000800063f */
[----:B------:R-:W1:Y:S11]  /*0bb0*/  FENCE.VIEW.ASYNC.S ;  /* 0x00000000000073c6 */ /* 0x000e760000000000 */
[----:B-1----:R1:W2:Y:S01]  /*0bc0*/  SYNCS.EXCH.64 URZ, [UR6+0x38400], UR4 ;  /* 0x03840004063f75b2 */ /* 0x0022a20008000100 */
[----:B------:R1:W3:Y:S01]  /*0bd0*/  SYNCS.EXCH.64 URZ, [UR6+0x38440], UR24 ;  /* 0x03844018063f75b2 */ /* 0x0002e20008000100 */
[----:B------:R1:W4:Y:S01]  /*0be0*/  SYNCS.EXCH.64 URZ, [UR6+0x38408], UR4 ;  /* 0x03840804063f75b2 */ /* 0x0003220008000100 */
[----:B------:R1:W1:Y:S01]  /*0bf0*/  SYNCS.EXCH.64 URZ, [UR6+0x38448], UR24 ;  /* 0x03844818063f75b2 */ /* 0x0002620008000100 */
        /* <DEDUP_REMOVED lines=12> */
[----:B------:R-:W-:Y:S01]  /*0cc0*/  NOP ;  /* 0x0000000000007918 */ /* 0x000fe20000000000 */
.L_x_2:
[----:B-1----:R-:W-:Y:S05]  /*0cd0*/  BSYNC B0 ;  /* 0x0000000000007941 */ /* 0x002fea0003800000 */
.L_x_1:
[----:B------:R-:W1:Y:S01]  /*0ce0*/  SHFL.IDX PT, R0, R13, RZ, 0x1f ;  /* 0x00001fff0d007589 */ /* 0x000e6200000e0000 */
[----:B------:R-:W-:Y:S01]  /*0cf0*/  UIADD3 UR33, UR12, -0x1, URZ ;  /* 0xffffffff0c217890 */ /* 0x000fe2000fffe03f */
[----:B------:R-:W-:Y:S01]  /*0d00*/  NOP ;  /* 0x0000000000007918 */ /* 0x000fe20000000000 */
[----:B------:R-:W-:Y:S02]  /*0d10*/  UISETP.LT.U32.AND UP6, UPT, UR54, 0x2, !UP1 ;  /* 0x000000023600788c */ /* 0x000fe4000cfc1070 */
[----:B------:R-:W-:Y:S02]  /*0d20*/  UISETP.GE.U32.AND UP5, UPT, UR33, 0x2, UPT ;  /* 0x000000022100788c */ /* 0x000fe4000bfa6070 */
[----:B------:R-:W-:-:S04]  /*0d30*/  USEL UR52, URZ, 0x1, !UP6 ;  /* 0x000000013f347887 */ /* 0x000fc8000f000000 */
[----:B------:R-:W-:Y:S01]  /*0d40*/  USEL UR52, UR52, 0x2, UP5 ;  /* 0x0000000234347887 */ /* 0x000fe2000a800000 */
[----:B-1----:R-:W-:-:S13]  /*0d50*/  ISETP.NE.AND P1, PT, R0, RZ, PT ;  /* 0x000000ff0000720c */ /* 0x002fda0003f25270 */
[----:B------:R-:W-:Y:S05]  /*0d60*/  @P1 BRA `(.L_x_3) ;  /* 0x0000000000681947 */ /* 0x000fea0003800000 */
[----:B------:R-:W1:Y:S01]  /*0d70*/  S2UR UR5, SR_CgaCtaId ;  /* 0x00000000000579c3 */ /* 0x000e620000008800 */
[----:B------:R-:W-:Y:S01]  /*0d80*/  UMOV UR4, 0x400 ;  /* 0x0000040000047882 */ /* 0x000fe20000000000 */
[----:B------:R-:W-:Y:S01]  /*0d90*/  UMOV UR24, 0x1 ;  /* 0x0000000100187882 */ /* 0x000fe20000000000 */
[----:B------:R-:W-:Y:S01]  /*0da0*/  UMOV UR11, 0x100 ;  /* 0x00000100000b7882 */ /* 0x000fe20000000000 */
[----:B------:R-:W-:-:S04]  /*0db0*/  UIADD3 UR24, -UR24, 0x100000, URZ ;  /* 0x0010000018187890 */ /* 0x000fc8000fffe13f */
[----:B------:R-:W-:Y:S02]  /*0dc0*/  USHF.L.U32 UR25, UR24, 0xb, URZ ;  /* 0x0000000b18197899 */ /* 0x000fe4000800063f */
[----:B------:R-:W-:Y:S01]  /*0dd0*/  USHF.L.U32 UR24, UR24, 0x1, URZ ;  /* 0x0000000118187899 */ /* 0x000fe2000800063f */
[----:B------:R-:W-:Y:S01]  /*0de0*/  ELECT P1, URZ, PT ;  /* 0x00000000003f782f */ /* 0x000fe20003820000 */
[----:B-1----:R-:W-:Y:S02]  /*0df0*/  ULEA UR6, UR5, UR4, 0x18 ;  /* 0x0000000405067291 */ /* 0x002fe4000f8ec03f */
[----:B------:R-:W-:-:S04]  /*0e00*/  UIADD3 UR4, -UR11, 0x100000, URZ ;  /* 0x001000000b047890 */ /* 0x000fc8000fffe13f */
[----:B------:R-:W-:Y:S02]  /*0e10*/  USHF.L.U32 UR5, UR4, 0xb, URZ ;  /* 0x0000000b04057899 */ /* 0x000fe4000800063f */
[----:B------:R-:W-:Y:S01]  /*0e20*/  USHF.L.U32 UR4, UR4, 0x1, URZ ;  /* 0x0000000104047899 */ /* 0x000fe2000800063f */
[----:B------:R-:W1:Y:S03]  /*0e30*/  FENCE.VIEW.ASYNC.S ;  /* 0x00000000000073c6 */ /* 0x000e660000000000 */
[----:B-1----:R1:W1:Y:S08]  /*0e40*/  SYNCS.EXCH.64 URZ, [UR6+0x38480], UR24 ;  /* 0x03848018063f75b2 */ /* 0x0022700008000100 */
        /* <DEDUP_REMOVED lines=12> */
.L_x_3:
[----:B------:R-:W2:Y:S01]  /*0f10*/  SHFL.IDX PT, R0, R13, RZ, 0x1f ;  /* 0x00001fff0d007589 */ /* 0x000ea200000e0000 */
[----:B------:R-:W-:Y:S01]  /*0f20*/  UISETP.EQ.AND UP6, UPT, UR54, 0x2, !UP1 ;  /* 0x000000023600788c */ /* 0x000fe2000cfc2270 */
[----:B------:R-:W-:-:S03]  /*0f30*/  NOP ;  /* 0x0000000000007918 */ /* 0x000fc60000000000 */
[----:B------:R-:W-:-:S04]  /*0f40*/  USEL UR51, URZ, 0x1, !UP6 ;  /* 0x000000013f337887 */ /* 0x000fc8000f000000 */
[----:B------:R-:W-:Y:S01]  /*0f50*/  USEL UR51, UR51, 0x2, UP5 ;  /* 0x0000000233337887 */ /* 0x000fe2000a800000 */
[----:B--2---:R-:W-:-:S13]  /*0f60*/  ISETP.NE.AND P1, PT, R0, RZ, PT ;  /* 0x000000ff0000720c */ /* 0x004fda0003f25270 */
[----:B------:R-:W-:Y:S05]  /*0f70*/  @P1 BRA `(.L_x_4) ;  /* 0x0000000000581947 */ /* 0x000fea0003800000 */
[----:B-1----:R-:W1:Y:S01]  /*0f80*/  S2UR UR5, SR_CgaCtaId ;  /* 0x00000000000579c3 */ /* 0x002e620000008800 */
[----:B------:R-:W-:Y:S01]  /*0f90*/  UMOV UR4, 0x400 ;  /* 0x0000040000047882 */ /* 0x000fe20000000000 */
[----:B------:R-:W-:Y:S01]  /*0fa0*/  UMOV UR11, 0x20 ;  /* 0x00000020000b7882 */ /* 0x000fe20000000000 */
[----:B------:R-:W-:Y:S01]  /*0fb0*/  UMOV UR24, 0x100 ;  /* 0x0000010000187882 */ /* 0x000fe20000000000 */
[----:B------:R-:W-:Y:S01]  /*0fc0*/  ELECT P1, URZ, PT ;  /* 0x00000000003f782f */ /* 0x000fe20003820000 */
        /* <DEDUP_REMOVED lines=8> */
[----:B-1----:R2:W1:Y:S01]  /*1050*/  SYNCS.EXCH.64 URZ, [UR6+0x384e0], UR4 ;  /* 0x0384e004063f75b2 */ /* 0x0024620008000100 */
[----:B------:R2:W1:Y:S01]  /*1060*/  SYNCS.EXCH.64 URZ, [UR6+0x38500], UR24 ;  /* 0x03850018063f75b2 */ /* 0x0004620008000100 */
[----:B------:R2:W1:Y:S01]  /*1070*/  SYNCS.EXCH.64 URZ, [UR6+0x384e8], UR4 ;  /* 0x0384e804063f75b2 */ /* 0x0004620008000100 */
[----:B------:R2:W1:Y:S01]  /*1080*/  SYNCS.EXCH.64 URZ, [UR6+0x38508], UR24 ;  /* 0x03850818063f75b2 */ /* 0x0004620008000100 */
[----:B------:R2:W1:Y:S01]  /*1090*/  SYNCS.EXCH.64 URZ, [UR6+0x384f0], UR4 ;  /* 0x0384f004063f75b2 */ /* 0x0004620008000100 */
[----:B------:R2:W1:Y:S01]  /*10a0*/  SYNCS.EXCH.64 URZ, [UR6+0x38510], UR24 ;  /* 0x03851018063f75b2 */ /* 0x0004620008000100 */
[----:B------:R2:W1:Y:S01]  /*10b0*/  SYNCS.EXCH.64 URZ, [UR6+0x384f8], UR4 ;  /* 0x0384f804063f75b2 */ /* 0x0004620008000100 */
[----:B------:R2:W1:Y:S02]  /*10c0*/  SYNCS.EXCH.64 URZ, [UR6+0x38518], UR24 ;  /* 0x03851818063f75b2 */ /* 0x0004640008000100 */
[----:B--2---:R-:W-:Y:S01]  /*10d0*/  NOP ;  /* 0x0000000000007918 */ /* 0x004fe20000000000 */
.L_x_4:
[----:B------:R-:W2:Y:S01]  /*10e0*/  SHFL.IDX PT, R0, R13, RZ, 0x1f ;  /* 0x00001fff0d007589 */ /* 0x000ea200000e0000 */
[----:B------:R-:W-:Y:S01]  /*10f0*/  ELECT P1, URZ, PT ;  /* 0x00000000003f782f */ /* 0x000fe20003820000 */
[----:B------:R-:W3:Y:S01]  /*1100*/  LDC.64 R14, c[0x0][0x8f8] ;  /* 0x00023e00ff0e7b82 */ /* 0x000ee20000000a00 */
[----:B-1----:R-:W-:Y:S01]  /*1110*/  UMOV UR4, 0x20 ;  /* 0x0000002000047882 */ /* 0x002fe20000000000 */
[----:B------:R-:W-:Y:S01]  /*1120*/  NOP ;  /* 0x0000000000007918 */ /* 0x000fe20000000000 */
[----:B------:R-:W-:Y:S01]  /*1130*/  ULDC UR39, c[0x0][0xc] ;  /* 0x0000030000277ab9 */ /* 0x000fe20000000800 */
[----:B------:R-:W-:Y:S02]  /*1140*/  IMAD.MOV.U32 R16, RZ, RZ, -0x1 ;  /* 0xffffffffff107424 */ /* 0x000fe400078e00ff */
[----:B------:R-:W-:Y:S02]  /*1150*/  IMAD.MOV.U32 R17, RZ, RZ, -0x1 ;  /* 0xffffffffff117424 */ /* 0x000fe400078e00ff */
[----:B------:R-:W-:Y:S01]  /*1160*/  IMAD.MOV.U32 R18, RZ, RZ, -0x1 ;  /* 0xffffffffff127424 */ /* 0x000fe200078e00ff */
[----:B--2---:R-:W-:Y:S01]  /*1170*/  ISETP.NE.OR P1, PT, R0, RZ, !P1 ;  /* 0x000000ff0000720c */ /* 0x004fe20004f25670 */
[----:B------:R-:W-:-:S12]  /*1180*/  IMAD.U32 R0, RZ, RZ, UR9 ;  /* 0x00000009ff007e24 */ /* 0x000fd8000f8e00ff */
[----:B------:R-:W-:Y:S01]  /*1190*/  VOTEU.ALL UP5, P1 ;  /* 0x00000000003f7886 */ /* 0x000fe200008a0000 */
[----:B------:R-:W-:-:S04]  /*11a0*/  VOTEU.ALL UP6, P1 ;  /* 0x00000000003f7886 */ /* 0x000fc800008c0000 */
[----:B------:R-:W1:Y:S01]  /*11b0*/  @!UP5 S2UR UR11, SR_CgaCtaId ;  /* 0x00000000000bd9c3 */ /* 0x000e620000008800 */
[----:B------:R-:W-:Y:S01]  /*11c0*/  @!UP5 UMOV UR6, 0x400 ;  /* 0x000004000006d882 */ /* 0x000fe20000000000 */
[----:B------:R-:W-:-:S04]  /*11d0*/  @!UP5 UIADD3 UR4, -UR4, 0x100000, URZ ;  /* 0x001000000404d890 */ /* 0x000fc8000fffe13f */
[----:B------:R-:W-:Y:S02]  /*11e0*/  @!UP5 USHF.L.U32 UR5, UR4, 0xb, URZ ;  /* 0x0000000b0405d899 */ /* 0x000fe4000800063f */
[----:B------:R-:W-:Y:S02]  /*11f0*/  @!UP5 USHF.L.U32 UR4, UR4, 0x1, URZ ;  /* 0x000000010404d899 */ /* 0x000fe4000800063f */
[----:B-1----:R-:W-:Y:S01]  /*1200*/  @!UP5 ULEA UR6, UR11, UR6, 0x18 ;  /* 0x000000060b06d291 */ /* 0x002fe2000f8ec03f */
[----:B------:R-:W-:Y:S01]  /*1210*/  VOTEU.ALL UP5, P1 ;  /* 0x00000000003f7886 */ /* 0x000fe200008a0000 */
[----:B---3--:R-:W-:Y:S01]  /*1220*/  ISETP.LE.U32.AND P1, PT, R14, UR10, PT ;  /* 0x0000000a0e007c0c */ /* 0x008fe2000bf23070 */
[----:B------:R-:W-:-:S03]  /*1230*/  UMOV UR11, URZ ;  /* 0x0000003f000b7c82 */ /* 0x000fc60008000000 */
[----:B------:R-:W-:Y:S01]  /*1240*/  ISETP.GE.U32.AND.EX P1, PT, R0, R15, PT, P1 ;  /* 0x0000000f0000720c */ /* 0x000fe20003f26110 */
[----:B------:R-:W1:Y:S05]  /*1250*/  FENCE.VIEW.ASYNC.S ;  /* 0x00000000000073c6 */ /* 0x000e6a0000000000 */
[----:B-1----:R-:W4:Y:S01]  /*1260*/  @!UP5 SYNCS.EXCH.64 URZ, [UR6+0x38520], UR4 ;  /* 0x03852004063fd5b2 */ /* 0x002f220008000100 */
[----:B------:R1:W4:Y:S01]  /*1270*/  @!UP6 SYNCS.EXCH.64 URZ, [UR6+0x38528], UR4 ;  /* 0x03852804063fe5b2 */ /* 0x0003220008000100 */
[----:B------:R-:W-:Y:S01]  /*1280*/  NOP ;  /* 0x0000000000007918 */ /* 0x000fe20000000000 */
[----:B-1----:R-:W-:Y:S01]  /*1290*/  ULDC.U8 UR4, c[0x0][0x900] ;  /* 0x0002400000047ab9 */ /* 0x002fe20000000000 */
[----:B------:R-:W-:Y:S01]  /*12a0*/  UMOV UR6, URZ ;  /* 0x0000003f00067c82 */ /* 0x000fe20008000000 */
[----:B----4-:R-:W-:Y:S01]  /*12b0*/  BAR.SYNC.DEFER_BLOCKING 0x0 ;  /* 0x0000000000007b1d */ /* 0x010fe20000010000 */
[----:B------:R-:W-:-:S04]  /*12c0*/  ISETP.NE.AND P2, PT, RZ, UR4, PT ;  /* 0x00000004ff007c0c */ /* 0x000fc8000bf45270 */
[----:B------:R-:W-:Y:S01]  /*12d0*/  P2R R20, PR, RZ, 0x4 ;  /* 0x00000004ff147803 */ /* 0x000fe20000000000 */
[----:B------:R-:W-:Y:S01]  /*12e0*/  UMOV UR5, URZ ;  /* 0x0000003f00057c82 */ /* 0x000fe20008000000 */
[----:B------:R-:W-:-:S07]  /*12f0*/  UMOV UR4, URZ ;  /* 0x0000003f00047c82 */ /* 0x000fce0008000000 */
[----:B------:R-:W-:Y:S05]  /*1300*/  @P2 BRA P1, `(.L_x_5) ;  /* 0x0000001400f42947 */ /* 0x000fea0000800000 */
[----:B------:R-:W-:Y:S01]  /*1310*/  IMAD.U32 R15, RZ, RZ, UR9 ;  /* 0x00000009ff0f7e24 */ /* 0x000fe2000f8e00ff */
[----:B------:R-:W-:Y:S01]  /*1320*/  ISETP.LE.U32.AND P1, PT, R6, UR10, PT ;  /* 0x0000000a06007c0c */ /* 0x000fe2000bf23070 */
[----:B------:R-:W-:Y:S01]  /*1330*/  UMOV UR5, URZ ;  /* 0x0000003f00057c82 */ /* 0x000fe20008000000 */
[----:B------:R-:W-:Y:S01]  /*1340*/  UMOV UR4, URZ ;  /* 0x0000003f00047c82 */ /* 0x000fe20008000000 */
[----:B------:R-:W-:Y:S01]  /*1350*/  UMOV UR11, URZ ;  /* 0x0000003f000b7c82 */ /* 0x000fe20008000000 */
[----:B------:R-:W-:Y:S01]  /*1360*/  ISETP.GE.U32.AND.EX P1, PT, R15, R7, PT, P1 ;  /* 0x000000070f00720c */ /* 0x000fe20003f26110 */
[----:B------:R-:W-:-:S12]  /*1370*/  UMOV UR6, URZ ;  /* 0x0000003f00067c82 */ /* 0x000fd80008000000 */
[----:B------:R-:W-:Y:S05]  /*1380*/  @!P1 BRA `(.L_x_6) ;  /* 0x0000001000c09947 */ /* 0x000fea0003800000 */
[----:B------:R-:W-:Y:S02]  /*1390*/  VIADD R2, R34, 0x20 ;  /* 0x0000002022027836 */ /* 0x000fe40000000000 */
[----:B------:R-:W-:Y:S02]  /*13a0*/  IMAD.MOV.U32 R0, RZ, RZ, R34 ;  /* 0x000000ffff007224 */ /* 0x000fe400078e0022 */
[----:B-----5:R-:W-:Y:S01]  /*13b0*/  IMAD.MOV.U32 R12, RZ, RZ, R8 ;  /* 0x000000ffff0c7224 */ /* 0x020fe200078e0008 */
[----:B------:R-:W-:Y:S01]  /*13c0*/  ISETP.GE.AND P1, PT, R2, R3, PT ;  /* 0x000000030200720c */ /* 0x000fe20003f26270 */
[----:B------:R-:W-:-:S12]  /*13d0*/  IMAD.MOV.U32 R17, RZ, RZ, R9 ;  /* 0x000000ffff117224 */ /* 0x000fd800078e0009 */
[----:B------:R-:W1:Y:S01]  /*13e0*/  @!P1 LDC.64 R14, c[0x0][0x918] ;  /* 0x00024600ff0e9b82 */ /* 0x000e620000000a00 */
[----:B------:R-:W-:Y:S01]  /*13f0*/  @!P1 VIADD R7, R0, 0x20 ;  /* 0x0000002000079836 */ /* 0x000fe20000000000 */
[----:B------:R-:W-:Y:S02]  /*1400*/  UIADD3 UR16, UP5, UR16, -0x1, URZ ;  /* 0xffffffff10107890 */ /* 0x000fe4000ffbe03f */
[----:B------:R-:W-:Y:S01]  /*1410*/  UIADD3 UR14, UP6, UR14, -0x1, URZ ;  /* 0xffffffff0e0e7890 */ /* 0x000fe2000ffde03f */
[----:B------:R-:W-:Y:S01]  /*1420*/  BSSY B0, `(.L_x_7) ;  /* 0x000004f000007945 */ /* 0x000fe20003800000 */
[----:B------:R-:W-:Y:S01]  /*1430*/  UIADD3.X UR17, UR17, -0x1, URZ, UP5, !UPT ;  /* 0xffffffff11117890 */ /* 0x000fe2000affe43f */
[----:B-1----:R-:W-:-:S05]  /*1440*/  @!P1 IMAD.WIDE R14, R7, 0xc, R14 ;  /* 0x0000000c070e9825 */ /* 0x002fca00078e020e */
[----:B------:R1:W5:Y:S04]  /*1450*/  @!P1 LDG.E R8, desc[UR56][R14.64] ;  /* 0x000000380e089981 */ /* 0x000368000c1e1900 */
[----:B------:R1:W5:Y:S01]  /*1460*/  @!P1 LDG.E R9, desc[UR56][R14.64+0x4] ;  /* 0x000004380e099981 */ /* 0x000362000c1e1900 */
[----:B------:R-:W-:Y:S01]  /*1470*/  ISETP.GE.AND P1, PT, R0, R3, PT ;  /* 0x000000030000720c */ /* 0x000fe20003f26270 */
[----:B------:R-:W-:Y:S01]  /*1480*/  UIADD3.X UR15, UR15, -0x1, URZ, UP6, !UPT ;  /* 0xffffffff0f0f7890 */ /* 0x000fe2000b7fe43f */
[----:B------:R-:W-:Y:S01]  /*1490*/  CS2R R6, SRZ ;  /* 0x0000000000067805 */ /* 0x000fe2000001ff00 */
[----:B------:R-:W-:Y:S01]  /*14a0*/  UIADD3 UR4, UR8, -0x1, URZ ;  /* 0xffffffff08047890 */ /* 0x000fe2000fffe03f */
[----:B------:R-:W-:Y:S01]  /*14b0*/  IMAD.MOV.U32 R27, RZ, RZ, 0x7fffffff ;  /* 0x7fffffffff1b7424 */ /* 0x000fe200078e00ff */
[----:B------:R-:W-:Y:S01]  /*14c0*/  UIADD3 UR5, UR7, -0x1, URZ ;  /* 0xffffffff07057890 */ /* 0x000fe2000fffe03f */
[----:B------:R-:W-:-:S07]  /*14d0*/  IMAD.MOV.U32 R29, RZ, RZ, RZ ;  /* 0x000000ffff1d7224 */ /* 0x000fce00078e00ff */
[----:B-1----:R-:W-:Y:S05]  /*14e0*/  @P1 BRA `(.L_x_8) ;  /* 0x0000000400081947 */ /* 0x002fea0003800000 */
[----:B------:R-:W-:Y:S02]  /*14f0*/  PLOP3.LUT P3, PT, PT, PT, UP0, 0x80, 0x0 ;  /* 0x000000000000781c */ /* 0x000fe40003f6f008 */
[C---:B------:R-:W-:Y:S02]  /*1500*/  IADD3 R21, P2, R17.reuse, UR16, RZ ;  /* 0x0000001011157c10 */ /* 0x040fe4000ff5e0ff */
[C---:B------:R-:W-:Y:S02]  /*1510*/  IADD3 R23, P1, R12.reuse, UR14, RZ ;  /* 0x0000000e0c177c10 */ /* 0x040fe4000ff3e0ff */
[----:B------:R-:W-:Y:S02]  /*1520*/  LEA.HI.X.SX32 R22, R17, UR17, 0x1, P2 ;  /* 0x0000001111167c11 */ /* 0x000fe400090f0eff */
[----:B------:R-:W-:-:S05]  /*1530*/  LEA.HI.X.SX32 R12, R12, UR15, 0x1, P1 ;  /* 0x0000000f0c0c7c11 */ /* 0x000fca00088f0eff */
[----:B------:R-:W-:Y:S05]  /*1540*/  @!P3 BRA `(.L_x_9) ;  /* 0x000000000030b947 */ /* 0x000fea0003800000 */
[----:B------:R-:W-:Y:S02]  /*1550*/  ULDC UR6, c[0x0][0x8dc] ;  /* 0x0002370000067ab9 */ /* 0x000fe40000000800 */
[----:B------:R-:W-:-:S05]  /*1560*/  IADD3 R17, P1, R23, UR6, RZ ;  /* 0x0000000617117c10 */ /* 0x000fca000ff3e0ff */
[----:B------:R-:W-:-:S04]  /*1570*/  IMAD.X R23, RZ, RZ, R12, P1 ;  /* 0x000000ffff177224 */ /* 0x000fc800008e060c */
[----:B------:R-:W-:-:S04]  /*1580*/  IMAD.WIDE.U32 R4, R23, UR20, RZ ;  /* 0x0000001417047c25 */ /* 0x000fc8000f8e00ff */
[----:B------:R-:W-:-:S04]  /*1590*/  IMAD.WIDE.U32 R14, P1, R17, UR21, R4 ;  /* 0x00000015110e7c25 */ /* 0x000fc8000f820004 */
[----:B------:R-:W-:-:S04]  /*15a0*/  IMAD.WIDE.U32 R4, R17, UR20, RZ ;  /* 0x0000001411047c25 */ /* 0x000fc8000f8e00ff */
[----:B------:R-:W-:Y:S01]  /*15b0*/  IMAD.X R19, RZ, RZ, RZ, P1 ;  /* 0x000000ffff137224 */ /* 0x000fe200008e06ff */
[----:B------:R-:W-:Y:S01]  /*15c0*/  IADD3 RZ, P1, R5, R14, RZ ;  /* 0x0000000e05ff7210 */ /* 0x000fe20007f3e0ff */
[----:B------:R-:W-:-:S04]  /*15d0*/  IMAD.MOV.U32 R18, RZ, RZ, R15 ;  /* 0x000000ffff127224 */ /* 0x000fc800078e000f */
[----:B------:R-:W-:-:S04]  /*15e0*/  IMAD.WIDE.U32.X R4, R23, UR21, R18, P1 ;  /* 0x0000001517047c25 */ /* 0x000fc800088e0412 */
[----:B------:R-:W-:Y:S02]  /*15f0*/  IMAD.MOV.U32 R23, RZ, RZ, R4 ;  /* 0x000000ffff177224 */ /* 0x000fe400078e0004 */
[----:B------:R-:W-:-:S07]  /*1600*/  IMAD.MOV.U32 R12, RZ, RZ, R5 ;  /* 0x000000ffff0c7224 */ /* 0x000fce00078e0005 */
.L_x_9:
        /* <DEDUP_REMOVED lines=13> */
.L_x_10:
[----:B------:R-:W-:Y:S02]  /*16e0*/  SHF.R.U64 R5, R23, UR18, R12 ;  /* 0x0000001217057c19 */ /* 0x000fe4000800120c */
[----:B------:R-:W-:-:S03]  /*16f0*/  SHF.R.U64 R4, R21, UR28, R22 ;  /* 0x0000001c15047c19 */ /* 0x000fc60008001216 */
[----:B------:R-:W-:Y:S02]  /*1700*/  VIADD R17, R5, UR4 ;  /* 0x0000000405117c36 */ /* 0x000fe40008000000 */
[----:B------:R-:W-:-:S03]  /*1710*/  VIADD R14, R4, UR5 ;  /* 0x00000005040e7c36 */ /* 0x000fc60008000000 */
[----:B------:R-:W-:Y:S02]  /*1720*/  IABS R15, R17 ;  /* 0x00000011000f7213 */ /* 0x000fe40000000000 */
[----:B------:R-:W-:-:S03]  /*1730*/  IABS R12, R14 ;  /* 0x0000000e000c7213 */ /* 0x000fc60000000000 */
[----:B------:R-:W-:-:S04]  /*1740*/  IMAD.HI.U32 R4, R15, UR13, RZ ;  /* 0x0000000d0f047c27 */ /* 0x000fc8000f8e00ff */
[----:B------:R-:W-:-:S04]  /*1750*/  IMAD.HI.U32 R5, R12, UR19, RZ ;  /* 0x000000130c057c27 */ /* 0x000fc8000f8e00ff */
[----:B------:R-:W-:Y:S02]  /*1760*/  IMAD R4, R4, UR29, R15 ;  /* 0x0000001d04047c24 */ /* 0x000fe4000f8e020f */
[----:B------:R-:W-:Y:S02]  /*1770*/  IMAD R5, R5, UR30, R12 ;  /* 0x0000001e05057c24 */ /* 0x000fe4000f8e020c */
[----:B------:R-:W-:Y:S01]  /*1780*/  IMAD.U32 R15, RZ, RZ, UR31 ;  /* 0x0000001fff0f7e24 */ /* 0x000fe2000f8e00ff */
[----:B------:R-:W-:Y:S01]  /*1790*/  ISETP.LT.U32.AND P1, PT, R4, UR27, PT ;  /* 0x0000001b04007c0c */ /* 0x000fe2000bf21070 */
[----:B------:R-:W-:Y:S01]  /*17a0*/  IMAD.U32 R12, RZ, RZ, UR32 ;  /* 0x00000020ff0c7e24 */ /* 0x000fe2000f8e00ff */
[----:B------:R-:W-:-:S11]  /*17b0*/  ISETP.LT.U32.AND P2, PT, R5, UR26, PT ;  /* 0x0000001a05007c0c */ /* 0x000fd6000bf41070 */
[----:B------:R-:W-:Y:S01]  /*17c0*/  @!P1 VIADD R4, R4, -UR27 ;  /* 0x8000001b04049c36 */ /* 0x000fe20008000000 */
[----:B------:R-:W-:Y:S01]  /*17d0*/  ISETP.GE.AND P1, PT, R14, RZ, PT ;  /* 0x000000ff0e00720c */ /* 0x000fe20003f26270 */
[----:B------:R-:W-:Y:S01]  /*17e0*/  @!P2 VIADD R5, R5, -UR26 ;  /* 0x8000001a0505ac36 */ /* 0x000fe20008000000 */
[----:B------:R-:W-:Y:S02]  /*17f0*/  ISETP.GE.AND P2, PT, R17, RZ, PT ;  /* 0x000000ff1100720c */ /* 0x000fe40003f46270 */
[----:B------:R-:W-:Y:S02]  /*1800*/  ISETP.LT.U32.AND P3, PT, R4, UR27, PT ;  /* 0x0000001b04007c0c */ /* 0x000fe4000bf61070 */
[----:B------:R-:W-:-:S11]  /*1810*/  ISETP.LT.U32.AND P4, PT, R5, UR26, PT ;  /* 0x0000001a05007c0c */ /* 0x000fd6000bf81070 */
[----:B------:R-:W-:Y:S01]  /*1820*/  @!P3 VIADD R4, R4, -UR27 ;  /* 0x8000001b0404bc36 */ /* 0x000fe20008000000 */
[----:B------:R-:W-:Y:S01]  /*1830*/  PLOP3.LUT P3, PT, PT, PT, UP4, 0x80, 0x0 ;  /* 0x000000000000781c */ /* 0x000fe20003f6f048 */
[----:B------:R-:W-:Y:S01]  /*1840*/  @!P4 VIADD R5, R5, -UR26 ;  /* 0x8000001a0505cc36 */ /* 0x000fe20008000000 */
[----:B------:R-:W-:Y:S01]  /*1850*/  PLOP3.LUT P4, PT, PT, PT, UP2, 0x80, 0x0 ;  /* 0x000000000000781c */ /* 0x000fe20003f8f028 */
[----:B------:R-:W-:Y:S02]  /*1860*/  @!P2 IMAD.MOV R4, RZ, RZ, -R4 ;  /* 0x000000ffff04a224 */ /* 0x000fe400078e0a04 */
[----:B------:R-:W-:Y:S01]  /*1870*/  @!P1 IMAD.MOV R5, RZ, RZ, -R5 ;  /* 0x000000ffff059224 */ /* 0x000fe200078e0a05 */
[----:B------:R-:W-:Y:S02]  /*1880*/  PLOP3.LUT P1, PT, PT, PT, UP3, 0x80, 0x0 ;  /* 0x000000000000781c */ /* 0x000fe40003f2f038 */
[----:B------:R-:W-:Y:S02]  /*1890*/  SEL R4, R15, R4, !P3 ;  /* 0x000000040f047207 */ /* 0x000fe40005800000 */
[----:B------:R-:W-:-:S03]  /*18a0*/  SEL R5, R12, R5, !P4 ;  /* 0x000000050c057207 */ /* 0x000fc60006000000 */
[----:B------:R-:W-:Y:S02]  /*18b0*/  IMAD.IADD R12, R17, 0x1, -R4 ;  /* 0x00000001110c7824 */ /* 0x000fe400078e0a04 */
[----:B------:R-:W-:-:S04]  /*18c0*/  IMAD.IADD R5, R14, 0x1, -R5 ;  /* 0x000000010e057824 */ /* 0x000fc800078e0a05 */
[----:B------:R-:W-:Y:S01]  /*18d0*/  IMAD R27, R12, R5, RZ ;  /* 0x000000050c1b7224 */ /* 0x000fe200078e02ff */
[----:B------:R-:W-:-:S04]  /*18e0*/  SEL R4, R5, R12, !P1 ;  /* 0x0000000c05047207 */ /* 0x000fc80004800000 */
[----:B------:R-:W-:Y:S02]  /*18f0*/  SHF.R.S32.HI R5, RZ, 0x1f, R4 ;  /* 0x0000001fff057819 */ /* 0x000fe40000011404 */
[----:B------:R-:W-:-:S07]  /*1900*/  SHF.R.S32.HI R29, RZ, 0x1f, R27 ;  /* 0x0000001fff1d7819 */ /* 0x000fce000001141b */
.L_x_8:
[----:B------:R-:W-:Y:S05]  /*1910*/  BSYNC B0 ;  /* 0x0000000000007941 */ /* 0x000fea0003800000 */
.L_x_7:
[----:B------:R-:W1:Y:S01]  /*1920*/  SHFL.UP PT, R14, R27, 0x1, RZ ;  /* 0x042000001b0e7989 */ /* 0x000e6200000e00ff */
[C---:B------:R-:W-:Y:S02]  /*1930*/  ISETP.NE.AND P2, PT, R34.reuse, RZ, PT ;  /* 0x000000ff2200720c */ /* 0x040fe40003f45270 */
[C---:B------:R-:W-:Y:S01]  /*1940*/  ISETP.GE.U32.AND P3, PT, R34.reuse, 0x2, PT ;  /* 0x000000022200780c */ /* 0x040fe20003f66070 */
[----:B------:R-:W2:Y:S01]  /*1950*/  SHFL.UP PT, R12, R29, 0x1, RZ ;  /* 0x042000001d0c7989 */ /* 0x000ea200000e00ff */
[C---:B------:R-:W-:Y:S02]  /*1960*/  ISETP.GE.U32.AND P4, PT, R34.reuse, 0x4, PT ;  /* 0x000000042200780c */ /* 0x040fe40003f86070 */
[C---:B------:R-:W-:Y:S02]  /*1970*/  ISETP.GE.U32.AND P5, PT, R34.reuse, 0x8, PT ;  /* 0x000000082200780c */ /* 0x040fe40003fa6070 */
[----:B------:R-:W-:Y:S02]  /*1980*/  ISETP.GE.U32.AND P6, PT, R34, 0x10, PT ;  /* 0x000000102200780c */ /* 0x000fe40003fc6070 */
[----:B-1----:R-:W-:-:S02]  /*1990*/  SEL R14, R14, RZ, P2 ;  /* 0x000000ff0e0e7207 */ /* 0x002fc40001000000 */
[----:B--2---:R-:W-:Y:S02]  /*19a0*/  SEL R12, R12, RZ, P2 ;  /* 0x000000ff0c0c7207 */ /* 0x004fe40001000000 */
[----:B------:R-:W-:-:S05]  /*19b0*/  IADD3 R19, P1, R14, R27, RZ ;  /* 0x0000001b0e137210 */ /* 0x000fca0007f3e0ff */
[----:B------:R-:W-:Y:S01]  /*19c0*/  IMAD.X R21, R12, 0x1, R29, P1 ;  /* 0x000000010c157824 */ /* 0x000fe200008e061d */
[----:B------:R-:W1:Y:S04]  /*19d0*/  SHFL.UP PT, R14, R19, 0x2, RZ ;  /* 0x04400000130e7989 */ /* 0x000e6800000e00ff */
[----:B------:R-:W2:Y:S01]  /*19e0*/  SHFL.UP PT, R12, R21, 0x2, RZ ;  /* 0x04400000150c7989 */ /* 0x000ea200000e00ff */
[----:B-1----:R-:W-:-:S04]  /*19f0*/  SEL R14, R14, RZ, P3 ;  /* 0x000000ff0e0e7207 */ /* 0x002fc80001800000 */
[----:B------:R-:W-:Y:S02]  /*1a00*/  IADD3 R15, P1, R14, R19, RZ ;  /* 0x000000130e0f7210 */ /* 0x000fe40007f3e0ff */
[----:B--2---:R-:W-:-:S03]  /*1a10*/  SEL R12, R12, RZ, P3 ;  /* 0x000000ff0c0c7207 */ /* 0x004fc60001800000 */
[----:B------:R-:W1:Y:S02]  /*1a20*/  SHFL.UP PT, R14, R15, 0x4, RZ ;  /* 0x048000000f0e7989 */ /* 0x000e6400000e00ff */
[----:B------:R-:W-:-:S05]  /*1a30*/  IMAD.X R17, R12, 0x1, R21, P1 ;  /* 0x000000010c117824 */ /* 0x000fca00008e0615 */
        /* <DEDUP_REMOVED lines=15> */
[----:B--2---:R-:W-:-:S05]  /*1b30*/  SEL R12, R12, RZ, P6 ;  /* 0x000000ff0c0c7207 */ /* 0x004fca0003000000 */
[----:B------:R-:W-:Y:S01]  /*1b40*/  IMAD.X R19, R12, 0x1, R17, P1 ;  /* 0x000000010c137824 */ /* 0x000fe200008e0611 */
[----:B------:R-:W-:-:S04]  /*1b50*/  ISETP.GT.U32.AND P1, PT, R18, UR10, PT ;  /* 0x0000000a12007c0c */ /* 0x000fc8000bf24070 */
[----:B------:R-:W-:-:S13]  /*1b60*/  ISETP.GT.U32.AND.EX P1, PT, R19, UR9, PT, P1 ;  /* 0x0000000913007c0c */ /* 0x000fda000bf24110 */
[----:B------:R-:W-:-:S04]  /*1b70*/  VOTE.ANY R12, PT, P1 ;  /* 0x00000000000c7806 */ /* 0x000fc800008e0100 */
[----:B------:R-:W-:-:S13]  /*1b80*/  ISETP.NE.AND P1, PT, R12, RZ, PT ;  /* 0x000000ff0c00720c */ /* 0x000fda0003f25270 */
[----:B------:R-:W-:Y:S05]  /*1b90*/  @P1 BRA `(.L_x_11) ;  /* 0x00000008006c1947 */ /* 0x000fea0003800000 */
[----:B------:R-:W1:Y:S01]  /*1ba0*/  LDC R3, c[0x0][0x910] ;  /* 0x00024400ff037b82 */ /* 0x000e620000000800 */
[----:B------:R-:W-:Y:S01]  /*1bb0*/  ULDC UR13, c[0x0][0x8f4] ;  /* 0x00023d00000d7ab9 */ /* 0x000fe20000000800 */
[----:B------:R-:W-:Y:S01]  /*1bc0*/  ULDC UR6, c[0x0][0x8dc] ;  /* 0x0002370000067ab9 */ /* 0x000fe20000000800 */
[----:B------:R-:W-:Y:S01]  /*1bd0*/  ULDC UR22, c[0x0][0x8d8] ;  /* 0x0002360000167ab9 */ /* 0x000fe20000000800 */
[----:B------:R-:W-:Y:S01]  /*1be0*/  ULDC UR23, c[0x0][0x8f0] ;  /* 0x00023c0000177ab9 */ /* 0x000fe20000000800 */
[----:B------:R-:W-:Y:S01]  /*1bf0*/  ULDC.64 UR18, c[0x0][0x8d0] ;  /* 0x0002340000127ab9 */ /* 0x000fe20000000a00 */
[----:B------:R-:W-:-:S05]  /*1c00*/  ULDC.64 UR20, c[0x0][0x8e8] ;  /* 0x00023a0000147ab9 */ /* 0x000fca0000000a00 */
.L_x_16:
[----:B------:R-:W-:Y:S02]  /*1c10*/  IMAD.MOV.U32 R0, RZ, RZ, R2 ;  /* 0x000000ffff007224 */ /* 0x000fe400078e0002 */
[----:B------:R-:W-:Y:S02]  /*1c20*/  VIADD R2, R2, 0x20 ;  /* 0x0000002002027836 */ /* 0x000fe40000000000 */
[----:B-----5:R-:W-:Y:S02]  /*1c30*/  IMAD.MOV.U32 R12, RZ, RZ, R8 ;  /* 0x000000ffff0c7224 */ /* 0x020fe400078e0008 */
[----:B------:R-:W-:Y:S01]  /*1c40*/  IMAD.MOV.U32 R17, RZ, RZ, R9 ;  /* 0x000000ffff117224 */ /* 0x000fe200078e0009 */
[----:B-1----:R-:W-:-:S13]  /*1c50*/  ISETP.GE.AND P1, PT, R2, R3, PT ;  /* 0x000000030200720c */ /* 0x002fda0003f26270 */
[----:B------:R-:W1:Y:S01]  /*1c60*/  @!P1 LDC.64 R6, c[0x0][0x918] ;  /* 0x00024600ff069b82 */ /* 0x000e620000000a00 */
[----:B------:R-:W-:Y:S01]  /*1c70*/  @!P1 VIADD R15, R0, 0x20 ;  /* 0x00000020000f9836 */ /* 0x000fe20000000000 */
[----:B------:R-:W-:Y:S01]  /*1c80*/  BSSY B0, `(.L_x_12) ;  /* 0x0000065000007945 */ /* 0x000fe20003800000 */
[----:B------:R-:W-:Y:S02]  /*1c90*/  IMAD.MOV.U32 R27, RZ, RZ, 0x7fffffff ;  /* 0x7fffffffff1b7424 */ /* 0x000fe400078e00ff */
[----:B-1----:R-:W-:-:S05]  /*1ca0*/  @!P1 IMAD.WIDE R14, R15, 0xc, R6 ;  /* 0x0000000c0f0e9825 */ /* 0x002fca00078e0206 */
[----:B------:R1:W5:Y:S04]  /*1cb0*/  @!P1 LDG.E R8, desc[UR56][R14.64] ;  /* 0x000000380e089981 */ /* 0x000368000c1e1900 */
[----:B------:R1:W5:Y:S01]  /*1cc0*/  @!P1 LDG.E R9, desc[UR56][R14.64+0x4] ;  /* 0x000004380e099981 */ /* 0x000362000c1e1900 */
[----:B------:R-:W-:Y:S01]  /*1cd0*/  ISETP.GE.AND P1, PT, R0, R3, PT ;  /* 0x000000030000720c */ /* 0x000fe20003f26270 */
[----:B------:R-:W-:Y:S02]  /*1ce0*/  IMAD.MOV.U32 R29, RZ, RZ, RZ ;  /* 0x000000ffff1d7224 */ /* 0x000fe400078e00ff */
[----:B------:R1:W2:Y:S04]  /*1cf0*/  SHFL.IDX PT, R6, R19, 0x1f, 0x1f ;  /* 0x03e01f0013067f89 */ /* 0x0002a800000e0000 */
[----:B------:R1:W3:Y:S06]  /*1d00*/  SHFL.IDX PT, R7, R18, 0x1f, 0x1f ;  /* 0x03e01f0012077f89 */ /* 0x0002ec00000e0000 */
[----:B------:R-:W-:Y:S05]  /*1d10*/  @P1 BRA `(.L_x_13) ;  /* 0x00000004006c1947 */ /* 0x000fea0003800000 */
[----:B------:R-:W-:Y:S02]  /*1d20*/  IABS R25, R11 ;  /* 0x0000000b00197213 */ /* 0x000fe40000000000 */
[C---:B------:R-:W-:Y:S02]  /*1d30*/  IADD3 R21, P1, R12.reuse, UR14, RZ ;  /* 0x0000000e0c157c10 */ /* 0x040fe4000ff3e0ff */
[----:B------:R-:W4:Y:S02]  /*1d40*/  I2F.RP R4, R25 ;  /* 0x0000001900047306 */ /* 0x000f240000209400 */
[----:B------:R-:W-:Y:S02]  /*1d50*/  LEA.HI.X.SX32 R22, R12, UR15, 0x1, P1 ;  /* 0x0000000f0c167c11 */ /* 0x000fe400088f0eff */
[----:B------:R-:W-:-:S04]  /*1d60*/  IADD3 R12, P1, R17, UR16, RZ ;  /* 0x00000010110c7c10 */ /* 0x000fc8000ff3e0ff */
[----:B------:R-:W-:Y:S02]  /*1d70*/  LEA.HI.X.SX32 R17, R17, UR17, 0x1, P1 ;  /* 0x0000001111117c11 */ /* 0x000fe400088f0eff */
[----:B------:R-:W-:Y:S01]  /*1d80*/  PLOP3.LUT P1, PT, PT, PT, UP0, 0x80, 0x0 ;  /* 0x000000000000781c */ /* 0x000fe20003f2f008 */
[----:B----4-:R-:W4:Y:S02]  /*1d90*/  MUFU.RCP R4, R4 ;  /* 0x0000000400047308 */ /* 0x010f240000001000 */
[----:B----4-:R-:W-:-:S06]  /*1da0*/  VIADD R5, R4, 0xffffffe ;  /* 0x0ffffffe04057836 */ /* 0x010fcc0000000000 */
[----:B------:R-:W4:Y:S02]  /*1db0*/  F2I.FTZ.U32.TRUNC.NTZ R27, R5 ;  /* 0x00000005001b7305 */ /* 0x000f24000021f000 */
[----:B----4-:R-:W-:Y:S02]  /*1dc0*/  IMAD.MOV R24, RZ, RZ, -R27 ;  /* 0x000000ffff187224 */ /* 0x010fe400078e0a1b */
[----:B------:R-:W-:Y:S05]  /*1dd0*/  @!P1 BRA `(.L_x_14) ;  /* 0x00000000002c9947 */ /* 0x000fea0003800000 */
[----:B------:R-:W-:-:S05]  /*1de0*/  IADD3 R21, P1, R21, UR6, RZ ;  /* 0x0000000615157c10 */ /* 0x000fca000ff3e0ff */
[----:B------:R-:W-:-:S04]  /*1df0*/  IMAD.X R23, RZ, RZ, R22, P1 ;  /* 0x000000ffff177224 */ /* 0x000fc800008e0616 */
[----:B------:R-:W-:-:S04]  /*1e00*/  IMAD.WIDE.U32 R4, R23, UR18, RZ ;  /* 0x0000001217047c25 */ /* 0x000fc8000f8e00ff */
[----:B-1----:R-:W-:-:S04]  /*1e10*/  IMAD.WIDE.U32 R14, P1, R21, UR19, R4 ;  /* 0x00000013150e7c25 */ /* 0x002fc8000f820004 */
[----:B------:R-:W-:-:S04]  /*1e20*/  IMAD.WIDE.U32 R4, R21, UR18, RZ ;  /* 0x0000001215047c25 */ /* 0x000fc8000f8e00ff */
[----:B------:R-:W-:Y:S01]  /*1e30*/  IMAD.X R19, RZ, RZ, RZ, P1 ;  /* 0x000000ffff137224 */ /* 0x000fe200008e06ff */
[----:B------:R-:W-:Y:S01]  /*1e40*/  IADD3 RZ, P1, R5, R14, RZ ;  /* 0x0000000e05ff7210 */ /* 0x000fe20007f3e0ff */
[----:B------:R-:W-:-:S04]  /*1e50*/  IMAD.MOV.U32 R18, RZ, RZ, R15 ;  /* 0x000000ffff127224 */ /* 0x000fc800078e000f */
[----:B------:R-:W-:-:S04]  /*1e60*/  IMAD.WIDE.U32.X R4, R23, UR19, R18, P1 ;  /* 0x0000001317047c25 */ /* 0x000fc800088e0412 */
[----:B------:R-:W-:Y:S02]  /*1e70*/  IMAD.MOV.U32 R21, RZ, RZ, R4 ;  /* 0x000000ffff157224 */ /* 0x000fe400078e0004 */
[----:B------:R-:W-:-:S07]  /*1e80*/  IMAD.MOV.U32 R22, RZ, RZ, R5 ;  /* 0x000000ffff167224 */ /* 0x000fce00078e0005 */
.L_x_14:
        /* <DEDUP_REMOVED lines=12> */
.L_x_15:
[----:B------:R-:W-:Y:S01]  /*1f50*/  SHF.R.U64 R12, R12, UR23, R17 ;  /* 0x000000170c0c7c19 */ /* 0x000fe20008001211 */
[----:B------:R-:W-:Y:S01]  /*1f60*/  IMAD.MOV.U32 R4, RZ, RZ, R24 ;  /* 0x000000ffff047224 */ /* 0x000fe200078e0018 */
[----:B------:R-:W-:Y:S02]  /*1f70*/  IABS R5, R11 ;  /* 0x0000000b00057213 */ /* 0x000fe40000000000 */
[-C--:B-1----:R-:W-:Y:S01]  /*1f80*/  IABS R18, R10.reuse ;  /* 0x0000000a00127213 */ /* 0x082fe20000000000 */
[----:B------:R-:W-:Y:S01]  /*1f90*/  VIADD R15, R12, UR5 ;  /* 0x000000050c0f7c36 */ /* 0x000fe20008000000 */
[----:B------:R-:W-:Y:S01]  /*1fa0*/  SHF.R.U64 R21, R21, UR22, R22 ;  /* 0x0000001615157c19 */ /* 0x000fe20008001216 */
[----:B------:R-:W-:Y:S01]  /*1fb0*/  IMAD R12, R4, R25, RZ ;  /* 0x00000019040c7224 */ /* 0x000fe200078e02ff */
[----:B------:R-:W-:Y:S01]  /*1fc0*/  IABS R23, R10 ;  /* 0x0000000a00177213 */ /* 0x000fe20000000000 */
[----:B------:R-:W-:Y:S01]  /*1fd0*/  IMAD.MOV R17, RZ, RZ, -R5 ;  /* 0x000000ffff117224 */ /* 0x000fe200078e0a05 */
[----:B------:R-:W-:Y:S01]  /*1fe0*/  IABS R14, R15 ;  /* 0x0000000f000e7213 */ /* 0x000fe20000000000 */
[----:B------:R-:W-:-:S02]  /*1ff0*/  IMAD.MOV.U32 R4, RZ, RZ, RZ ;  /* 0x000000ffff047224 */ /* 0x000fc400078e00ff */
[----:B------:R-:W-:Y:S02]  /*2000*/  IMAD.MOV.U32 R5, RZ, RZ, R27 ;  /* 0x000000ffff057224 */ /* 0x000fe400078e001b */
[----:B------:R-:W-:-:S04]  /*2010*/  IMAD.HI.U32 R4, R27, R12, R4 ;  /* 0x0000000c1b047227 */ /* 0x000fc800078e0004 */
[----:B------:R-:W-:Y:S02]  /*2020*/  IMAD.MOV.U32 R12, RZ, RZ, R17 ;  /* 0x000000ffff0c7224 */ /* 0x000fe400078e0011 */
[----:B------:R-:W1:Y:S01]  /*2030*/  I2F.RP R17, R18 ;  /* 0x0000001200117306 */ /* 0x000e620000209400 */
[----:B------:R-:W-:Y:S02]  /*2040*/  IMAD.MOV.U32 R5, RZ, RZ, R14 ;  /* 0x000000ffff057224 */ /* 0x000fe400078e000e */
[----:B------:R-:W-:Y:S02]  /*2050*/  VIADD R14, R21, UR4 ;  /* 0x00000004150e7c36 */ /* 0x000fe40008000000 */
[----:B------:R-:W-:-:S03]  /*2060*/  IMAD.HI.U32 R4, R4, R5, RZ ;  /* 0x0000000504047227 */ /* 0x000fc600078e00ff */
[----:B------:R-:W-:Y:S01]  /*2070*/  IABS R21, R14 ;  /* 0x0000000e00157213 */ /* 0x000fe20000000000 */
[----:B------:R-:W-:-:S05]  /*2080*/  IMAD R12, R4, R12, R5 ;  /* 0x0000000c040c7224 */ /* 0x000fca00078e0205 */
[----:B------:R-:W-:Y:S01]  /*2090*/  ISETP.GT.U32.AND P1, PT, R25, R12, PT ;  /* 0x0000000c1900720c */ /* 0x000fe20003f24070 */
[----:B-1----:R-:W1:-:S12]  /*20a0*/  MUFU.RCP R17, R17 ;  /* 0x0000001100117308 */ /* 0x002e580000001000 */
[----:B------:R-:W-:Y:S02]  /*20b0*/  @!P1 IMAD.IADD R12, R12, 0x1, -R25 ;  /* 0x000000010c0c9824 */ /* 0x000fe400078e0a19 */
[----:B-1----:R-:W-:Y:S02]  /*20c0*/  VIADD R4, R17, 0xffffffe ;  /* 0x0ffffffe11047836 */ /* 0x002fe40000000000 */
[----:B------:R-:W-:Y:S02]  /*20d0*/  IMAD.MOV R17, RZ, RZ, -R23 ;  /* 0x000000ffff117224 */ /* 0x000fe400078e0a17 */
[----:B------:R1:W4:Y:S02]  /*20e0*/  F2I.FTZ.U32.TRUNC.NTZ R5, R4 ;  /* 0x0000000400057305 */ /* 0x000324000021f000 */
[----:B-1----:R-:W-:Y:S02]  /*20f0*/  IMAD.MOV.U32 R4, RZ, RZ, RZ ;  /* 0x000000ffff047224 */ /* 0x002fe400078e00ff */
[----:B----4-:R-:W-:-:S04]  /*2100*/  IMAD.MOV R19, RZ, RZ, -R5 ;  /* 0x000000ffff137224 */ /* 0x010fc800078e0a05 */
[----:B------:R-:W-:-:S04]  /*2110*/  IMAD R19, R19, R18, RZ ;  /* 0x0000001213137224 */ /* 0x000fc800078e02ff */
[----:B------:R-:W-:-:S04]  /*2120*/  IMAD.HI.U32 R22, R5, R19, R4 ;  /* 0x0000001305167227 */ /* 0x000fc800078e0004 */
[----:B------:R-:W-:-:S04]  /*2130*/  IMAD.MOV.U32 R5, RZ, RZ, R21 ;  /* 0x000000ffff057224 */ /* 0x000fc800078e0015 */
[----:B------:R-:W-:-:S04]  /*2140*/  IMAD.HI.U32 R4, R22, R5, RZ ;  /* 0x0000000516047227 */ /* 0x000fc800078e00ff */
[----:B------:R-:W-:-:S05]  /*2150*/  IMAD R5, R4, R17, R5 ;  /* 0x0000001104057224 */ /* 0x000fca00078e0205 */
[----:B------:R-:W-:-:S13]  /*2160*/  ISETP.GT.U32.AND P1, PT, R18, R5, PT ;  /* 0x000000051200720c */ /* 0x000fda0003f24070 */
[----:B------:R-:W-:Y:S01]  /*2170*/  @!P1 IMAD.IADD R5, R5, 0x1, -R18 ;  /* 0x0000000105059824 */ /* 0x000fe200078e0a12 */
[----:B------:R-:W-:-:S13]  /*2180*/  ISETP.GT.U32.AND P1, PT, R25, R12, PT ;  /* 0x0000000c1900720c */ /* 0x000fda0003f24070 */
[----:B------:R-:W-:Y:S01]  /*2190*/  @!P1 IMAD.IADD R12, R12, 0x1, -R25 ;  /* 0x000000010c0c9824 */ /* 0x000fe200078e0a19 */
[----:B------:R-:W-:-:S03]  /*21a0*/  ISETP.GT.U32.AND P1, PT, R18, R5, PT ;  /* 0x000000051200720c */ /* 0x000fc60003f24070 */
[----:B------:R-:W-:-:S10]  /*21b0*/  IMAD.MOV.U32 R4, RZ, RZ, R12 ;  /* 0x000000ffff047224 */ /* 0x000fd400078e000c */
[----:B------:R-:W-:Y:S01]  /*21c0*/  @!P1 IMAD.IADD R5, R5, 0x1, -R18 ;  /* 0x0000000105059824 */ /* 0x000fe200078e0a12 */
[----:B------:R-:W-:-:S13]  /*21d0*/  ISETP.GE.AND P1, PT, R15, RZ, PT ;  /* 0x000000ff0f00720c */ /* 0x000fda0003f26270 */
[----:B------:R-:W-:Y:S01]  /*21e0*/  @!P1 IMAD.MOV R4, RZ, RZ, -R4 ;  /* 0x000000ffff049224 */ /* 0x000fe200078e0a04 */
[----:B------:R-:W-:-:S13]  /*21f0*/  ISETP.GE.AND P1, PT, R14, RZ, PT ;  /* 0x000000ff0e00720c */ /* 0x000fda0003f26270 */
[----:B------:R-:W-:Y:S01]  /*2200*/  @!P1 IMAD.MOV R5, RZ, RZ, -R5 ;  /* 0x000000ffff059224 */ /* 0x000fe200078e0a05 */
[----:B------:R-:W-:-:S13]  /*2210*/  ISETP.NE.AND P1, PT, RZ, UR7, PT ;  /* 0x00000007ff007c0c */ /* 0x000fda000bf25270 */
[----:B------:R-:W-:Y:S02]  /*2220*/  @!P1 LOP3.LUT R4, RZ, UR7, RZ, 0x33, !PT ;  /* 0x00000007ff049c12 */ /* 0x000fe4000f8e33ff */
[----:B------:R-:W-:-:S03]  /*2230*/  ISETP.NE.AND P1, PT, RZ, UR8, PT ;  /* 0x00000008ff007c0c */ /* 0x000fc6000bf25270 */
[----:B------:R-:W-:-:S10]  /*2240*/  IMAD.IADD R4, R15, 0x1, -R4 ;  /* 0x000000010f047824 */ /* 0x000fd400078e0a04 */
[----:B------:R-:W-:Y:S02]  /*2250*/  @!P1 LOP3.LUT R5, RZ, UR8, RZ, 0x33, !PT ;  /* 0x00000008ff059c12 */ /* 0x000fe4000f8e33ff */
[----:B------:R-:W-:-:S03]  /*2260*/  PLOP3.LUT P1, PT, PT, PT, UP3, 0x80, 0x0 ;  /* 0x000000000000781c */ /* 0x000fc60003f2f038 */
[----:B------:R-:W-:-:S04]  /*2270*/  IMAD.IADD R5, R14, 0x1, -R5 ;  /* 0x000000010e057824 */ /* 0x000fc800078e0a05 */
[CC--:B------:R-:W-:Y:S01]  /*2280*/  IMAD R27, R4.reuse, R5.reuse, RZ ;  /* 0x00000005041b7224 */ /* 0x0c0fe200078e02ff */
[----:B------:R-:W-:-:S04]  /*2290*/  SEL R15, R4, R5, !P1 ;  /* 0x00000005040f7207 */ /* 0x000fc80004800000 */
[--C-:B------:R-:W-:Y:S01]  /*22a0*/  SHF.R.S32.HI R5, RZ, 0x1f, R15.reuse ;  /* 0x0000001fff057819 */ /* 0x100fe2000001140f */
[----:B------:R-:W-:Y:S01]  /*22b0*/  IMAD.MOV.U32 R4, RZ, RZ, R15 ;  /* 0x000000ffff047224 */ /* 0x000fe200078e000f */
[----:B------:R-:W-:-:S07]  /*22c0*/  SHF.R.S32.HI R29, RZ, 0x1f, R27 ;  /* 0x0000001fff1d7819 */ /* 0x000fce000001141b */
.L_x_13:
[----:B------:R-:W-:Y:S05]  /*22d0*/  BSYNC B0 ;  /* 0x0000000000007941 */ /* 0x000fea0003800000 */
.L_x_12:
[----:B-1----:R-:W1:Y:S04]  /*22e0*/  SHFL.UP PT, R14, R27, 0x1, RZ ;  /* 0x042000001b0e7989 */ /* 0x002e6800000e00ff */
[----:B------:R-:W4:Y:S01]  /*22f0*/  SHFL.UP PT, R12, R29, 0x1, RZ ;  /* 0x042000001d0c7989 */ /* 0x000f2200000e00ff */
[----:B-1----:R-:W-:Y:S02]  /*2300*/  SEL R14, R14, RZ, P2 ;  /* 0x000000ff0e0e7207 */ /* 0x002fe40001000000 */
[----:B----4-:R-:W-:Y:S02]  /*2310*/  SEL R12, R12, RZ, P2 ;  /* 0x000000ff0c0c7207 */ /* 0x010fe40001000000 */
[----:B------:R-:W-:-:S05]  /*2320*/  IADD3 R17, P1, R14, R27, RZ ;  /* 0x0000001b0e117210 */ /* 0x000fca0007f3e0ff */
[----:B------:R-:W-:Y:S01]  /*2330*/  IMAD.X R25, R12, 0x1, R29, P1 ;  /* 0x000000010c197824 */ /* 0x000fe200008e061d */
[----:B------:R-:W1:Y:S04]  /*2340*/  SHFL.UP PT, R14, R17, 0x2, RZ ;  /* 0x04400000110e7989 */ /* 0x000e6800000e00ff */
        /* <DEDUP_REMOVED lines=23> */
[----:B---3--:R-:W-:-:S05]  /*24c0*/  IADD3 R18, P1, R14, R7, RZ ;  /* 0x000000070e127210 */ /* 0x008fca0007f3e0ff */
[----:B--2---:R-:W-:Y:S01]  /*24d0*/  IMAD.X R19, R15, 0x1, R6, P1 ;  /* 0x000000010f137824 */ /* 0x004fe200008e0606 */
[----:B------:R-:W-:-:S04]  /*24e0*/  ISETP.GT.U32.AND P1, PT, R18, UR10, PT ;  /* 0x0000000a12007c0c */ /* 0x000fc8000bf24070 */
[----:B------:R-:W-:-:S13]  /*24f0*/  ISETP.GT.U32.AND.EX P1, PT, R19, UR9, PT, P1 ;  /* 0x0000000913007c0c */ /* 0x000fda000bf24110 */
[----:B------:R-:W-:-:S04]  /*2500*/  VOTE.ANY R12, PT, P1 ;  /* 0x00000000000c7806 */ /* 0x000fc800008e0100 */
[----:B------:R-:W-:-:S13]  /*2510*/  ISETP.NE.AND P1, PT, R12, RZ, PT ;  /* 0x000000ff0c00720c */ /* 0x000fda0003f25270 */
[----:B------:R-:W-:Y:S05]  /*2520*/  @!P1 BRA `(.L_x_16) ;  /* 0xfffffff400b89947 */ /* 0x000fea000383ffff */
[----:B------:R-:W-:Y:S02]  /*2530*/  IMAD.MOV.U32 R18, RZ, RZ, R14 ;  /* 0x000000ffff127224 */ /* 0x000fe400078e000e */
[----:B------:R-:W-:-:S07]  /*2540*/  IMAD.MOV.U32 R19, RZ, RZ, R15 ;  /* 0x000000ffff137224 */ /* 0x000fce00078e000f */
.L_x_11:
[----:B------:R-:W1:Y:S08]  /*2550*/  BREV R12, R12 ;  /* 0x0000000c000c7301 */ /* 0x000e700000000000 */
[----:B-1----:R-:W1:Y:S02]  /*2560*/  FLO.U32.SH R17, R12 ;  /* 0x0000000c00117300 */ /* 0x002e6400000e0400 */
[----:B-1----:R-:W1:Y:S02]  /*2570*/  SHFL.IDX PT, R0, R0, R17, 0x1f ;  /* 0x00001f1100007589 */ /* 0x002e6400000e0000 */
[----:B-1----:R-:W-:-:S13]  /*2580*/  R2UR UR6, R0 ;  /* 0x00000000000672ca */ /* 0x002fda00000e0000 */
[----:B------:R-:W-:-:S05]  /*2590*/  VIADD R2, R34, UR6 ;  /* 0x0000000622027c36 */ /* 0x000fca0008000000 */
[----:B------:R-:W-:-:S13]  /*25a0*/  ISETP.GE.AND P1, PT, R2, R3, PT ;  /* 0x000000030200720c */ /* 0x000fda0003f26270 */
[----:B------:R-:W1:Y:S02]  /*25b0*/  @!P1 LDC.64 R14, c[0x0][0x918] ;  /* 0x00024600ff0e9b82 */ /* 0x000e640000000a00 */
[----:B-1----:R-:W-:-:S05]  /*25c0*/  @!P1 IMAD.WIDE R14, R2, 0xc, R14 ;  /* 0x0000000c020e9825 */ /* 0x002fca00078e020e */
[----:B-----5:R1:W5:Y:S04]  /*25d0*/  @!P1 LDG.E R8, desc[UR56][R14.64] ;  /* 0x000000380e089981 */ /* 0x020368000c1e1900 */
[----:B------:R1:W5:Y:S01]  /*25e0*/  @!P1 LDG.E R9, desc[UR56][R14.64+0x4] ;  /* 0x000004380e099981 */ /* 0x000362000c1e1900 */
[----:B------:R-:W-:-:S03]  /*25f0*/  IADD3 R2, P1, P2, R18, R7, -R27 ;  /* 0x0000000712027210 */ /* 0x000fc60007a3e81b */
[----:B------:R-:W-:Y:S01]  /*2600*/  SHFL.IDX PT, R7, R29, R17, 0x1f ;  /* 0x00001f111d077589 */ /* 0x000fe200000e0000 */
[----:B------:R-:W-:-:S03]  /*2610*/  IADD3.X R18, R19, R6, ~R29, P1, P2 ;  /* 0x0000000613127210 */ /* 0x000fc60000fe4c1d */
[----:B------:R-:W2:Y:S04]  /*2620*/  SHFL.IDX PT, R2, R2, R17, 0x1f ;  /* 0x00001f1102027589 */ /* 0x000ea800000e0000 */
[----:B------:R-:W3:Y:S04]  /*2630*/  SHFL.IDX PT, R18, R18, R17, 0x1f ;  /* 0x00001f1112127589 */ /* 0x000ee800000e0000 */
[----:B------:R1:W4:Y:S04]  /*2640*/  SHFL.IDX PT, R6, R27, R17, 0x1f ;  /* 0x00001f111b067589 */ /* 0x00032800000e0000 */
[----:B------:R1:W1:Y:S04]  /*2650*/  SHFL.IDX PT, R5, R5, R17, 0x1f ;  /* 0x00001f1105057589 */ /* 0x00026800000e0000 */
[----:B------:R1:W1:Y:S01]  /*2660*/  SHFL.IDX PT, R4, R4, R17, 0x1f ;  /* 0x00001f1104047589 */ /* 0x00026200000e0000 */
[----:B--2---:R-:W-:-:S02]  /*2670*/  R2UR UR5, R2 ;  /* 0x00000000020572ca */ /* 0x004fc400000e0000 */
[----:B---3--:R-:W-:-:S15]  /*2680*/  R2UR UR4, R18 ;  /* 0x00000000120472ca */ /* 0x008fde00000e0000 */
.L_x_6:
[----:B------:R-:W-:Y:S01]  /*2690*/  ISETP.LE.AND P1, PT, R3, UR6, PT ;  /* 0x0000000603007c0c */ /* 0x000fe2000bf23270 */
[----:B-1----:R-:W-:Y:S02]  /*26a0*/  IMAD.MOV.U32 R17, RZ, RZ, -0x1 ;  /* 0xffffffffff117424 */ /* 0x002fe400078e00ff */
[----:B------:R-:W-:-:S10]  /*26b0*/  IMAD.MOV.U32 R18, RZ, RZ, -0x1 ;  /* 0xffffffffff127424 */ /* 0x000fd400078e00ff */
[----:B------:R-:W-:Y:S05]  /*26c0*/  @P1 BRA `(.L_x_5) ;  /* 0x0000000400041947 */ /* 0x000fea0003800000 */
[----:B------:R-:W-:Y:S01]  /*26d0*/  UIADD3 UR15, UP2, -UR5, UR10, URZ ;  /* 0x0000000a050f7290 */ /* 0x000fe2000ff5e13f */
[----:B------:R-:W1:Y:S01]  /*26e0*/  S2UR UR18, SR_CTAID.Y ;  /* 0x00000000001279c3 */ /* 0x000e620000002600 */
[----:B------:R-:W-:Y:S01]  /*26f0*/  ULDC UR17, c[0x0][0x8c0] ;  /* 0x0002300000117ab9 */ /* 0x000fe20000000800 */
[----:B------:R-:W-:Y:S01]  /*2700*/  ULDC UR20, c[0x0][0x8b0] ;  /* 0x00022c0000147ab9 */ /* 0x000fe20000000800 */
[----:B------:R-:W-:Y:S01]  /*2710*/  UIADD3.X UR11, ~UR4, UR9, URZ, UP2, !UPT ;  /* 0x00000009040b7290 */ /* 0x000fe200097fe53f */
[--C-:B------:R-:W-:Y:S01]  /*2720*/  SHF.R.U32.HI R23, RZ, UR20, R5.reuse ;  /* 0x00000014ff177c19 */ /* 0x100fe20008011605 */
[----:B------:R-:W-:Y:S01]  /*2730*/  ULDC UR19, c[0x0][0x904] ;  /* 0x0002410000137ab9 */ /* 0x000fe20000000800 */
[----:B------:R-:W-:Y:S01]  /*2740*/  ULDC UR13, c[0x0][0x8a8] ;  /* 0x00022a00000d7ab9 */ /* 0x000fe20000000800 */
[----:B------:R-:W-:Y:S01]  /*2750*/  USHF.R.U32.HI UR16, URZ, UR17, UR11 ;  /* 0x000000113f107299 */ /* 0x000fe2000801160b */
[----:B------:R-:W-:Y:S01]  /*2760*/  SHF.R.U64 R16, R4, UR20, R5 ;  /* 0x0000001404107c19 */ /* 0x000fe20008001205 */
[----:B------:R-:W-:-:S02]  /*2770*/  USHF.R.U64 UR15, UR15, UR17, UR11 ;  /* 0x000000110f0f7299 */ /* 0x000fc4000800120b */
[----:B------:R-:W-:Y:S02]  /*2780*/  USHF.R.U32.HI UR14, URZ, UR20, UR16 ;  /* 0x000000143f0e7299 */ /* 0x000fe40008011610 */
[----:B------:R-:W-:Y:S02]  /*2790*/  UIADD3 UR13, UR13, -0x1, URZ ;  /* 0xffffffff0d0d7890 */ /* 0x000fe4000fffe03f */
[----:B------:R-:W-:Y:S02]  /*27a0*/  USHF.R.U32.HI UR21, URZ, UR19, UR14 ;  /* 0x000000133f157299 */ /* 0x000fe4000801160e */
[----:B------:R-:W-:Y:S02]  /*27b0*/  USHF.R.U64 UR16, UR15, UR20, UR16 ;  /* 0x000000140f107299 */ /* 0x000fe40008001210 */
[----:B------:R-:W-:Y:S02]  /*27c0*/  ULOP3.LUT UR15, UR15, UR13, URZ, 0xc0, !UPT ;  /* 0x0000000d0f0f7292 */ /* 0x000fe4000f8ec03f */
[----:B------:R-:W-:Y:S01]  /*27d0*/  LOP3.LUT R0, R23, UR21, RZ, 0xfc, !PT ;  /* 0x0000001517007c12 */ /* 0x000fe2000f8efcff */
[----:B------:R-:W-:-:S02]  /*27e0*/  USHF.R.U64 UR14, UR16, UR19, UR14 ;  /* 0x00000013100e7299 */ /* 0x000fc4000800120e */
[----:B-1----:R-:W-:Y:S01]  /*27f0*/  USEL UR11, UR40, UR18, !UP3 ;  /* 0x00000012280b7287 */ /* 0x002fe2000d800000 */
[----:B------:R-:W-:-:S13]  /*2800*/  ISETP.NE.U32.AND P1, PT, R0, RZ, PT ;  /* 0x000000ff0000720c */ /* 0x000fda0003f25070 */
[----:B------:R-:W-:Y:S05]  /*2810*/  @!P1 BRA `(.L_x_17) ;  /* 0x0000000000149947 */ /* 0x000fea0003800000 */
[----:B------:R-:W-:-:S07]  /*2820*/  MOV R12, 0x2840 ;  /* 0x00002840000c7802 */ /* 0x000fce0000000f00 */
[----:B----45:R-:W-:Y:S05]  /*2830*/  CALL.REL.NOINC `($__internal_0_$__cuda_sm20_div_u64) ;  /* 0x000000a800207944 */ /* 0x030fea0003c00000 */
[----:B------:R-:W-:-:S04]  /*2840*/  IMAD.MOV R12, RZ, RZ, -R0 ;  /* 0x000000ffff0c7224 */ /* 0x000fc800078e0a00 */
[----:B------:R-:W-:Y:S01]  /*2850*/  IMAD R12, R16, R12, UR14 ;  /* 0x0000000e100c7e24 */ /* 0x000fe2000f8e020c */
[----:B------:R-:W-:Y:S06]  /*2860*/  BRA `(.L_x_18) ;  /* 0x0000000000507947 */ /* 0x000fec0003800000 */
.L_x_17:
[----:B------:R-:W1:Y:S01]  /*2870*/  I2F.U32.RP R0, R16 ;  /* 0x0000001000007306 */ /* 0x000e620000209000 */
[----:B------:R-:W-:-:S07]  /*2880*/  ISETP.NE.U32.AND P3, PT, R16, RZ, PT ;  /* 0x000000ff1000720c */ /* 0x000fce0003f65070 */
[----:B-1----:R-:W1:Y:S02]  /*2890*/  MUFU.RCP R0, R0 ;  /* 0x0000000000007308 */ /* 0x002e640000001000 */
[----:B-1----:R-:W-:-:S06]  /*28a0*/  VIADD R2, R0, 0xffffffe ;  /* 0x0ffffffe00027836 */ /* 0x002fcc0000000000 */
[----:B------:R1:W2:Y:S02]  /*28b0*/  F2I.FTZ.U32.TRUNC.NTZ R3, R2 ;  /* 0x0000000200037305 */ /* 0x0002a4000021f000 */
[----:B-1----:R-:W-:Y:S02]  /*28c0*/  IMAD.MOV.U32 R2, RZ, RZ, RZ ;  /* 0x000000ffff027224 */ /* 0x002fe400078e00ff */
[----:B--2---:R-:W-:-:S04]  /*28d0*/  IMAD.MOV R15, RZ, RZ, -R3 ;  /* 0x000000ffff0f7224 */ /* 0x004fc800078e0a03 */
[----:B------:R-:W-:-:S04]  /*28e0*/  IMAD R15, R15, R16, RZ ;  /* 0x000000100f0f7224 */ /* 0x000fc800078e02ff */
[----:B------:R-:W-:-:S06]  /*28f0*/  IMAD.HI.U32 R3, R3, R15, R2 ;  /* 0x0000000f03037227 */ /* 0x000fcc00078e0002 */
[----:B------:R-:W-:-:S04]  /*2900*/  IMAD.HI.U32 R0, R3, UR14, RZ ;  /* 0x0000000e03007c27 */ /* 0x000fc8000f8e00ff */
[----:B------:R-:W-:-:S04]  /*2910*/  IMAD.MOV R3, RZ, RZ, -R0 ;  /* 0x000000ffff037224 */ /* 0x000fc800078e0a00 */
[----:B------:R-:W-:-:S05]  /*2920*/  IMAD R3, R16, R3, UR14 ;  /* 0x0000000e10037e24 */ /* 0x000fca000f8e0203 */
[----:B------:R-:W-:-:S13]  /*2930*/  ISETP.GE.U32.AND P1, PT, R3, R16, PT ;  /* 0x000000100300720c */ /* 0x000fda0003f26070 */
[----:B------:R-:W-:Y:S02]  /*2940*/  @P1 IMAD.IADD R3, R3, 0x1, -R16 ;  /* 0x0000000103031824 */ /* 0x000fe400078e0a10 */
[----:B------:R-:W-:-:S03]  /*2950*/  @P1 VIADD R0, R0, 0x1 ;  /* 0x0000000100001836 */ /* 0x000fc60000000000 */
[----:B------:R-:W-:-:S13]  /*2960*/  ISETP.GE.U32.AND P2, PT, R3, R16, PT ;  /* 0x000000100300720c */ /* 0x000fda0003f46070 */
[----:B------:R-:W-:Y:S01]  /*2970*/  @P2 VIADD R0, R0, 0x1 ;  /* 0x0000000100002836 */ /* 0x000fe20000000000 */
[----:B------:R-:W-:-:S05]  /*2980*/  @!P3 LOP3.LUT R0, RZ, R16, RZ, 0x33, !PT ;  /* 0x00000010ff00b212 */ /* 0x000fca00078e33ff */
[----:B------:R-:W-:-:S04]  /*2990*/  IMAD.MOV R12, RZ, RZ, -R0 ;  /* 0x000000ffff0c7224 */ /* 0x000fc800078e0a00 */
[----:B------:R-:W-:-:S07]  /*29a0*/  IMAD R12, R16, R12, UR14 ;  /* 0x0000000e100c7e24 */ /* 0x000fce000f8e020c */
.L_x_18:
[----:B------:R-:W1:Y:S01]  /*29b0*/  LDC R15, c[0x0][0x8a8] ;  /* 0x00022a00ff0f7b82 */ /* 0x000e620000000800 */
[----:B------:R-:W-:Y:S01]  /*29c0*/  ULDC UR14, c[0x0][0x904] ;  /* 0x00024100000e7ab9 */ /* 0x000fe20000000800 */
[----:B------:R-:W-:Y:S01]  /*29d0*/  UMOV UR13, 0xffffffff ;  /* 0xffffffff000d7882 */ /* 0x000fe20000000000 */
[----:B------:R-:W-:Y:S01]  /*29e0*/  PLOP3.LUT P1, PT, PT, PT, UP3, 0x80, 0x0 ;  /* 0x000000000000781c */ /* 0x000fe20003f2f038 */
[----:B------:R-:W-:-:S04]  /*29f0*/  USHF.L.U32 UR13, UR13, UR14, URZ ;  /* 0x0000000e0d0d7299 */ /* 0x000fc8000800063f */
[----:B------:R-:W2:Y:S02]  /*2a00*/  LDC R17, c[0x0][0x8b8] ;  /* 0x00022e00ff117b82 */ /* 0x000ea40000000800 */
[----:B------:R-:W-:Y:S01]  /*2a10*/  LOP3.LUT R2, RZ, UR13, RZ, 0x33, !PT ;  /* 0x0000000dff027c12 */ /* 0x000fe2000f8e33ff */
[----:B------:R-:W-:Y:S02]  /*2a20*/  UMOV UR13, 0x1 ;  /* 0x00000001000d7882 */ /* 0x000fe40000000000 */
[----:B------:R-:W-:Y:S01]  /*2a30*/  USHF.L.U32 UR13, UR13, UR14, URZ ;  /* 0x0000000e0d0d7299 */ /* 0x000fe2000800063f */
[----:B------:R-:W-:Y:S02]  /*2a40*/  LOP3.LUT R3, R2, UR16, RZ, 0xc0, !PT ;  /* 0x0000001002037c12 */ /* 0x000fe4000f8ec0ff */
[----:B------:R-:W-:Y:S02]  /*2a50*/  @P1 IMAD.U32 R18, RZ, RZ, UR6 ;  /* 0x00000006ff121e24 */ /* 0x000fe4000f8e00ff */
[----:B------:R-:W-:-:S02]  /*2a60*/  @!P1 IMAD.U32 R18, RZ, RZ, UR6 ;  /* 0x00000006ff129e24 */ /* 0x000fc4000f8e00ff */
[----:B------:R-:W-:Y:S02]  /*2a70*/  IMAD R0, R0, UR13, R3 ;  /* 0x0000000d00007c24 */ /* 0x000fe4000f8e0203 */
[----:B-1----:R-:W-:-:S04]  /*2a80*/  IMAD R12, R12, R15, UR15 ;  /* 0x0000000f0c0c7e24 */ /* 0x002fc8000f8e020f */
[----:B------:R-:W-:Y:S02]  /*2a90*/  @P1 IMAD.MOV.U32 R16, RZ, RZ, R12 ;  /* 0x000000ffff101224 */ /* 0x000fe400078e000c */
[----:B--2---:R-:W-:Y:S01]  /*2aa0*/  IMAD R17, R0, R17, UR11 ;  /* 0x0000000b00117e24 */ /* 0x004fe2000f8e0211 */
[----:B------:R-:W-:-:S03]  /*2ab0*/  UMOV UR11, 0x1 ;  /* 0x00000001000b7882 */ /* 0x000fc60000000000 */
[----:B------:R-:W-:Y:S02]  /*2ac0*/  @!P1 IMAD.MOV.U32 R16, RZ, RZ, R17 ;  /* 0x000000ffff109224 */ /* 0x000fe400078e0011 */
[----:B------:R-:W-:-:S07]  /*2ad0*/  @!P1 IMAD.MOV.U32 R17, RZ, RZ, R12 ;  /* 0x000000ffff119224 */ /* 0x000fce00078e000c */
.L_x_5:
[----:B------:R-:W-:-:S13]  /*2ae0*/  ISETP.NE.AND P1, PT, RZ, UR11, PT ;  /* 0x0000000bff007c0c */ /* 0x000fda000bf25270 */
[----:B------:R-:W-:Y:S05]  /*2af0*/  @!P1 EXIT ;  /* 0x000000000000994d */ /* 0x000fea0003800000 */
[----:B------:R-:W1:Y:S02]  /*2b00*/  LDC.64 R14, c[0x0][0x290] ;  /* 0x0000a400ff0e7b82 */ /* 0x000e640000000a00 */
[----:B-1----:R-:W-:-:S05]  /*2b10*/  IMAD.WIDE R14, R18, 0xc, R14 ;  /* 0x0000000c120e7825 */ /* 0x002fca00078e020e */
[----:B------:R1:W5:Y:S04]  /*2b20*/  LDG.E R2, desc[UR56][R14.64] ;  /* 0x000000380e027981 */ /* 0x000368000c1e1900 */
[----:B------:R1:W5:Y:S04]  /*2b30*/  LDG.E R0, desc[UR56][R14.64+0x4] ;  /* 0x000004380e007981 */ /* 0x000368000c1e1900 */
[----:B------:R1:W5:Y:S01]  /*2b40*/  LDG.E R19, desc[UR56][R14.64+0x8] ;  /* 0x000008380e137981 */ /* 0x000362000c1e1900 */
[----:B------:R-:W-:Y:S01]  /*2b50*/  PLOP3.LUT P1, PT, PT, PT, UP1, 0x80, 0x0 ;  /* 0x000000000000781c */ /* 0x000fe20003f2f018 */
[----:B------:R-:W2:Y:S01]  /*2b60*/  S2UR UR41, SR_CgaCtaId ;  /* 0x00000000002979c3 */ /* 0x000ea20000008800 */
[----:B------:R-:W-:-:S11]  /*2b70*/  SHF.R.S32.HI R3, RZ, 0x1f, R18 ;  /* 0x0000001fff037819 */ /* 0x000fd60000011412 */
[----:B-1----:R-:W-:Y:S05]  /*2b80*/  @!P1 BRA `(.L_x_19) ;  /* 0x0000003c00b49947 */ /* 0x002fea0003800000 */
[----:B------:R-:W-:-:S06]  /*2b90*/  UISETP.GT.U32.AND UP0, UPT, UR33, 0x1, UPT ;  /* 0x000000012100788c */ /* 0x000fcc000bf04070 */
[----:B------:R-:W-:-:S13]  /*2ba0*/  PLOP3.LUT P0, PT, PT, PT, UP0, 0x80, 0x0 ;  /* 0x000000000000781c */ /* 0x000fda0003f0f008 */
[----:B--2---:R-:W-:Y:S05]  /*2bb0*/  @P0 EXIT ;  /* 0x000000000000094d */ /* 0x004fea0003800000 */
.L_x_20:
[----:B------:R-:W-:-:S08]  /*2bc0*/  NOP ;  /* 0x0000000000007918 */ /* 0x000fd00000000000 */
[----:B------:R-:W1:Y:S02]  /*2bd0*/  USETMAXREG.TRY_ALLOC.CTAPOOL UP0, 0xe8 ;  /* 0x000000e8000079c8 */ /* 0x000e640008000600 */
[----:B-1----:R-:W-:-:S13]  /*2be0*/  PLOP3.LUT P0, PT, PT, PT, UP0, 0x80, 0x0 ;  /* 0x000000000000781c */ /* 0x002fda0003f0f008 */
[----:B------:R-:W-:Y:S05]  /*2bf0*/  @!P0 BRA `(.L_x_20) ;  /* 0xfffffffc00f08947 */ /* 0x000fea000383ffff */
[----:B------:R-:W1:Y:S01]  /*2c00*/  SHFL.IDX PT, R13, R13, RZ, 0x1f ;  /* 0x00001fff0d0d7589 */ /* 0x000e6200000e0000 */
[----:B------:R-:W2:Y:S01]  /*2c10*/  S2UR UR4, SR_CTAID.Y ;  /* 0x00000000000479c3 */ /* 0x000ea20000002600 */
[----:B------:R-:W-:Y:S01]  /*2c20*/  UMOV UR58, URZ ;  /* 0x0000003f003a7c82 */ /* 0x000fe20008000000 */
[----:B------:R-:W-:Y:S01]  /*2c30*/  UMOV UR59, URZ ;  /* 0x0000003f003b7c82 */ /* 0x000fe20008000000 */
[----:B-1----:R-:W-:Y:S01]  /*2c40*/  LOP3.LUT P0, RZ, R13, 0x3, RZ, 0xc0, !PT ;  /* 0x000000030dff7812 */ /* 0x002fe2000780c0ff */
[----:B--2---:R-:W-:-:S12]  /*2c50*/  UIMAD UR4, UR4, UR39, UR40 ;  /* 0x00000027040472a4 */ /* 0x004fd8000f8e0228 */
[----:B------:R-:W-:Y:S05]  /*2c60*/  @P0 BRA `(.L_x_21) ;  /* 0x0000000000a40947 */ /* 0x000fea0003800000 */
[----:B------:R-:W-:Y:S01]  /*2c70*/  ELECT P0, URZ, PT ;  /* 0x00000000003f782f */ /* 0x000fe20003800000 */
[----:B------:R-:W-:-:S12]  /*2c80*/  BSSY B0, `(.L_x_22) ;  /* 0x0000020000007945 */ /* 0x000fd80003800000 */
[----:B------:R-:W-:Y:S05]  /*2c90*/  @!P0 BRA `(.L_x_23) ;  /* 0x0000000000788947 */ /* 0x000fea0003800000 */
[----:B------:R-:W1:Y:S01]  /*2ca0*/  S2UR UR6, SR_CgaCtaId ;  /* 0x00000000000679c3 */ /* 0x000e620000008800 */
[----:B------:R-:W-:Y:S01]  /*2cb0*/  UISETP.NE.AND UP0, UPT, UR12, 0x1, UPT ;  /* 0x000000010c00788c */ /* 0x000fe2000bf05270 */
[----:B------:R-:W-:-:S06]  /*2cc0*/  UMOV UR5, 0x400 ;  /* 0x0000040000057882 */ /* 0x000fcc0000000000 */
[----:B------:R-:W2:Y:S08]  /*2cd0*/  LDC.64 R4, c[0x0][0x700] ;  /* 0x0001c000ff047b82 */ /* 0x000eb00000000a00 */
[----:B----4-:R-:W2:Y:S08]  /*2ce0*/  LDC.64 R6, c[0x0][0x708] ;  /* 0x0001c200ff067b82 */ /* 0x010eb00000000a00 */
[----:B-----5:R-:W3:Y:S01]  /*2cf0*/  LDC.64 R8, c[0x0][0x710] ;  /* 0x0001c400ff087b82 */ /* 0x020ee20000000a00 */
[----:B-1----:R-:W-:-:S04]  /*2d00*/  ULEA UR5, UR6, UR5, 0x18 ;  /* 0x0000000506057291 */ /* 0x002fc8000f8ec03f */
[----:B------:R-:W-:Y:S02]  /*2d10*/  UIADD3 UR6, UR5, 0x80, URZ ;  /* 0x0000008005067890 */ /* 0x000fe4000fffe03f */
[----:B------:R-:W-:Y:S01]  /*2d20*/  @!UP0 UIADD3 UR6, UR5, URZ, URZ ;  /* 0x0000003f05068290 */ /* 0x000fe2000fffe03f */
[----:B------:R-:W3:Y:S08]  /*2d30*/  LDC.64 R10, c[0x0][0x718] ;  /* 0x0001c600ff0a7b82 */ /* 0x000ef00000000a00 */
[----:B------:R-:W1:Y:S01]  /*2d40*/  LDC.64 R12, c[0x0][0x720] ;  /* 0x0001c800ff0c7b82 */ /* 0x000e620000000a00 */
[----:B--2---:R2:W-:Y:S07]  /*2d50*/  STS.128 [UR6+0x38780], R4 ;  /* 0x03878004ff007988 */ /* 0x0045ee0008000c06 */
[----:B------:R-:W1:Y:S08]  /*2d60*/  LDC.64 R14, c[0x0][0x728] ;  /* 0x0001ca00ff0e7b82 */ /* 0x000e700000000a00 */
[----:B------:R-:W4:Y:S01]  /*2d70*/  LDC.64 R20, c[0x0][0x730] ;  /* 0x0001cc00ff147b82 */ /* 0x000f220000000a00 */
[----:B---3--:R2:W-:Y:S07]  /*2d80*/  STS.128 [UR6+0x38790], R8 ;  /* 0x03879008ff007988 */ /* 0x0085ee0008000c06 */
[----:B------:R-:W4:Y:S08]  /*2d90*/  LDC.64 R22, c[0x0][0x738] ;  /* 0x0001ce00ff167b82 */ /* 0x000f300000000a00 */
[----:B------:R-:W3:Y:S01]  /*2da0*/  LDC.64 R24, c[0x0][0x740] ;  /* 0x0001d000ff187b82 */ /* 0x000ee20000000a00 */
[----:B-1----:R2:W-:Y:S07]  /*2db0*/  STS.128 [UR6+0x387a0], R12 ;  /* 0x0387a00cff007988 */ /* 0x0025ee0008000c06 */
[----:B------:R-:W3:Y:S08]  /*2dc0*/  LDC.64 R26, c[0x0][0x748] ;  /* 0x0001d200ff1a7b82 */ /* 0x000ef00000000a00 */
[----:B------:R-:W1:Y:S01]  /*2dd0*/  LDC.64 R28, c[0x0][0x750] ;  /* 0x0001d400ff1c7b82 */ /* 0x000e620000000a00 */
[----:B----4-:R2:W-:Y:S07]  /*2de0*/  STS.128 [UR6+0x387b0], R20 ;  /* 0x0387b014ff007988 */ /* 0x0105ee0008000c06 */
[----:B------:R-:W1:Y:S08]  /*2df0*/  LDC.64 R30, c[0x0][0x758] ;  /* 0x0001d600ff1e7b82 */ /* 0x000e700000000a00 */
[----:B------:R-:W4:Y:S01]  /*2e00*/  LDC.64 R36, c[0x0][0x760] ;  /* 0x0001d800ff247b82 */ /* 0x000f220000000a00 */
[----:B---3--:R2:W-:Y:S07]  /*2e10*/  STS.128 [UR6+0x387c0], R24 ;  /* 0x0387c018ff007988 */ /* 0x0085ee0008000c06 */
[----:B------:R-:W4:Y:S08]  /*2e20*/  LDC.64 R38, c[0x0][0x768] ;  /* 0x0001da00ff267b82 */ /* 0x000f300000000a00 */
[----:B------:R-:W3:Y:S01]  /*2e30*/  LDC.64 R40, c[0x0][0x770] ;  /* 0x0001dc00ff287b82 */ /* 0x000ee20000000a00 */
[----:B-1----:R2:W-:Y:S07]  /*2e40*/  STS.128 [UR6+0x387d0], R28 ;  /* 0x0387d01cff007988 */ /* 0x0025ee0008000c06 */
[----:B------:R-:W3:Y:S01]  /*2e50*/  LDC.64 R42, c[0x0][0x778] ;  /* 0x0001de00ff2a7b82 */ /* 0x000ee20000000a00 */
[----:B----4-:R2:W-:Y:S04]  /*2e60*/  STS.128 [UR6+0x387e0], R36 ;  /* 0x0387e024ff007988 */ /* 0x0105e80008000c06 */
[----:B---3--:R2:W-:Y:S02]  /*2e70*/  STS.128 [UR6+0x387f0], R40 ;  /* 0x0387f028ff007988 */ /* 0x0085e40008000c06 */
.L_x_23:
[----:B------:R-:W-:Y:S05]  /*2e80*/  BSYNC B0 ;  /* 0x0000000000007941 */ /* 0x000fea0003800000 */
.L_x_22:
[----:B------:R-:W-:Y:S01]  /*2e90*/  UISETP.NE.AND UP0, UPT, UR12, 0x1, UPT ;  /* 0x000000010c00788c */ /* 0x000fe2000bf05270 */
[----:B------:R-:W-:Y:S01]  /*2ea0*/  NOP ;  /* 0x0000000000007918 */ /* 0x000fe20000000000 */
[----:B------:R-:W-:Y:S01]  /*2eb0*/  ULDC UR5, c[0x0][0x884] ;  /* 0x0002210000057ab9 */ /* 0x000fe20000000800 */
[----:B------:R-:W-:Y:S01]  /*2ec0*/  ULDC.64 UR58, c[0x0][0x800] ;  /* 0x00020000003a7ab9 */ /* 0x000fe20000000a00 */
[----:B------:R-:W-:-:S04]  /*2ed0*/  USEL UR5, UR5, URZ, UP0 ;  /* 0x0000003f05057287 */ /* 0x000fc80008000000 */
[----:B------:R-:W-:-:S04]  /*2ee0*/  UIADD3 UR5, UR4, UR5, URZ ;  /* 0x0000000504057290 */ /* 0x000fc8000fffe03f */
[----:B------:R-:W-:-:S12]  /*2ef0*/  UIMAD.WIDE UR58, UR5, 0x80, UR58 ;  /* 0x00000080053a78a5 */ /* 0x000fd8000f8e023a */
.L_x_21:
[----:B------:R-:W-:-:S13]  /*2f00*/  ISETP.NE.AND P0, PT, RZ, UR54, PT ;  /* 0x00000036ff007c0c */ /* 0x000fda000bf05270 */
[----:B------:R-:W-:Y:S05]  /*2f10*/  @P0 BRA `(.L_x_24) ;  /* 0x00000004001c0947 */ /* 0x000fea0003800000 */
[----:B------:R-:W-:Y:S01]  /*2f20*/  ELECT P0, URZ, PT ;  /* 0x00000000003f782f */ /* 0x000fe20003800000 */
[----:B------:R-:W-:-:S12]  /*2f30*/  BSSY B0, `(.L_x_25) ;  /* 0x0000030000007945 */ /* 0x000fd80003800000 */
[----:B------:R-:W-:Y:S05]  /*2f40*/  @!P0 BRA `(.L_x_26) ;  /* 0x0000000000b88947 */ /* 0x000fea0003800000 */
[C---:B--2---:R-:W-:Y:S01]  /*2f50*/  IMAD.SHL.U32 R4, R18.reuse, 0x8, RZ ;  /* 0x0000000812047824 */ /* 0x044fe200078e00ff */
[----:B------:R-:W-:Y:S01]  /*2f60*/  ULDC.64 UR4, c[0x0][0x820] ;  /* 0x0002080000047ab9 */ /* 0x000fe20000000a00 */
[----:B------:R-:W-:-:S03]  /*2f70*/  SHF.L.U64.HI R3, R18, 0x3, R3 ;  /* 0x0000000312037819 */ /* 0x000fc60000010203 */
[----:B----4-:R-:W-:-:S04]  /*2f80*/  IADD3 R6, P0, R4, UR4, RZ ;  /* 0x0000000404067c10 */ /* 0x010fc8000ff1e0ff */
[----:B------:R-:W-:Y:S01]  /*2f90*/  IADD3.X R7, R3, UR5, RZ, P0, !PT ;  /* 0x0000000503077c10 */ /* 0x000fe200087fe4ff */
[----:B------:R-:W-:-:S05]  /*2fa0*/  ULDC.64 UR4, c[0x0][0x818] ;  /* 0x0002060000047ab9 */ /* 0x000fca0000000a00 */
[----:B------:R-:W2:Y:S01]  /*2fb0*/  LDG.E.64 R6, desc[UR56][R6.64] ;  /* 0x0000003806067981 */ /* 0x000ea2000c1e1b00 */
[----:B------:R-:W-:-:S04]  /*2fc0*/  IADD3 R4, P0, R4, UR4, RZ ;  /* 0x0000000404047c10 */ /* 0x000fc8000ff1e0ff */
[----:B------:R-:W-:-:S06]  /*2fd0*/  IADD3.X R5, R3, UR5, RZ, P0, !PT ;  /* 0x0000000503057c10 */ /* 0x000fcc00087fe4ff */
[----:B------:R-:W3:Y:S01]  /*2fe0*/  LDG.E.64 R4, desc[UR56][R4.64] ;  /* 0x0000003804047981 */ /* 0x000ee2000c1e1b00 */
[----:B------:R-:W1:Y:S01]  /*2ff0*/  S2UR UR5, SR_CgaCtaId ;  /* 0x00000000000579c3 */ /* 0x000e620000008800 */
[----:B------:R-:W-:Y:S01]  /*3000*/  UISETP.NE.AND UP0, UPT, UR12, 0x1, UPT ;  /* 0x000000010c00788c */ /* 0x000fe2000bf05270 */
[----:B-----5:R-:W-:Y:S01]  /*3010*/  VIADD R9, R0, 0xffffffff ;  /* 0xffffffff00097836 */ /* 0x020fe20000000000 */
[----:B------:R-:W-:Y:S01]  /*3020*/  UMOV UR4, 0x400 ;  /* 0x0000040000047882 */ /* 0x000fe20000000000 */
[----:B------:R-:W-:Y:S01]  /*3030*/  CS2R R10, SRZ ;  /* 0x00000000000a7805 */ /* 0x000fe2000001ff00 */
[----:B-1----:R-:W-:-:S04]  /*3040*/  ULEA UR4, UR5, UR4, 0x18 ;  /* 0x0000000405047291 */ /* 0x002fc8000f8ec03f */
[----:B------:R-:W-:-:S03]  /*3050*/  UIADD3 UR5, UR4, 0x80, URZ ;  /* 0x0000008004057890 */ /* 0x000fc6000fffe03f */
[----:B------:R-:W-:-:S04]  /*3060*/  @!UP0 UIADD3 UR5, UR4, URZ, URZ ;  /* 0x0000003f04058290 */ /* 0x000fc8000fffe03f */
[----:B------:R-:W-:-:S05]  /*3070*/  UIADD3 UR4, UR5, 0x38780, URZ ;  /* 0x0003878005047890 */ /* 0x000fca000fffe03f */
[----:B------:R-:W1:Y:S01]  /*3080*/  LDS R3, [UR5+0x3879c] ;  /* 0x03879c05ff037984 */ /* 0x000e620008000800 */
[----:B------:R-:W-:-:S03]  /*3090*/  IMAD.U32 R14, RZ, RZ, UR4 ;  /* 0x00000004ff0e7e24 */ /* 0x000fc6000f8e00ff */
[----:B------:R-:W-:Y:S02]  /*30a0*/  STS [UR5+0x387b0], RZ ;  /* 0x0387b0ffff007988 */ /* 0x000fe40008000805 */
[----:B------:R-:W-:-:S05]  /*30b0*/  SHF.R.U64 R14, R14, 0x4, RZ ;  /* 0x000000040e0e7819 */ /* 0x000fca00000012ff */
[----:B------:R-:W-:Y:S04]  /*30c0*/  STS [UR5+0x38790], R14 ;  /* 0x0387900eff007988 */ /* 0x000fe80008000805 */
[----:B------:R-:W-:Y:S01]  /*30d0*/  STS [UR5+0x38794], R14 ;  /* 0x0387940eff007988 */ /* 0x000fe20008000805 */
[C---:B--2---:R-:W-:Y:S01]  /*30e0*/  SHF.L.U64.HI R13, R6.reuse, 0x1, R7 ;  /* 0x00000001060d7819 */ /* 0x044fe20000010207 */
[----:B------:R-:W-:-:S03]  /*30f0*/  IMAD.SHL.U32 R6, R6, 0x2, RZ ;  /* 0x0000000206067824 */ /* 0x000fc600078e00ff */
[----:B------:R-:W-:Y:S02]  /*3100*/  LOP3.LUT R13, R13, 0x1fffffff, RZ, 0xc0, !PT ;  /* 0x1fffffff0d0d7812 */ /* 0x000fe400078ec0ff */
[----:B------:R-:W-:Y:S02]  /*3110*/  LOP3.LUT R0, R6, 0xfffffffe, RZ, 0xc0, !PT ;  /* 0xfffffffe06007812 */ /* 0x000fe400078ec0ff */
[--C-:B------:R-:W-:Y:S02]  /*3120*/  SHF.R.U32.HI R8, RZ, 0x4, R13.reuse ;  /* 0x00000004ff087819 */ /* 0x100fe4000001160d */
[----:B------:R-:W-:Y:S01]  /*3130*/  SHF.R.U64 R0, R0, 0x4, R13 ;  /* 0x0000000400007819 */ /* 0x000fe2000000120d */
[----:B---3--:R-:W-:Y:S01]  /*3140*/  STS.64 [UR5+0x38780], R4 ;  /* 0x03878004ff007988 */ /* 0x008fe20008000a05 */
[----:B-1----:R-:W-:-:S03]  /*3150*/  LOP3.LUT R3, R3, 0xf, R8, 0xb8, !PT ;  /* 0x0000000f03037812 */ /* 0x002fc600078eb808 */
[----:B------:R-:W-:Y:S04]  /*3160*/  STS [UR5+0x3878c], R0 ;  /* 0x03878c00ff007988 */ /* 0x000fe80008000805 */
[----:B------:R-:W-:Y:S04]  /*3170*/  STS [UR5+0x3879c], R3 ;  /* 0x03879c03ff007988 */ /* 0x000fe80008000805 */
[----:B------:R-:W1:Y:S02]  /*3180*/  LDS R7, [UR5+0x3879c] ;  /* 0x03879c05ff077984 */ /* 0x000e640008000800 */
[----:B-1----:R-:W-:-:S05]  /*3190*/  LOP3.LUT R7, R7, 0xf0, RZ, 0xb8, !PT ;  /* 0x000000f007077812 */ /* 0x002fca00078eb8ff */
[----:B------:R-:W-:Y:S04]  /*31a0*/  STS [UR5+0x3879c], R7 ;  /* 0x03879c07ff007988 */ /* 0x000fe80008000805 */
[----:B------:R-:W1:Y:S02]  /*31b0*/  LDS R8, [UR5+0x3879c] ;  /* 0x03879c05ff087984 */ /* 0x000e640008000800 */
[----:B-1----:R-:W-:Y:S01]  /*31c0*/  LOP3.LUT R15, R8, 0xf00, RZ, 0xb8, !PT ;  /* 0x00000f00080f7812 */ /* 0x002fe200078eb8ff */
[----:B------:R-:W-:-:S04]  /*31d0*/  VIADD R8, R2, 0xffffffff ;  /* 0xffffffff02087836 */ /* 0x000fc80000000000 */
[----:B------:R-:W-:Y:S04]  /*31e0*/  STS.64 [UR5+0x38798], R14 ;  /* 0x0387980eff007988 */ /* 0x000fe80008000a05 */
[----:B------:R-:W1:Y:S04]  /*31f0*/  LDS R12, [UR5+0x3879c] ;  /* 0x03879c05ff0c7984 */ /* 0x000e680008000800 */
[----:B------:R3:W-:Y:S01]  /*3200*/  STS.128 [UR5+0x387a0], R8 ;  /* 0x0387a008ff007988 */ /* 0x0007e20008000c05 */
[----:B-1----:R-:W-:-:S05]  /*3210*/  LOP3.LUT R12, R12, 0xf000, RZ, 0xb8, !PT ;  /* 0x0000f0000c0c7812 */ /* 0x002fca00078eb8ff */
[----:B------:R3:W-:Y:S02]  /*3220*/  STS [UR5+0x3879c], R12 ;  /* 0x03879c0cff007988 */ /* 0x0007e40008000805 */
.L_x_26:
[----:B------:R-:W-:Y:S05]  /*3230*/  BSYNC B0 ;  /* 0x0000000000007941 */ /* 0x000fea0003800000 */
.L_x_25:
[----:B------:R-:W-:Y:S01]  /*3240*/  ELECT P0, URZ, PT ;  /* 0x00000000003f782f */ /* 0x000fe20003800000 */
[----:B------:R-:W-:Y:S01]  /*3250*/  NOP ;  /* 0x0000000000007918 */ /* 0x000fe20000000000 */
[----:B------:R-:W-:Y:S11]  /*3260*/  BSSY B0, `(.L_x_27) ;  /* 0x0000004000007945 */ /* 0x000ff60003800000 */
[----:B------:R-:W-:Y:S05]  /*3270*/  @!P0 BRA `(.L_x_28) ;  /* 0x0000000000088947 */ /* 0x000fea0003800000 */
[----:B------:R0:W-:Y:S01]  /*3280*/  UTMACMDFLUSH ;  /* 0x00000000000079b7 */ /* 0x0001e20000000000 */
[----:B------:R-:W-:-:S04]  /*3290*/  DEPBAR.LE SB0, 0x0 ;  /* 0x000080000000791a */ /* 0x000fc80000000000 */
.L_x_28:
[----:B------:R-:W-:Y:S05]  /*32a0*/  BSYNC B0 ;  /* 0x0000000000007941 */ /* 0x000fea0003800000 */
.L_x_27:
[----:B------:R-:W1:Y:S01]  /*32b0*/  S2UR UR5, SR_CgaCtaId ;  /* 0x00000000000579c3 */ /* 0x000e620000008800 */
[----:B-----5:R-:W2:Y:S01]  /*32c0*/  S2R R0, SR_LANEID ;  /* 0x0000000000007919 */ /* 0x020ea20000000000 */
[----:B------:R-:W-:Y:S01]  /*32d0*/  UISETP.NE.AND UP0, UPT, UR12, 0x1, UPT ;  /* 0x000000010c00788c */ /* 0x000fe2000bf05270 */
[----:B------:R-:W-:Y:S02]  /*32e0*/  UMOV UR4, 0x400 ;  /* 0x0000040000047882 */ /* 0x000fe40000000000 */
[----:B-1----:R-:W-:-:S04]  /*32f0*/  ULEA UR4, UR5, UR4, 0x18 ;  /* 0x0000000405047291 */ /* 0x002fc8000f8ec03f */
[----:B------:R-:W-:-:S04]  /*3300*/  UIADD3 UR5, UR4, 0x80, URZ ;  /* 0x0000008004057890 */ /* 0x000fc8000fffe03f */
[----:B------:R-:W-:Y:S01]  /*3310*/  @!UP0 UIADD3 UR5, UR4, URZ, URZ ;  /* 0x0000003f04058290 */ /* 0x000fe2000fffe03f */
[----:B--2---:R-:W-:-:S05]  /*3320*/  IMAD.SHL.U32 R0, R0, 0x4, RZ ;  /* 0x0000000400007824 */ /* 0x004fca00078e00ff */
[----:B------:R-:W-:Y:S01]  /*3330*/  IMAD.U32 R3, RZ, RZ, UR5 ;  /* 0x00000005ff037e24 */ /* 0x000fe2000f8e00ff */
[----:B------:R-:W-:-:S04]  /*3340*/  IADD3 R2, P0, R0, UR58, RZ ;  /* 0x0000003a00027c10 */ /* 0x000fc8000ff1e0ff */
[----:B------:R-:W-:Y:S01]  /*3350*/  IADD3 R4, R0, 0x38780, R3 ;  /* 0x0003878000047810 */ /* 0x000fe20007ffe003 */
[----:B------:R-:W-:-:S04]  /*3360*/  IMAD.X R3, RZ, RZ, UR59, P0 ;  /* 0x0000003bff037e24 */ /* 0x000fc800080e06ff */
[----:B------:R-:W1:Y:S04]  /*3370*/  LDS R5, [R4] ;  /* 0x0000000004057984 */ /* 0x000e680000000800 */
[----:B-1----:R1:W5:Y:S02]  /*3380*/  ATOMG.E.EXCH.STRONG.GPU PT, RZ, [R2], R5 ;  /* 0x0000000502ff73a8 */ /* 0x00236400041ee100 */
.L_x_24:
[----:B-----5:R-:W-:Y:S01]  /*3390*/  SHF.R.S32.HI R0, RZ, 0x1f, R33 ;  /* 0x0000001fff007819 */ /* 0x020fe20000011421 */
[----:B------:R-:W3:Y:S01]  /*33a0*/  S2UR UR42, SR_CgaCtaId ;  /* 0x00000000002a79c3 */ /* 0x000ee20000008800 */
[----:B------:R-:W-:Y:S01]  /*33b0*/  UISETP.NE.AND UP0, UPT, UR12, 0x1, UPT ;  /* 0x000000010c00788c */ /* 0x000fe2000bf05270 */
[----:B------:R-:W-:Y:S01]  /*33c0*/  IMAD.MOV.U32 R90, RZ, RZ, 0x1 ;  /* 0x00000001ff5a7424 */ /* 0x000fe200078e00ff */
[----:B------:R-:W-:Y:S01]  /*33d0*/  LEA.HI R0, R0, R33, RZ, 0x8 ;  /* 0x0000002100007211 */ /* 0x000fe200078f40ff */
[----:B------:R-:W-:Y:S01]  /*33e0*/  UMOV UR43, 0x400 ;  /* 0x00000400002b7882 */ /* 0x000fe20000000000 */
[----:B------:R-:W-:Y:S01]  /*33f0*/  IMAD.MOV.U32 R91, RZ, RZ, RZ ;  /* 0x000000ffff5b7224 */ /* 0x000fe200078e00ff */
[----:B------:R-:W-:Y:S01]  /*3400*/  ULOP3.LUT UR50, UR52, 0x1, URZ, 0xfc, !UPT ;  /* 0x0000000134327892 */ /* 0x000fe2000f8efc3f */
[----:B------:R-:W-:Y:S01]  /*3410*/  LOP3.LUT R0, R0, 0xffffff00, RZ, 0xc0, !PT ;  /* 0xffffff0000007812 */ /* 0x000fe200078ec0ff */
[----:B------:R-:W-:Y:S02]  /*3420*/  ULOP3.LUT UR47, UR53, 0x1, URZ, 0xfc, !UPT ;  /* 0x00000001352f7892 */ /* 0x000fe4000f8efc3f */
[----:B------:R-:W-:-:S02]  /*3430*/  ULOP3.LUT UR48, UR51, 0x1, URZ, 0xfc, !UPT ;  /* 0x0000000133307892 */ /* 0x000fc4000f8efc3f */
[----:B------:R-:W-:Y:S01]  /*3440*/  IMAD.IADD R0, R33, 0x1, -R0 ;  /* 0x0000000121007824 */ /* 0x000fe200078e0a00 */
[----:B------:R-:W-:Y:S01]  /*3450*/  UMOV UR36, URZ ;  /* 0x0000003f00247c82 */ /* 0x000fe20008000000 */
[----:B------:R-:W-:Y:S01]  /*3460*/  UMOV UR55, URZ ;  /* 0x0000003f00377c82 */ /* 0x000fe20008000000 */
[----:B------:R-:W-:Y:S01]  /*3470*/  UMOV UR60, URZ ;  /* 0x0000003f003c7c82 */ /* 0x000fe20008000000 */
[C---:B-12---:R-:W-:Y:S01]  /*3480*/  IMAD.SHL.U32 R5, R0.reuse, 0x40, RZ ;  /* 0x0000004000057824 */ /* 0x046fe200078e00ff */
[----:B------:R-:W-:Y:S01]  /*3490*/  SHF.R.S32.HI R3, RZ, 0x1f, R0 ;  /* 0x0000001fff037819 */ /* 0x000fe20000011400 */
[C---:B------:R-:W-:Y:S01]  /*34a0*/  VIADD R88, R0.reuse, 0x1f ;  /* 0x0000001f00587836 */ /* 0x040fe20000000000 */
[-C--:B------:R-:W-:Y:S01]  /*34b0*/  LEA.HI R2, R0, R0.reuse, RZ, 0x1 ;  /* 0x0000000000027211 */ /* 0x080fe200078f08ff */
[----:B------:R-:W-:Y:S01]  /*34c0*/  UMOV UR37, URZ ;  /* 0x0000003f00257c82 */ /* 0x000fe20008000000 */
[----:B------:R-:W-:Y:S01]  /*34d0*/  LEA.HI R4, R3, R0, RZ, 0x5 ;  /* 0x0000000003047211 */ /* 0x000fe200078f28ff */
[----:B------:R-:W-:Y:S01]  /*34e0*/  UMOV UR38, URZ ;  /* 0x0000003f00267c82 */ /* 0x000fe20008000000 */
[----:B------:R-:W-:Y:S01]  /*34f0*/  SHF.R.S32.HI R2, RZ, 0x1, R2 ;  /* 0x00000001ff027819 */ /* 0x000fe20000011402 */
[----:B---3--:R-:W-:Y:S01]  /*3500*/  ULEA UR43, UR42, UR43, 0x18 ;  /* 0x0000002b2a2b7291 */ /* 0x008fe2000f8ec03f */
[----:B------:R-:W-:-:S02]  /*3510*/  SHF.R.S32.HI R4, RZ, 0x5, R4 ;  /* 0x00000005ff047819 */ /* 0x000fc40000011404 */
[-C--:B------:R-:W-:Y:S01]  /*3520*/  LEA.HI R7, R3, R0.reuse, RZ, 0x4 ;  /* 0x0000000003077211 */ /* 0x080fe200078f20ff */
[----:B------:R-:W-:Y:S01]  /*3530*/  UIADD3 UR49, UR43, 0x80, URZ ;  /* 0x000000802b317890 */ /* 0x000fe2000fffe03f */
[----:B------:R-:W-:Y:S01]  /*3540*/  LOP3.LUT R5, R5, 0x40, RZ, 0xc0, !PT ;  /* 0x0000004005057812 */ /* 0x000fe200078ec0ff */
[----:B----4-:R-:W-:Y:S01]  /*3550*/  IMAD.SHL.U32 R6, R4, 0x10, RZ ;  /* 0x0000001004067824 */ /* 0x010fe200078e00ff */
[----:B------:R-:W-:Y:S01]  /*3560*/  SHF.R.S32.HI R8, RZ, 0x4, R7 ;  /* 0x00000004ff087819 */ /* 0x000fe20000011407 */
[----:B------:R-:W-:Y:S01]  /*3570*/  IMAD.SHL.U32 R4, R2, 0x80, RZ ;  /* 0x0000008002047824 */ /* 0x000fe200078e00ff */
[----:B------:R-:W-:Y:S01]  /*3580*/  LEA.HI R2, R3, R0, RZ, 0x3 ;  /* 0x0000000003027211 */ /* 0x000fe200078f18ff */
[----:B------:R-:W-:Y:S01]  /*3590*/  @!UP0 UIADD3 UR49, UR43, URZ, URZ ;  /* 0x0000003f2b318290 */ /* 0x000fe2000fffe03f */
[----:B------:R-:W-:Y:S02]  /*35a0*/  LEA.HI R9, R7, R8, RZ, 0x1 ;  /* 0x0000000807097211 */ /* 0x000fe400078f08ff */
[----:B------:R-:W-:Y:S01]  /*35b0*/  LOP3.LUT R4, R4, 0x180, RZ, 0xc0, !PT ;  /* 0x0000018004047812 */ /* 0x000fe200078ec0ff */
[----:B------:R-:W-:Y:S01]  /*35c0*/  UIADD3 UR49, UR49, 0x38780, URZ ;  /* 0x0003878031317890 */ /* 0x000fe2000fffe03f */
[----:B------:R-:W-:-:S02]  /*35d0*/  LOP3.LUT R7, R5, 0x30, R6, 0xf8, !PT ;  /* 0x0000003005077812 */ /* 0x000fc400078ef806 */
[----:B------:R-:W-:Y:S02]  /*35e0*/  LOP3.LUT R9, R9, 0x7ffffe, RZ, 0xc0, !PT ;  /* 0x007ffffe09097812 */ /* 0x000fe400078ec0ff */
[----:B------:R-:W-:Y:S02]  /*35f0*/  LOP3.LUT R5, R4, R5, RZ, 0xfc, !PT ;  /* 0x0000000504057212 */ /* 0x000fe400078efcff */
[----:B------:R-:W-:Y:S01]  /*3600*/  LEA.HI R22, R3, R0, RZ, 0x7 ;  /* 0x0000000003167211 */ /* 0x000fe200078f38ff */
[----:B------:R-:W-:Y:S01]  /*3610*/  IMAD.IADD R9, R8, 0x1, -R9 ;  /* 0x0000000108097824 */ /* 0x000fe200078e0a09 */
[----:B------:R-:W-:Y:S02]  /*3620*/  LOP3.LUT R7, R7, 0x8, R2, 0xf8, !PT ;  /* 0x0000000807077812 */ /* 0x000fe400078ef802 */
[----:B------:R-:W-:Y:S02]  /*3630*/  SHF.R.U32.HI R5, RZ, 0x3, R5 ;  /* 0x00000003ff057819 */ /* 0x000fe40000011605 */
[----:B------:R-:W-:-:S02]  /*3640*/  SHF.R.S32.HI R22, RZ, 0x7, R22 ;  /* 0x00000007ff167819 */ /* 0x000fc40000011416 */
[----:B------:R-:W-:Y:S01]  /*3650*/  LOP3.LUT R5, R5, R7, R4, 0x1e, !PT ;  /* 0x0000000705057212 */ /* 0x000fe200078e1e04 */
[----:B------:R-:W-:Y:S02]  /*3660*/  IMAD.MOV.U32 R4, RZ, RZ, 0x1 ;  /* 0x00000001ff047424 */ /* 0x000fe400078e00ff */
[----:B------:R-:W-:-:S04]  /*3670*/  IMAD R2, R22, 0x4, R9 ;  /* 0x0000000416027824 */ /* 0x000fc800078e0209 */
[----:B------:R-:W-:-:S07]  /*3680*/  IMAD.U32 R23, R2, 0x200, R5 ;  /* 0x0000020002177824 */ /* 0x000fce00078e0005 */
.L_x_93:
[----:B--23--:R-:W1:Y:S02]  /*3690*/  LDC.64 R2, c[0x0][0x290] ;  /* 0x0000a400ff027b82 */ /* 0x00ce640000000a00 */
[----:B-1----:R-:W-:-:S05]  /*36a0*/  IMAD.WIDE R2, R18, 0xc, R2 ;  /* 0x0000000c12027825 */ /* 0x002fca00078e0202 */
[----:B------:R-:W2:Y:S01]  /*36b0*/  LDG.E R5, desc[UR56][R2.64+0x8] ;  /* 0x0000083802057981 */ /* 0x000ea2000c1e1900 */
[----:B------:R-:W-:Y:S01]  /*36c0*/  UMOV UR8, URZ ;  /* 0x0000003f00087c82 */ /* 0x000fe20008000000 */
[----:B------:R-:W-:Y:S01]  /*36d0*/  UMOV UR10, UR60 ;  /* 0x0000003c000a7c82 */ /* 0x000fe20008000000 */
[--C-:B------:R-:W-:Y:S01]  /*36e0*/  IMAD.MOV.U32 R89, RZ, RZ, R18.reuse ;  /* 0x000000ffff597224 */ /* 0x100fe200078e0012 */
[----:B-----5:R-:W1:Y:S01]  /*36f0*/  SHFL.IDX PT, R0, R22, RZ, 0x1f ;  /* 0x00001fff16007589 */ /* 0x020e6200000e0000 */
[----:B------:R-:W-:Y:S02]  /*3700*/  SHF.R.S32.HI R19, RZ, 0x1f, R18 ;  /* 0x0000001fff137819 */ /* 0x000fe40000011412 */
[----:B------:R-:W-:Y:S02]  /*3710*/  CS2R R86, SRZ ;  /* 0x0000000000567805 */ /* 0x000fe4000001ff00 */
[----:B------:R-:W-:Y:S02]  /*3720*/  CS2R R24, SRZ ;  /* 0x0000000000187805 */ /* 0x000fe4000001ff00 */
[----:B------:R-:W-:-:S02]  /*3730*/  CS2R R26, SRZ ;  /* 0x00000000001a7805 */ /* 0x000fc4000001ff00 */
[----:B------:R-:W-:Y:S02]  /*3740*/  CS2R R28, SRZ ;  /* 0x00000000001c7805 */ /* 0x000fe4000001ff00 */
[----:B------:R-:W-:Y:S02]  /*3750*/  CS2R R30, SRZ ;  /* 0x00000000001e7805 */ /* 0x000fe4000001ff00 */
[----:B------:R-:W-:Y:S02]  /*3760*/  CS2R R32, SRZ ;  /* 0x0000000000207805 */ /* 0x000fe4000001ff00 */
        /* <DEDUP_REMOVED lines=16> */
[----:B-1----:R-:W-:Y:S01]  /*3870*/  R2UR UR4, R0 ;  /* 0x00000000000472ca */ /* 0x002fe200000e0000 */
[----:B------:R-:W-:Y:S01]  /*3880*/  IMAD.U32 R0, RZ, RZ, UR37 ;  /* 0x00000025ff007e24 */ /* 0x000fe2000f8e00ff */
        /* <DEDUP_REMOVED lines=9> */
[----:B------:R-:W-:Y:S01]  /*3920*/  CS2R R84, SRZ ;  /* 0x0000000000547805 */ /* 0x000fe2000001ff00 */
[----:B------:R-:W-:-:S04]  /*3930*/  ULEA.HI UR5, UR4, UR4, URZ, 0x1 ;  /* 0x0000000404057291 */ /* 0x000fc8000f8f083f */
[----:B------:R-:W-:-:S04]  /*3940*/  ULOP3.LUT UR5, UR5, 0x1e, URZ, 0xc0, !UPT ;  /* 0x0000001e05057892 */ /* 0x000fc8000f8ec03f */
[----:B------:R-:W-:-:S04]  /*3950*/  UIADD3 UR5, UR4, -UR5, URZ ;  /* 0x8000000504057290 */ /* 0x000fc8000fffe03f */
[----:B------:R-:W-:-:S04]  /*3960*/  ULEA UR5, UR5, UR43, 0xd ;  /* 0x0000002b05057291 */ /* 0x000fc8000f8e683f */
[----:B------:R-:W-:-:S04]  /*3970*/  USHF.R.U32.HI UR5, URZ, 0x4, UR5 ;  /* 0x000000043f057899 */ /* 0x000fc80008011605 */
[----:B------:R-:W-:-:S04]  /*3980*/  ULOP3.LUT UR5, UR5, 0x3fff, URZ, 0xc0, !UPT ;  /* 0x00003fff05057892 */ /* 0x000fc8000f8ec03f */
[----:B------:R-:W-:Y:S01]  /*3990*/  ULOP3.LUT UR9, UR5, 0x10000, URZ, 0xfc, !UPT ;  /* 0x0001000005097892 */ /* 0x000fe2000f8efc3f */
[----:B--2---:R-:W-:-:S13]  /*39a0*/  ISETP.GE.AND P0, PT, R5, 0x1, PT ;  /* 0x000000010500780c */ /* 0x004fda0003f06270 */
[----:B------:R-:W-:Y:S05]  /*39b0*/  @!P0 BRA `(.L_x_29) ;  /* 0x0000000000d88947 */ /* 0x000fea0003800000 */
[----:B------:R-:W-:-:S06]  /*39c0*/  UISETP.NE.AND UP0, UPT, UR50, 0x3, UPT ;  /* 0x000000033200788c */ /* 0x000fcc000bf05270 */
[----:B------:R-:W-:-:S13]  /*39d0*/  PLOP3.LUT P1, PT, PT, PT, UP0, 0x80, 0x0 ;  /* 0x000000000000781c */ /* 0x000fda0003f2f008 */
[----:B------:R-:W-:Y:S05]  /*39e0*/  @!P1 BRA `(.L_x_30) ;  /* 0x0000000000049947 */ /* 0x000fea0003800000 */
[----:B------:R-:W-:Y:S01]  /*39f0*/  BPT.TRAP 0x1 ;  /* 0x000000040000795c */ /* 0x000fe20000300000 */
.L_x_30:
[----:B------:R-:W-:Y:S01]  /*3a00*/  ULEA UR4, UR60, UR43, 0x3 ;  /* 0x0000002b3c047291 */ /* 0x000fe2000f8e183f */
[----:B------:R-:W-:-:S05]  /*3a10*/  IMAD.U32 R0, RZ, RZ, UR37 ;  /* 0x00000025ff007e24 */ /* 0x000fca000f8e00ff */
[----:B------:R-:W-:-:S04]  /*3a20*/  SHF.L.U32 R0, R0, 0x1f, RZ ;  /* 0x0000001f00007819 */ /* 0x000fc800000006ff */
[----:B------:R1:W2:Y:S01]  /*3a30*/  SYNCS.PHASECHK.TRANS64.TRYWAIT P0, [UR4+0x38480], R0 ;  /* 0x03848000ff0075a7 */ /* 0x0002a20008000144 */
[----:B------:R-:W-:Y:S05]  /*3a40*/  @!P1 BRA `(.L_x_31) ;  /* 0x0000000000049947 */ /* 0x000fea0003800000 */
[----:B------:R-:W-:Y:S01]  /*3a50*/  BPT.TRAP 0x1 ;  /* 0x000000040000795c */ /* 0x000fe20000300000 */
.L_x_31:
[----:B--2---:R-:W-:Y:S05]  /*3a60*/  @P0 BRA `(.L_x_32) ;  /* 0x0000000000080947 */ /* 0x004fea0003800000 */
[----:B------:R-:W2:Y:S02]  /*3a70*/  SYNCS.PHASECHK.TRANS64.TRYWAIT P0, [UR4+0x38480], R0 ;  /* 0x03848000ff0075a7 */ /* 0x000ea40008000144 */
[----:B--2---:R-:W-:Y:S05]  /*3a80*/  @!P0 BRA `(.L_x_33) ;  /* 0x0000008800388947 */ /* 0x004fea0003800000 */
.L_x_32:
[----:B------:R-:W-:Y:S01]  /*3a90*/  UIADD3 UR4, UR43, 0x18000, URZ ;  /* 0x000180002b047890 */ /* 0x000fe2000fffe03f */
[----:B------:R-:W-:Y:S01]  /*3aa0*/  WARPGROUP.ARRIVE ;  /* 0x00000000000079c5 */ /* 0x000fe20000000000 */
[----:B------:R-:W-:Y:S02]  /*3ab0*/  ULEA UR8, UR60, UR9, 0xa ;  /* 0x000000093c087291 */ /* 0x000fe4000f8e503f */
[----:B------:R-:W-:Y:S01]  /*3ac0*/  USHF.R.U32.HI UR4, URZ, 0x4, UR4 ;  /* 0x000000043f047899 */ /* 0x000fe20008011604 */
[----:B------:R-:W-:Y:S01]  /*3ad0*/  UMOV UR5, 0x40000040 ;  /* 0x4000004000057882 */ /* 0x000fe20000000000 */
[----:B------:R-:W-:Y:S02]  /*3ae0*/  UMOV UR7, 0x40000040 ;  /* 0x4000004000077882 */ /* 0x000fe40000000000 */
[----:B------:R-:W-:-:S04]  /*3af0*/  ULOP3.LUT UR4, UR4, 0x3fff, URZ, 0xc0, !UPT ;  /* 0x00003fff04047892 */ /* 0x000fc8000f8ec03f */
[----:B------:R-:W-:-:S04]  /*3b00*/  ULOP3.LUT UR4, UR4, 0x10000, URZ, 0xfc, !UPT ;  /* 0x0001000004047892 */ /* 0x000fc8000f8efc3f */
[----:B------:R-:W-:-:S03]  /*3b10*/  ULEA UR10, UR60, UR4, 0xa ;  /* 0x000000043c0a7291 */ /* 0x000fc6000f8e503f */
[----:B------:R-:W-:-:S04]  /*3b20*/  UMOV UR4, UR8 ;  /* 0x0000000800047c82 */ /* 0x000fc80008000000 */
[----:B------:R-:W-:Y:S02]  /*3b30*/  UMOV UR6, UR10 ;  /* 0x0000000a00067c82 */ /* 0x000fe40008000000 */
[----:B------:R-:W-:Y:S01]  /*3b40*/  HGMMA.64x128x16.F32 R24, gdesc[UR4], RZ, !UPT, gsb0 ;  /* 0x01e00000041879f0 */ /* 0x000fe2000c0008ff */
[----:B------:R-:W-:Y:S02]  /*3b50*/  UIADD3 UR4, UR8, 0x2, URZ ;  /* 0x0000000208047890 */ /* 0x000fe4000fffe03f */
[----:B------:R-:W-:Y:S01]  /*3b60*/  UIADD3 UR6, UR10, 0x2, URZ ;  /* 0x000000020a067890 */ /* 0x000fe2000fffe03f */
[----:B------:R-:W-:Y:S01]  /*3b70*/  UMOV UR5, 0x40000040 ;  /* 0x4000004000057882 */ /* 0x000fe20000000000 */
[----:B------:R-:W-:Y:S01]  /*3b80*/  UMOV UR7, 0x40000040 ;  /* 0x4000004000077882 */ /* 0x000fe20000000000 */
[----:B------:R-:W-:Y:S02]  /*3b90*/  WARPGROUP.DEPBAR.LE gsb0, 0x0 ;  /* 0x00008000000079c5 */ /* 0x000fe40000010000 */
[----:B------:R-:W-:-:S06]  /*3ba0*/  WARPGROUP.ARRIVE ;  /* 0x00000000000079c5 */ /* 0x000fcc0000000000 */
[----:B------:R-:W-:Y:S01]  /*3bb0*/  HGMMA.64x128x16.F32 R24, gdesc[UR4], R24, gsb0 ;  /* 0x01e00000041879f0 */ /* 0x000fe20008000818 */
        /* <DEDUP_REMOVED lines=11> */
[----:B------:R-:W-:Y:S01]  /*3c70*/  UIADD3 UR10, UR60, 0x1, URZ ;  /* 0x000000013c0a7890 */ /* 0x000fe2000fffe03f */
[----:B------:R-:W-:-:S03]  /*3c80*/  UMOV UR8, 0x1 ;  /* 0x0000000100087882 */ /* 0x000fc60000000000 */
[----:B------:R-:W-:-:S04]  /*3c90*/  UISETP.NE.AND UP0, UPT, UR10, 0x6, UPT ;  /* 0x000000060a00788c */ /* 0x000fc8000bf05270 */
[----:B------:R-:W-:Y:S01]  /*3ca0*/  USEL UR10, UR10, URZ, UP0 ;  /* 0x0000003f0a0a7287 */ /* 0x000fe20008000000 */
[----:B------:R-:W-:Y:S02]  /*3cb0*/  WARPGROUP.DEPBAR.LE gsb0, 0x0 ;  /* 0x00008000000079c5 */ /* 0x000fe40000010000 */
[----:B------:R-:W-:-:S06]  /*3cc0*/  WARPGROUP.ARRIVE ;  /* 0x00000000000079c5 */ /* 0x000fcc0000000000 */
[----:B------:R-:W-:Y:S01]  /*3cd0*/  HGMMA.64x128x16.F32 R24, gdesc[UR4], R24, gsb0 ;  /* 0x01e00000041879f0 */ /* 0x000fe20008000818 */
[----:B------:R-:W-:-:S04]  /*3ce0*/  USEL UR4, URZ, 0x1, UP0 ;  /* 0x000000013f047887 */ /* 0x000fc80008000000 */
[----:B------:R-:W-:-:S06]  /*3cf0*/  ULOP3.LUT UR4, UR37, UR4, URZ, 0x3c, !UPT ;  /* 0x0000000425047292 */ /* 0x000fcc000f8e3c3f */
[----:B-12---:R-:W-:Y:S01]  /*3d00*/  IMAD.U32 R0, RZ, RZ, UR4 ;  /* 0x00000004ff007e24 */ /* 0x006fe2000f8e00ff */
[----:B------:R-:W-:-:S06]  /*3d10*/  WARPGROUP.DEPBAR.LE gsb0, 0x0 ;  /* 0x00008000000079c5 */ /* 0x000fcc0000010000 */
.L_x_29:
[----:B------:R-:W-:-:S05]  /*3d20*/  VIADD R2, R5, 0x3f ;  /* 0x0000003f05027836 */ /* 0x000fca0000000000 */
[----:B------:R-:W-:-:S04]  /*3d30*/  SHF.R.S32.HI R3, RZ, 0x1f, R2 ;  /* 0x0000001fff037819 */ /* 0x000fc80000011402 */
[----:B------:R-:W-:-:S04]  /*3d40*/  LEA.HI R3, R3, R2, RZ, 0x6 ;  /* 0x0000000203037211 */ /* 0x000fc800078f30ff */
[----:B------:R-:W-:-:S04]  /*3d50*/  SHF.R.S32.HI R3, RZ, 0x6, R3 ;  /* 0x00000006ff037819 */ /* 0x000fc80000011403 */
[----:B------:R-:W-:-:S05]  /*3d60*/  VIMNMX R2, R3, 0x1, PT ;  /* 0x0000000103027848 */ /* 0x000fca0003fe0100 */
[----:B------:R-:W-:-:S05]  /*3d70*/  IMAD.IADD R6, R3, 0x1, -R2 ;  /* 0x0000000103067824 */ /* 0x000fca00078e0a02 */
[----:B------:R-:W-:-:S13]  /*3d80*/  ISETP.GE.AND P0, PT, R6, 0x1, PT ;  /* 0x000000010600780c */ /* 0x000fda0003f06270 */
[----:B------:R-:W-:Y:S05]  /*3d90*/  @!P0 BRA `(.L_x_34) ;  /* 0x0000000400188947 */ /* 0x000fea0003800000 */
[----:B------:R-:W-:Y:S01]  /*3da0*/  IMAD.MOV.U32 R2, RZ, RZ, R6 ;  /* 0x000000ffff027224 */ /* 0x000fe200078e0006 */
[----:B------:R-:W-:-:S06]  /*3db0*/  UMOV UR11, UR60 ;  /* 0x0000003c000b7c82 */ /* 0x000fcc0008000000 */
.L_x_41:
[----:B------:R-:W-:-:S06]  /*3dc0*/  UISETP.NE.AND UP0, UPT, UR50, 0x3, UPT ;  /* 0x000000033200788c */ /* 0x000fcc000bf05270 */
[----:B------:R-:W-:-:S13]  /*3dd0*/  PLOP3.LUT P1, PT, PT, PT, UP0, 0x80, 0x0 ;  /* 0x000000000000781c */ /* 0x000fda0003f2f008 */
[----:B-12---:R-:W-:Y:S05]  /*3de0*/  @!P1 BRA `(.L_x_35) ;  /* 0x0000000000049947 */ /* 0x006fea0003800000 */
[----:B------:R-:W-:Y:S01]  /*3df0*/  BPT.TRAP 0x1 ;  /* 0x000000040000795c */ /* 0x000fe20000300000 */
.L_x_35:
[----:B------:R-:W-:Y:S01]  /*3e00*/  ULEA UR4, UR10, UR43, 0x3 ;  /* 0x0000002b0a047291 */ /* 0x000fe2000f8e183f */
[----:B------:R-:W-:-:S08]  /*3e10*/  SHF.L.U32 R3, R0, 0x1f, RZ ;  /* 0x0000001f00037819 */ /* 0x000fd000000006ff */
[----:B------:R1:W2:Y:S01]  /*3e20*/  SYNCS.PHASECHK.TRANS64.TRYWAIT P0, [UR4+0x38480], R3 ;  /* 0x03848003ff0075a7 */ /* 0x0002a20008000144 */
[----:B------:R-:W-:Y:S05]  /*3e30*/  @!P1 BRA `(.L_x_36) ;  /* 0x0000000000049947 */ /* 0x000fea0003800000 */
[----:B------:R-:W-:Y:S01]  /*3e40*/  BPT.TRAP 0x1 ;  /* 0x000000040000795c */ /* 0x000fe20000300000 */
.L_x_36:
[----:B--2---:R-:W-:Y:S05]  /*3e50*/  @P0 BRA `(.L_x_37) ;  /* 0x0000000000080947 */ /* 0x004fea0003800000 */
[----:B------:R-:W2:Y:S02]  /*3e60*/  SYNCS.PHASECHK.TRANS64.TRYWAIT P0, [UR4+0x38480], R3 ;  /* 0x03848003ff0075a7 */ /* 0x000ea40008000144 */
[----:B--2---:R-:W-:Y:S05]  /*3e70*/  @!P0 BRA `(.L_x_38) ;  /* 0x0000008400548947 */ /* 0x004fea0003800000 */
.L_x_37:
[----:B------:R-:W-:Y:S01]  /*3e80*/  UIADD3 UR4, UR43, 0x18000, URZ ;  /* 0x000180002b047890 */ /* 0x000fe2000fffe03f */
[----:B------:R-:W-:Y:S01]  /*3e90*/  WARPGROUP.ARRIVE ;  /* 0x00000000000079c5 */ /* 0x000fe20000000000 */
[----:B------:R-:W-:Y:S02]  /*3ea0*/  UISETP.NE.U32.AND UP0, UPT, UR8, URZ, UPT ;  /* 0x0000003f0800728c */ /* 0x000fe4000bf05070 */
[----:B------:R-:W-:Y:S02]  /*3eb0*/  USHF.R.U32.HI UR4, URZ, 0x4, UR4 ;  /* 0x000000043f047899 */ /* 0x000fe40008011604 */
[----:B------:R-:W-:Y:S02]  /*3ec0*/  ULEA UR12, UR10, UR9, 0xa ;  /* 0x000000090a0c7291 */ /* 0x000fe4000f8e503f */
[----:B------:R-:W-:Y:S01]  /*3ed0*/  ULOP3.LUT UR4, UR4, 0x3fff, URZ, 0xc0, !UPT ;  /* 0x00003fff04047892 */ /* 0x000fe2000f8ec03f */
[----:B------:R-:W-:Y:S01]  /*3ee0*/  UMOV UR5, 0x40000040 ;  /* 0x4000004000057882 */ /* 0x000fe20000000000 */
[----:B------:R-:W-:-:S02]  /*3ef0*/  UMOV UR7, 0x40000040 ;  /* 0x4000004000077882 */ /* 0x000fc40000000000 */
[----:B------:R-:W-:-:S04]  /*3f00*/  ULOP3.LUT UR4, UR4, 0x10000, URZ, 0xfc, !UPT ;  /* 0x0001000004047892 */ /* 0x000fc8000f8efc3f */
[----:B------:R-:W-:-:S03]  /*3f10*/  ULEA UR13, UR10, UR4, 0xa ;  /* 0x000000040a0d7291 */ /* 0x000fc6000f8e503f */
[----:B------:R-:W-:-:S04]  /*3f20*/  UMOV UR4, UR12 ;  /* 0x0000000c00047c82 */ /* 0x000fc80008000000 */
[----:B------:R-:W-:Y:S02]  /*3f30*/  UMOV UR6, UR13 ;  /* 0x0000000d00067c82 */ /* 0x000fe40008000000 */
[----:B------:R-:W-:Y:S01]  /*3f40*/  HGMMA.64x128x16.F32 R24, gdesc[UR4], R24, UP0, gsb0 ;  /* 0x01e00000041879f0 */ /* 0x000fe2000b800818 */
[----:B------:R-:W-:Y:S02]  /*3f50*/  UIADD3 UR4, UR12, 0x2, URZ ;  /* 0x000000020c047890 */ /* 0x000fe4000fffe03f */
[----:B------:R-:W-:Y:S01]  /*3f60*/  UIADD3 UR6, UR13, 0x2, URZ ;  /* 0x000000020d067890 */ /* 0x000fe2000fffe03f */
[----:B------:R-:W-:Y:S01]  /*3f70*/  UMOV UR5, 0x40000040 ;  /* 0x4000004000057882 */ /* 0x000fe20000000000 */
[----:B------:R-:W-:Y:S01]  /*3f80*/  UMOV UR7, 0x40000040 ;  /* 0x4000004000077882 */ /* 0x000fe20000000000 */
[----:B------:R-:W-:Y:S02]  /*3f90*/  WARPGROUP.DEPBAR.LE gsb0, 0x0 ;  /* 0x00008000000079c5 */ /* 0x000fe40000010000 */
[----:B------:R-:W-:-:S06]  /*3fa0*/  WARPGROUP.ARRIVE ;  /* 0x00000000000079c5 */ /* 0x000fcc0000000000 */
        /* <DEDUP_REMOVED lines=14> */
[----:B------:R-:W-:Y:S03]  /*4090*/  HGMMA.64x128x16.F32 R24, gdesc[UR4], R24, UP0, gsb0 ;  /* 0x01e00000041879f0 */ /* 0x000fe6000b800818 */
[----:B------:R-:W-:Y:S02]  /*40a0*/  WARPGROUP.DEPBAR.LE gsb0, 0x0 ;  /* 0x00008000000079c5 */ /* 0x000fe40000010000 */
[----:B------:R-:W-:Y:S05]  /*40b0*/  @!P1 BRA `(.L_x_39) ;  /* 0x0000000000049947 */ /* 0x000fea0003800000 */
[----:B------:R-:W-:Y:S01]  /*40c0*/  BPT.TRAP 0x1 ;  /* 0x000000040000795c */ /* 0x000fe20000300000 */
.L_x_39:
[----:B------:R-:W-:Y:S02]  /*40d0*/  UISETP.GT.U32.AND UP0, UPT, UR52, 0x1, UPT ;  /* 0x000000013400788c */ /* 0x000fe4000bf04070 */
[----:B------:R-:W-:-:S04]  /*40e0*/  ULEA UR4, UR11, UR43, 0x3 ;  /* 0x0000002b0b047291 */ /* 0x000fc8000f8e183f */
[----:B------:R-:W-:Y:S01]  /*40f0*/  UIADD3 UR4, UR4, 0x384b0, URZ ;  /* 0x000384b004047890 */ /* 0x000fe2000fffe03f */
[----:B------:R-:W-:-:S03]  /*4100*/  PLOP3.LUT P0, PT, PT, PT, UP0, 0x80, 0x0 ;  /* 0x000000000000781c */ /* 0x000fc60003f0f008 */
[----:B------:R-:W-:-:S09]  /*4110*/  UPRMT UR4, URZ, 0x654, UR4 ;  /* 0x000006543f047896 */ /* 0x000fd20008000004 */
[----:B------:R-:W-:Y:S01]  /*4120*/  SYNCS.ARRIVE.TRANS64.RED.A1T0 RZ, [UR4], RZ ;  /* 0x000000ffffff79a7 */ /* 0x000fe20008100404 */
[----:B------:R-:W-:Y:S05]  /*4130*/  @P0 BRA `(.L_x_40) ;  /* 0x0000000000040947 */ /* 0x000fea0003800000 */
[----:B------:R-:W-:Y:S01]  /*4140*/  BPT.TRAP 0x1 ;  /* 0x000000040000795c */ /* 0x000fe20000300000 */
.L_x_40:
[----:B------:R-:W-:Y:S01]  /*4150*/  UIADD3 UR10, UR10, 0x1, URZ ;  /* 0x000000010a0a7890 */ /* 0x000fe2000fffe03f */
[C---:B------:R-:W-:Y:S01]  /*4160*/  ISETP.GT.AND P0, PT, R2.reuse, 0x1, PT ;  /* 0x000000010200780c */ /* 0x040fe20003f04270 */
[----:B------:R-:W-:Y:S01]  /*4170*/  UIADD3 UR11, UR11, 0x1, URZ ;  /* 0x000000010b0b7890 */ /* 0x000fe2000fffe03f */
[----:B------:R-:W-:Y:S01]  /*4180*/  VIADD R2, R2, 0xffffffff ;  /* 0xffffffff02027836 */ /* 0x000fe20000000000 */
[----:B------:R-:W-:Y:S02]  /*4190*/  UISETP.NE.AND UP0, UPT, UR10, 0x6, UPT ;  /* 0x000000060a00788c */ /* 0x000fe4000bf05270 */
[----:B------:R-:W-:Y:S02]  /*41a0*/  UISETP.NE.AND UP1, UPT, UR11, 0x6, UPT ;  /* 0x000000060b00788c */ /* 0x000fe4000bf25270 */
[----:B------:R-:W-:Y:S02]  /*41b0*/  USEL UR4, URZ, 0x1, UP0 ;  /* 0x000000013f047887 */ /* 0x000fe40008000000 */
[----:B------:R-:W-:-:S02]  /*41c0*/  USEL UR10, UR10, URZ, UP0 ;  /* 0x0000003f0a0a7287 */ /* 0x000fc40008000000 */
[----:B------:R-:W-:Y:S02]  /*41d0*/  USEL UR11, UR11, URZ, UP1 ;  /* 0x0000003f0b0b7287 */ /* 0x000fe40008800000 */
[----:B------:R-:W-:Y:S01]  /*41e0*/  LOP3.LUT R0, R0, UR4, RZ, 0x3c, !PT ;  /* 0x0000000400007c12 */ /* 0x000fe2000f8e3cff */
[----:B------:R-:W-:Y:S09]  /*41f0*/  @P0 BRA `(.L_x_41) ;  /* 0xfffffff800f00947 */ /* 0x000ff2000383ffff */
.L_x_34:
[----:B------:R-:W-:-:S13]  /*4200*/  ISETP.GE.AND P0, PT, R5, 0x1, PT ;  /* 0x000000010500780c */ /* 0x000fda0003f06270 */
[----:B------:R-:W-:Y:S05]  /*4210*/  @!P0 BRA `(.L_x_42) ;  /* 0x0000000000408947 */ /* 0x000fea0003800000 */
[----:B------:R-:W-:-:S06]  /*4220*/  UISETP.NE.AND UP0, UPT, UR50, 0x3, UPT ;  /* 0x000000033200788c */ /* 0x000fcc000bf05270 */
[----:B------:R-:W-:-:S13]  /*4230*/  PLOP3.LUT P0, PT, PT, PT, UP0, 0x80, 0x0 ;  /* 0x000000000000781c */ /* 0x000fda0003f0f008 */
[----:B------:R-:W-:Y:S05]  /*4240*/  @!P0 BRA `(.L_x_43) ;  /* 0x0000000000048947 */ /* 0x000fea0003800000 */
[----:B------:R-:W-:Y:S01]  /*4250*/  BPT.TRAP 0x1 ;  /* 0x000000040000795c */ /* 0x000fe20000300000 */
.L_x_43:
[----:B------:R-:W-:Y:S01]  /*4260*/  VIADD R0, R6, UR60 ;  /* 0x0000003c06007c36 */ /* 0x000fe20008000000 */
[----:B------:R-:W-:-:S03]  /*4270*/  UISETP.GT.U32.AND UP0, UPT, UR52, 0x1, UPT ;  /* 0x000000013400788c */ /* 0x000fc6000bf04070 */
[----:B-12---:R-:W-:-:S03]  /*4280*/  IMAD.WIDE.U32 R2, R0, -0x55555555, RZ ;  /* 0xaaaaaaab00027825 */ /* 0x006fc600078e00ff */
[----:B------:R-:W-:Y:S02]  /*4290*/  PLOP3.LUT P0, PT, PT, PT, UP0, 0x80, 0x0 ;  /* 0x000000000000781c */ /* 0x000fe40003f0f008 */
[----:B------:R-:W-:-:S05]  /*42a0*/  SHF.R.U32.HI R3, RZ, 0x2, R3 ;  /* 0x00000002ff037819 */ /* 0x000fca0000011603 */
[----:B------:R-:W-:-:S05]  /*42b0*/  IMAD R0, R3, -0x6, R0 ;  /* 0xfffffffa03007824 */ /* 0x000fca00078e0200 */
[----:B------:R-:W-:-:S05]  /*42c0*/  LEA R0, R0, UR43, 0x3 ;  /* 0x0000002b00007c11 */ /* 0x000fca000f8e18ff */
[----:B------:R-:W-:-:S05]  /*42d0*/  VIADD R0, R0, 0x384b0 ;  /* 0x000384b000007836 */ /* 0x000fca0000000000 */
[----:B------:R-:W-:-:S04]  /*42e0*/  PRMT R0, RZ, 0x654, R0 ;  /* 0x00000654ff007816 */ /* 0x000fc80000000000 */
[----:B------:R3:W-:Y:S01]  /*42f0*/  SYNCS.ARRIVE.TRANS64.RED.A1T0 RZ, [R0+URZ], RZ ;  /* 0x000000ff00ff79a7 */ /* 0x0007e2000810043f */
[----:B------:R-:W-:Y:S05]  /*4300*/  @P0 BRA `(.L_x_42) ;  /* 0x0000000000040947 */ /* 0x000fea0003800000 */
[----:B------:R-:W-:Y:S01]  /*4310*/  BPT.TRAP 0x1 ;  /* 0x000000040000795c */ /* 0x000fe20000300000 */
.L_x_42:
[----:B------:R-:W-:Y:S02]  /*4320*/  R2UR UR4, R5 ;  /* 0x00000000050472ca */ /* 0x000fe400000e0000 */
[----:B------:R-:W-:Y:S02]  /*4330*/  R2UR UR45, R16 ;  /* 0x00000000102d72ca */ /* 0x000fe400000e0000 */
[----:B------:R-:W-:Y:S02]  /*4340*/  R2UR UR46, R17 ;  /* 0x00000000112e72ca */ /* 0x000fe400000e0000 */
[----:B------:R-:W-:-:S07]  /*4350*/  LOP3.LUT P0, RZ, R4, 0xff, RZ, 0xc0, !PT ;  /* 0x000000ff04ff7812 */ /* 0x000fce000780c0ff */
[----:B------:R-:W-:Y:S02]  /*4360*/  UIADD3 UR4, UR4, 0x3f, URZ ;  /* 0x0000003f04047890 */ /* 0x000fe4000fffe03f */
[----:B------:R-:W-:Y:S02]  /*4370*/  USHF.L.U32 UR45, UR45, 0x7, URZ ;  /* 0x000000072d2d7899 */ /* 0x000fe4000800063f */
[----:B------:R-:W-:Y:S02]  /*4380*/  USHF.R.S32.HI UR5, URZ, 0x1f, UR4 ;  /* 0x0000001f3f057899 */ /* 0x000fe40008011404 */
[----:B------:R-:W-:Y:S02]  /*4390*/  USHF.L.U32 UR46, UR46, 0x7, URZ ;  /* 0x000000072e2e7899 */ /* 0x000fe4000800063f */
[----:B------:R-:W-:Y:S02]  /*43a0*/  ULEA.HI UR5, UR5, UR4, URZ, 0x6 ;  /* 0x0000000405057291 */ /* 0x000fe4000f8f303f */
[----:B------:R-:W-:-:S02]  /*43b0*/  UIADD3 UR4, UR43, 0x30000, URZ ;  /* 0x000300002b047890 */ /* 0x000fc4000fffe03f */
[----:B------:R-:W-:Y:S02]  /*43c0*/  USHF.R.S32.HI UR5, URZ, 0x6, UR5 ;  /* 0x000000063f057899 */ /* 0x000fe40008011405 */
[----:B------:R-:W-:Y:S02]  /*43d0*/  ULOP3.LUT UP2, URZ, UR4, 0x3ff, URZ, 0xc0, !UPT ;  /* 0x000003ff043f7892 */ /* 0x000fe4000f84c03f */
[----:B------:R-:W-:Y:S02]  /*43e0*/  UIADD3 UR60, UR5, UR60, URZ ;  /* 0x0000003c053c7290 */ /* 0x000fe4000fffe03f */
[----:B------:R-:W-:Y:S02]  /*43f0*/  UISETP.GE.U32.AND UP1, UPT, UR5, 0x6, UPT ;  /* 0x000000060500788c */ /* 0x000fe4000bf26070 */
[----:B------:R-:W-:Y:S01]  /*4400*/  UISETP.GT.U32.AND UP0, UPT, UR60, 0x5, UPT ;  /* 0x000000053c00788c */ /* 0x000fe2000bf04070 */
[----:B------:R-:W-:-:S03]  /*4410*/  PLOP3.LUT P1, PT, PT, PT, UP2, 0x80, 0x0 ;  /* 0x000000000000781c */ /* 0x000fc60003f2f028 */
[----:B------:R-:W-:-:S04]  /*4420*/  UISETP.LT.U32.AND UP0, UPT, UR5, 0x6, UP0 ;  /* 0x000000060500788c */ /* 0x000fc80008701070 */
[----:B------:R-:W-:Y:S02]  /*4430*/  USEL UR6, URZ, 0x1, !UP0 ;  /* 0x000000013f067887 */ /* 0x000fe4000c000000 */
[----:B------:R-:W-:Y:S02]  /*4440*/  @UP1 UIMAD.WIDE.U32 UR4, UR60, -0x55555555, URZ ;  /* 0xaaaaaaab3c0418a5 */ /* 0x000fe4000f8e003f */
[----:B------:R-:W-:Y:S02]  /*4450*/  ULOP3.LUT UR37, UR37, UR6, URZ, 0x3c, !UPT ;  /* 0x0000000625257292 */ /* 0x000fe4000f8e3c3f */
[----:B------:R-:W-:-:S04]  /*4460*/  @UP1 USHF.R.U32.HI UR4, URZ, 0x2, UR5 ;  /* 0x000000023f041899 */ /* 0x000fc80008011605 */
[----:B------:R-:W-:Y:S01]  /*4470*/  @UP1 ULOP3.LUT UR37, UR37, 0x1, UR4, 0x78, !UPT ;  /* 0x0000000125251892 */ /* 0x000fe2000f8e7804 */
[----:B------:R-:W-:Y:S11]  /*4480*/  @!P0 BRA `(.L_x_44) ;  /* 0x00000000000c8947 */ /* 0x000ff60003800000 */
[----:B------:R-:W-:-:S04]  /*4490*/  DEPBAR {5,4,3,2,1,0} ;  /* 0x0000003f0000791a */ /* 0x000fc80000000000 */
[----:B------:R4:W-:Y:S02]  /*44a0*/  UTMACCTL.IV [UR58] ;  /* 0x000000003a0079b9 */ /* 0x0009e40008000000 */
[----:B----4-:R-:W-:Y:S01]  /*44b0*/  NOP ;  /* 0x0000000000007918 */ /* 0x010fe20000000000 */
.L_x_44:
[----:B------:R-:W-:Y:S05]  /*44c0*/  @!P1 BRA `(.L_x_45) ;  /* 0x00000000007c9947 */ /* 0x000fea0003800000 */
[----:B------:R-:W-:Y:S01]  /*44d0*/  MOV R2, 0x0 ;  /* 0x0000000000027802 */ /* 0x000fe20000000f00 */
[----:B------:R-:W-:Y:S01]  /*44e0*/  ULDC.64 UR4, c[0x4][0x68] ;  /* 0x01001a0000047ab9 */ /* 0x000fe20000000a00 */
[----:B------:R-:W-:Y:S01]  /*44f0*/  ULDC.64 UR6, c[0x4][0x8] ;  /* 0x0100020000067ab9 */ /* 0x000fe20000000a00 */
[----:B------:R-:W-:Y:S01]  /*4500*/  IMAD.U32 R4, RZ, RZ, UR4 ;  /* 0x00000004ff047e24 */ /* 0x000fe2000f8e00ff */
[----:B------:R4:W1:Y:S01]  /*4510*/  LDC.64 R14, c[0x4][R2] ;  /* 0x01000000020e7b82 */ /* 0x0008620000000a00 */
[----:B------:R-:W-:Y:S01]  /*4520*/  IMAD.U32 R5, RZ, RZ, UR5 ;  /* 0x00000005ff057e24 */ /* 0x000fe2000f8e00ff */
[----:B------:R-:W-:Y:S01]  /*4530*/  ULDC.64 UR4, c[0x4][0x70] ;  /* 0x01001c0000047ab9 */ /* 0x000fe20000000a00 */
[----:B------:R-:W-:Y:S02]  /*4540*/  IMAD.U32 R10, RZ, RZ, UR6 ;  /* 0x00000006ff0a7e24 */ /* 0x000fe4000f8e00ff */
[----:B------:R-:W-:Y:S02]  /*4550*/  IMAD.U32 R6, RZ, RZ, UR4 ;  /* 0x00000004ff067e24 */ /* 0x000fe4000f8e00ff */
[----:B------:R-:W-:-:S02]  /*4560*/  IMAD.U32 R7, RZ, RZ, UR5 ;  /* 0x00000005ff077e24 */ /* 0x000fc4000f8e00ff */
[----:B------:R-:W-:Y:S02]  /*4570*/  IMAD.U32 R11, RZ, RZ, UR7 ;  /* 0x00000007ff0b7e24 */ /* 0x000fe4000f8e00ff */
[----:B--2---:R-:W-:Y:S02]  /*4580*/  IMAD.MOV.U32 R8, RZ, RZ, 0x70 ;  /* 0x00000070ff087424 */ /* 0x004fe400078e00ff */
[----:B------:R-:W-:Y:S02]  /*4590*/  IMAD.MOV.U32 R12, RZ, RZ, 0x1 ;  /* 0x00000001ff0c7424 */ /* 0x000fe400078e00ff */
[----:B----4-:R-:W-:-:S07]  /*45a0*/  IMAD.MOV.U32 R13, RZ, RZ, RZ ;  /* 0x000000ffff0d7224 */ /* 0x010fce00078e00ff */
[----:B------:R-:W-:-:S07]  /*45b0*/  LEPC R20, `(.L_x_46) ;  /* 0x000000001014794e */ /* 0x000fce0000000000 */
[----:B-1-3--:R-:W-:Y:S05]  /*45c0*/  CALL.ABS.NOINC R14 ;  /* 0x000000000e007343 */ /* 0x00afea0003c00000 */
.L_x_46:
[----:B------:R-:W1:Y:S01]  /*45d0*/  LDC.64 R2, c[0x4][R2] ;  /* 0x0100000002027b82 */ /* 0x000e620000000a00 */
[----:B------:R-:W-:Y:S01]  /*45e0*/  ULDC.64 UR4, c[0x4][0x68] ;  /* 0x01001a0000047ab9 */ /* 0x000fe20000000a00 */
[----:B------:R-:W-:Y:S01]  /*45f0*/  ULDC.64 UR6, c[0x4][0x8] ;  /* 0x0100020000067ab9 */ /* 0x000fe20000000a00 */
[----:B------:R-:W-:Y:S02]  /*4600*/  IMAD.U32 R4, RZ, RZ, UR4 ;  /* 0x00000004ff047e24 */ /* 0x000fe4000f8e00ff */
[----:B------:R-:W-:Y:S01]  /*4610*/  IMAD.U32 R5, RZ, RZ, UR5 ;  /* 0x00000005ff057e24 */ /* 0x000fe2000f8e00ff */
[----:B------:R-:W-:Y:S01]  /*4620*/  ULDC.64 UR4, c[0x4][0x70] ;  /* 0x01001c0000047ab9 */ /* 0x000fe20000000a00 */
[----:B------:R-:W-:Y:S02]  /*4630*/  IMAD.U32 R10, RZ, RZ, UR6 ;  /* 0x00000006ff0a7e24 */ /* 0x000fe4000f8e00ff */
[----:B------:R-:W-:Y:S02]  /*4640*/  IMAD.U32 R6, RZ, RZ, UR4 ;  /* 0x00000004ff067e24 */ /* 0x000fe4000f8e00ff */
[----:B------:R-:W-:-:S02]  /*4650*/  IMAD.U32 R7, RZ, RZ, UR5 ;  /* 0x00000005ff077e24 */ /* 0x000fc4000f8e00ff */
[----:B------:R-:W-:Y:S02]  /*4660*/  IMAD.U32 R11, RZ, RZ, UR7 ;  /* 0x00000007ff0b7e24 */ /* 0x000fe4000f8e00ff */
[----:B------:R-:W-:Y:S02]  /*4670*/  IMAD.MOV.U32 R8, RZ, RZ, 0x70 ;  /* 0x00000070ff087424 */ /* 0x000fe400078e00ff */
[----:B------:R-:W-:Y:S02]  /*4680*/  IMAD.MOV.U32 R12, RZ, RZ, 0x1 ;  /* 0x00000001ff0c7424 */ /* 0x000fe400078e00ff */
[----:B------:R-:W-:-:S07]  /*4690*/  IMAD.MOV.U32 R13, RZ, RZ, RZ ;  /* 0x000000ffff0d7224 */ /* 0x000fce00078e00ff */
[----:B------:R-:W-:-:S07]  /*46a0*/  LEPC R20, `(.L_x_45) ;  /* 0x000000001014794e */ /* 0x000fce0000000000 */
[----:B-1----:R-:W-:Y:S05]  /*46b0*/  CALL.ABS.NOINC R2 ;  /* 0x0000000002007343 */ /* 0x002fea0003c00000 */
.L_x_45:
[----:B------:R-:W-:Y:S02]  /*46c0*/  ULDC.64 UR4, c[0x0][0x590] ;  /* 0x0001640000047ab9 */ /* 0x000fe40000000a00 */
[----:B------:R-:W-:-:S04]  /*46d0*/  ISETP.NE.U32.AND P0, PT, RZ, UR4, PT ;  /* 0x00000004ff007c0c */ /* 0x000fc8000bf05070 */
[----:B------:R-:W-:-:S13]  /*46e0*/  ISETP.NE.AND.EX P0, PT, RZ, UR5, PT, P0 ;  /* 0x00000005ff007c0c */ /* 0x000fda000bf05300 */
[----:B------:R-:W-:Y:S05]  /*46f0*/  @!P0 BRA `(.L_x_47) ;  /* 0x0000000000148947 */ /* 0x000fea0003800000 */
[----:B------:R-:W-:-:S04]  /*4700*/  LEA R2, P0, R18, UR4, 0x3 ;  /* 0x0000000412027c11 */ /* 0x000fc8000f8018ff */
[----:B-12---:R-:W-:-:S06]  /*4710*/  LEA.HI.X R3, R18, UR5, R19, 0x3, P0 ;  /* 0x0000000512037c11 */ /* 0x006fcc00080f1c13 */
[----:B------:R-:W3:Y:S04]  /*4720*/  LDG.E.64 R2, desc[UR56][R2.64] ;  /* 0x0000003802027981 */ /* 0x000ee8000c1e1b00 */
[----:B---3--:R1:W5:Y:S01]  /*4730*/  LD.E R0, desc[UR56][R2.64] ;  /* 0x0000003802007980 */ /* 0x008362000c101900 */
[----:B------:R-:W-:Y:S05]  /*4740*/  BRA `(.L_x_48) ;  /* 0x0000000000307947 */ /* 0x000fea0003800000 */
.L_x_47:
[----:B------:R-:W-:Y:S02]  /*4750*/  ULDC.64 UR4, c[0x0][0x588] ;  /* 0x0001620000047ab9 */ /* 0x000fe40000000a00 */
[----:B------:R-:W-:-:S04]  /*4760*/  ISETP.NE.U32.AND P0, PT, RZ, UR4, PT ;  /* 0x00000004ff007c0c */ /* 0x000fc8000bf05070 */
[----:B------:R-:W-:-:S13]  /*4770*/  ISETP.NE.AND.EX P0, PT, RZ, UR5, PT, P0 ;  /* 0x00000005ff007c0c */ /* 0x000fda000bf05300 */
[----:B------:R-:W-:Y:S05]  /*4780*/  @!P0 BRA `(.L_x_49) ;  /* 0x0000000000188947 */ /* 0x000fea0003800000 */
[----:B-12---:R-:W1:Y:S01]  /*4790*/  LDC.64 R2, c[0x0][0x588] ;  /* 0x00016200ff027b82 */ /* 0x006e620000000a00 */
[----:B------:R-:W-:Y:S02]  /*47a0*/  ULDC UR4, c[0x0][0x598] ;  /* 0x0001660000047ab9 */ /* 0x000fe40000000800 */
[----:B------:R-:W-:-:S04]  /*47b0*/  IMAD R5, R18, UR4, RZ ;  /* 0x0000000412057c24 */ /* 0x000fc8000f8e02ff */
[----:B-1----:R-:W-:-:S05]  /*47c0*/  IMAD.WIDE R2, R5, 0x4, R2 ;  /* 0x0000000405027825 */ /* 0x002fca00078e0202 */
[----:B---3--:R2:W5:Y:S01]  /*47d0*/  LDG.E R0, desc[UR56][R2.64] ;  /* 0x0000003802007981 */ /* 0x008562000c1e1900 */
[----:B------:R-:W-:Y:S05]  /*47e0*/  BRA `(.L_x_48) ;  /* 0x0000000000087947 */ /* 0x000fea0003800000 */
.L_x_49:
[----:B------:R-:W-:Y:S02]  /*47f0*/  ULDC UR4, c[0x0][0x580] ;  /* 0x0001600000047ab9 */ /* 0x000fe40000000800 */
[----:B---3--:R-:W-:-:S07]  /*4800*/  IMAD.U32 R0, RZ, RZ, UR4 ;  /* 0x00000004ff007e24 */ /* 0x008fce000f8e00ff */
.L_x_48:
[----:B------:R-:W-:Y:S02]  /*4810*/  ULDC.64 UR4, c[0x0][0x5b8] ;  /* 0x00016e0000047ab9 */ /* 0x000fe40000000a00 */
[----:B------:R-:W-:-:S04]  /*4820*/  ISETP.NE.U32.AND P0, PT, RZ, UR4, PT ;  /* 0x00000004ff007c0c */ /* 0x000fc8000bf05070 */
[----:B------:R-:W-:-:S13]  /*4830*/  ISETP.NE.AND.EX P0, PT, RZ, UR5, PT, P0 ;  /* 0x00000005ff007c0c */ /* 0x000fda000bf05300 */
[----:B------:R-:W-:Y:S05]  /*4840*/  @!P0 BRA `(.L_x_50) ;  /* 0x0000000000148947 */ /* 0x000fea0003800000 */
[----:B------:R-:W-:-:S04]  /*4850*/  LEA R4, P0, R18, UR4, 0x3 ;  /* 0x0000000412047c11 */ /* 0x000fc8000f8018ff */
[----:B------:R-:W-:-:S05]  /*4860*/  LEA.HI.X R5, R18, UR5, R19, 0x3, P0 ;  /* 0x0000000512057c11 */ /* 0x000fca00080f1c13 */
[----:B-12---:R-:W2:Y:S04]  /*4870*/  LDG.E.64 R2, desc[UR56][R4.64] ;  /* 0x0000003804027981 */ /* 0x006ea8000c1e1b00 */
[----:B--2---:R2:W5:Y:S01]  /*4880*/  LD.E R2, desc[UR56][R2.64] ;  /* 0x0000003802027980 */ /* 0x004562000c101900 */
[----:B------:R-:W-:Y:S05]  /*4890*/  BRA `(.L_x_51) ;  /* 0x0000000000307947 */ /* 0x000fea0003800000 */
.L_x_50:
[----:B------:R-:W-:Y:S02]  /*48a0*/  ULDC.64 UR4, c[0x0][0x5b0] ;  /* 0x00016c0000047ab9 */ /* 0x000fe40000000a00 */
[----:B------:R-:W-:-:S04]  /*48b0*/  ISETP.NE.U32.AND P0, PT, RZ, UR4, PT ;  /* 0x00000004ff007c0c */ /* 0x000fc8000bf05070 */
[----:B------:R-:W-:-:S13]  /*48c0*/  ISETP.NE.AND.EX P0, PT, RZ, UR5, PT, P0 ;  /* 0x00000005ff007c0c */ /* 0x000fda000bf05300 */
[----:B------:R-:W-:Y:S05]  /*48d0*/  @!P0 BRA `(.L_x_52) ;  /* 0x0000000000188947 */ /* 0x000fea0003800000 */
[----:B-12---:R-:W1:Y:S01]  /*48e0*/  LDC.64 R2, c[0x0][0x5b0] ;  /* 0x00016c00ff027b82 */ /* 0x006e620000000a00 */
[----:B------:R-:W-:Y:S02]  /*48f0*/  ULDC UR4, c[0x0][0x5c0] ;  /* 0x0001700000047ab9 */ /* 0x000fe40000000800 */
[----:B------:R-:W-:-:S04]  /*4900*/  IMAD R5, R18, UR4, RZ ;  /* 0x0000000412057c24 */ /* 0x000fc8000f8e02ff */
[----:B-1----:R-:W-:-:S06]  /*4910*/  IMAD.WIDE R2, R5, 0x4, R2 ;  /* 0x0000000405027825 */ /* 0x002fcc00078e0202 */
[----:B------:R1:W5:Y:S01]  /*4920*/  LDG.E R2, desc[UR56][R2.64] ;  /* 0x0000003802027981 */ /* 0x000362000c1e1900 */
[----:B------:R-:W-:Y:S05]  /*4930*/  BRA `(.L_x_51) ;  /* 0x0000000000087947 */ /* 0x000fea0003800000 */
.L_x_52:
[----:B------:R-:W-:Y:S02]  /*4940*/  ULDC UR4, c[0x0][0x5a8] ;  /* 0x00016a0000047ab9 */ /* 0x000fe40000000800 */
[----:B-12---:R-:W-:-:S07]  /*4950*/  IMAD.U32 R2, RZ, RZ, UR4 ;  /* 0x00000004ff027e24 */ /* 0x006fce000f8e00ff */
.L_x_51:
[----:B------:R-:W-:Y:S01]  /*4960*/  ISETP.GT.U32.AND P0, PT, R88, 0x3e, PT ;  /* 0x0000003e5800780c */ /* 0x000fe20003f04070 */
[----:B------:R-:W-:Y:S01]  /*4970*/  BSSY B0, `(.L_x_53) ;  /* 0x0000007000007945 */ /* 0x000fe20003800000 */
[----:B------:R-:W-:-:S11]  /*4980*/  PRMT R4, RZ, 0x7610, R4 ;  /* 0x00007610ff047816 */ /* 0x000fd60000000004 */
[----:B------:R-:W-:Y:S05]  /*4990*/  @P0 BRA `(.L_x_54) ;  /* 0x0000000000100947 */ /* 0x000fea0003800000 */
[----:B------:R-:W-:-:S03]  /*49a0*/  UMOV UR4, 0xffffffff ;  /* 0xffffffff00047882 */ /* 0x000fc60000000000 */
[----:B------:R-:W-:Y:S05]  /*49b0*/  BRA.DIV UR4, `(.L_x_55) ;  /* 0x0000007a049c7947 */ /* 0x000fea000b800000 */
[----:B------:R-:W-:-:S13]  /*49c0*/  ELECT P6, URZ, PT ;  /* 0x00000000003f782f */ /* 0x000fda00038c0000 */
.L_x_226:
[----:B------:R-:W-:-:S07]  /*49d0*/  SEL R4, RZ, 0x1, !P6 ;  /* 0x00000001ff047807 */ /* 0x000fce0007000000 */
.L_x_54:
[----:B------:R-:W-:Y:S05]  /*49e0*/  BSYNC B0 ;  /* 0x0000000000007941 */ /* 0x000fea0003800000 */
.L_x_53:
[----:B-12---:R-:W-:Y:S01]  /*49f0*/  IMAD.U32 R3, RZ, RZ, UR48 ;  /* 0x00000030ff037e24 */ /* 0x006fe2000f8e00ff */
[----:B------:R-:W-:-:S04]  /*4a00*/  LOP3.LUT R90, R90, 0x1, RZ, 0x3c, !PT ;  /* 0x000000015a5a7812 */ /* 0x000fc800078e3cff */
[----:B------:R-:W-:-:S13]  /*4a10*/  ISETP.NE.AND P1, PT, R3, 0x3, PT ;  /* 0x000000030300780c */ /* 0x000fda0003f25270 */
[----:B------:R-:W-:Y:S05]  /*4a20*/  @!P1 BRA `(.L_x_56) ;  /* 0x0000000000049947 */ /* 0x000fea0003800000 */
[----:B------:R-:W-:Y:S01]  /*4a30*/  BPT.TRAP 0x1 ;  /* 0x000000040000795c */ /* 0x000fe20000300000 */
.L_x_56:
[----:B------:R-:W-:Y:S01]  /*4a40*/  SHF.L.U32 R3, R90, 0x1f, RZ ;  /* 0x0000001f5a037819 */ /* 0x000fe200000006ff */
[----:B------:R-:W-:Y:S01]  /*4a50*/  BSSY B0, `(.L_x_57) ;  /* 0x000000a000007945 */ /* 0x000fe20003800000 */
[----:B-----5:R-:W-:Y:S01]  /*4a60*/  FSETP.NEU.AND P2, PT, R0, RZ, PT ;  /* 0x000000ff0000720b */ /* 0x020fe20003f4d000 */
[-C--:B------:R-:W-:Y:S01]  /*4a70*/  FMUL R24, R24, R2.reuse ;  /* 0x0000000218187220 */ /* 0x080fe20000400000 */
[----:B------:R-:W1:Y:S01]  /*4a80*/  SYNCS.PHASECHK.TRANS64.TRYWAIT P3, [UR43+0x384e0], R3 ;  /* 0x0384e003ff0075a7 */ /* 0x000e62000806016b */
[----:B------:R-:W-:Y:S01]  /*4a90*/  PRMT R4, R4, 0x9910, RZ ;  /* 0x0000991004047816 */ /* 0x000fe200000000ff */
[-C--:B------:R-:W-:Y:S01]  /*4aa0*/  FMUL R14, R25, R2.reuse ;  /* 0x00000002190e7220 */ /* 0x080fe20000400000 */
[----:B------:R-:W-:Y:S02]  /*4ab0*/  FMUL R26, R26, R2 ;  /* 0x000000021a1a7220 */ /* 0x000fe40000400000 */
[----:B------:R-:W-:-:S06]  /*4ac0*/  ISETP.NE.AND P0, PT, R4, RZ, PT ;  /* 0x000000ff0400720c */ /* 0x000fcc0003f05270 */
[----:B------:R-:W-:Y:S01]  /*4ad0*/  @P2 LEA R12, R23, UR43, 0x1 ;  /* 0x0000002b170c2c11 */ /* 0x000fe2000f8e08ff */
[----:B-1----:R-:W-:Y:S06]  /*4ae0*/  @!P3 BRA `(.L_x_58) ;  /* 0x000000780068b947 */ /* 0x002fec0003800000 */
.L_x_227:
[----:B------:R-:W-:Y:S05]  /*4af0*/  BSYNC B0 ;  /* 0x0000000000007941 */ /* 0x000fea0003800000 */
.L_x_57:
[----:B------:R-:W-:Y:S05]  /*4b00*/  @P2 WARPSYNC.ALL ;  /* 0x0000000000002948 */ /* 0x000fea0003800000 */
[----:B-1----:R1:W2:Y:S01]  /*4b10*/  @P2 LDSM.16.MT88.4 R4, [R12+0x30000] ;  /* 0x030000000c04283b */ /* 0x0022a20000004200 */
[----:B------:R-:W-:Y:S03]  /*4b20*/  BSSY B0, `(.L_x_59) ;  /* 0x0000007000007945 */ /* 0x000fe60003800000 */
[----:B------:R1:W3:Y:S01]  /*4b30*/  @P2 LDSM.16.MT88.4 R8, [R12+0x30800] ;  /* 0x030800000c08283b */ /* 0x0002e20000004200 */
[----:B------:R-:W-:Y:S05]  /*4b40*/  @P2 BRA `(.L_x_60) ;  /* 0x0000000000102947 */ /* 0x000fea0003800000 */
[----:B---3--:R-:W-:Y:S02]  /*4b50*/  CS2R R10, SRZ ;  /* 0x00000000000a7805 */ /* 0x008fe4000001ff00 */
[----:B------:R-:W-:Y:S02]  /*4b60*/  CS2R R8, SRZ ;  /* 0x0000000000087805 */ /* 0x000fe4000001ff00 */
[----:B--2---:R-:W-:Y:S02]  /*4b70*/  CS2R R6, SRZ ;  /* 0x0000000000067805 */ /* 0x004fe4000001ff00 */
[----:B------:R-:W-:-:S07]  /*4b80*/  CS2R R4, SRZ ;  /* 0x0000000000047805 */ /* 0x000fce000001ff00 */
.L_x_60:
[----:B------:R-:W-:Y:S05]  /*4b90*/  BSYNC B0 ;  /* 0x0000000000007941 */ /* 0x000fea0003800000 */
.L_x_59:
[--C-:B--2---:R-:W-:Y:S02]  /*4ba0*/  HADD2.F32 R13, -RZ, R4.reuse.H0_H0 ;  /* 0x20000004ff0d7230 */ /* 0x104fe40000004100 */
[-C--:B-1----:R-:W-:Y:S01]  /*4bb0*/  FMUL R12, R27, R2.reuse ;  /* 0x000000021b0c7220 */ /* 0x082fe20000400000 */
[----:B------:R-:W-:Y:S02]  /*4bc0*/  HADD2.F32 R15, -RZ, R4.H1_H1 ;  /* 0x30000004ff0f7230 */ /* 0x000fe40000004100 */
[----:B------:R-:W-:Y:S01]  /*4bd0*/  FMUL R28, R28, R2 ;  /* 0x000000021c1c7220 */ /* 0x000fe20000400000 */
[--C-:B------:R-:W-:Y:S02]  /*4be0*/  HADD2.F32 R19, -RZ, R5.reuse.H1_H1 ;  /* 0x30000005ff137230 */ /* 0x100fe40000004100 */
[-C--:B------:R-:W-:Y:S01]  /*4bf0*/  FFMA R24, R13, R0.reuse, R24 ;  /* 0x000000000d187223 */ /* 0x080fe20000000018 */
[----:B------:R-:W-:Y:S02]  /*4c00*/  HADD2.F32 R17, -RZ, R5.H0_H0 ;  /* 0x20000005ff117230 */ /* 0x000fe40000004100 */
[----:B------:R-:W-:Y:S01]  /*4c10*/  FFMA R21, R15, R0, R14 ;  /* 0x000000000f157223 */ /* 0x000fe2000000000e */
[----:B------:R-:W-:-:S02]  /*4c20*/  HADD2.F32 R13, -RZ, R6.H0_H0 ;  /* 0x20000006ff0d7230 */ /* 0x000fc40000004100 */
[-C--:B------:R-:W-:Y:S01]  /*4c30*/  FFMA R25, R19, R0.reuse, R12 ;  /* 0x0000000013197223 */ /* 0x080fe2000000000c */
[----:B------:R-:W-:Y:S02]  /*4c40*/  HADD2.F32 R15, -RZ, R6.H1_H1 ;  /* 0x30000006ff0f7230 */ /* 0x000fe40000004100 */
[----:B------:R-:W-:Y:S01]  /*4c50*/  FFMA R26, R17, R0, R26 ;  /* 0x00000000111a7223 */ /* 0x000fe2000000001a */
[-C--:B------:R-:W-:Y:S01]  /*4c60*/  FMUL R12, R29, R2.reuse ;  /* 0x000000021d0c7220 */ /* 0x080fe20000400000 */
[--C-:B------:R-:W-:Y:S02]  /*4c70*/  HADD2.F32 R17, -RZ, R7.reuse.H0_H0 ;  /* 0x20000007ff117230 */ /* 0x100fe40000004100 */
[-C--:B------:R-:W-:Y:S01]  /*4c80*/  FMUL R30, R30, R2.reuse ;  /* 0x000000021e1e7220 */ /* 0x080fe20000400000 */
[----:B------:R-:W-:Y:S02]  /*4c90*/  HADD2.F32 R19, -RZ, R7.H1_H1 ;  /* 0x30000007ff137230 */ /* 0x000fe40000004100 */
[----:B------:R-:W-:Y:S01]  /*4ca0*/  FMUL R14, R31, R2 ;  /* 0x000000021f0e7220 */ /* 0x000fe20000400000 */
[-C--:B------:R-:W-:Y:S01]  /*4cb0*/  FFMA R28, R13, R0.reuse, R28 ;  /* 0x000000000d1c7223 */ /* 0x080fe2000000001c */
[----:B------:R-:W-:Y:S01]  /*4cc0*/  FFMA R27, R15, R0, R12 ;  /* 0x000000000f1b7223 */ /* 0x000fe2000000000c */
[----:B---3--:R-:W-:-:S02]  /*4cd0*/  HADD2.F32 R13, -RZ, R8.H0_H0 ;  /* 0x20000008ff0d7230 */ /* 0x008fc40000004100 */
[-C--:B------:R-:W-:Y:S01]  /*4ce0*/  FFMA R30, R17, R0.reuse, R30 ;  /* 0x00000000111e7223 */ /* 0x080fe2000000001e */
[----:B------:R-:W-:Y:S02]  /*4cf0*/  HADD2.F32 R15, -RZ, R8.H1_H1 ;  /* 0x30000008ff0f7230 */ /* 0x000fe40000004100 */
[----:B------:R-:W-:Y:S01]  /*4d00*/  FFMA R29, R19, R0, R14 ;  /* 0x00000000131d7223 */ /* 0x000fe2000000000e */
[-C--:B------:R-:W-:Y:S01]  /*4d10*/  FMUL R32, R32, R2.reuse ;  /* 0x0000000220207220 */ /* 0x080fe20000400000 */
[-C--:B------:R-:W-:Y:S01]  /*4d20*/  FMUL R12, R33, R2.reuse ;  /* 0x00000002210c7220 */ /* 0x080fe20000400000 */
[--C-:B------:R-:W-:Y:S02]  /*4d30*/  HADD2.F32 R17, -RZ, R9.reuse.H0_H0 ;  /* 0x20000009ff117230 */ /* 0x100fe40000004100 */
[-C--:B------:R-:W-:Y:S01]  /*4d40*/  FMUL R34, R34, R2.reuse ;  /* 0x0000000222227220 */ /* 0x080fe20000400000 */
[----:B------:R-:W-:Y:S02]  /*4d50*/  HADD2.F32 R19, -RZ, R9.H1_H1 ;  /* 0x30000009ff137230 */ /* 0x000fe40000004100 */
[----:B------:R-:W-:Y:S01]  /*4d60*/  FMUL R14, R35, R2 ;  /* 0x00000002230e7220 */ /* 0x000fe20000400000 */
[-C--:B------:R-:W-:Y:S01]  /*4d70*/  FFMA R32, R13, R0.reuse, R32 ;  /* 0x000000000d207223 */ /* 0x080fe20000000020 */
[----:B------:R-:W-:Y:S01]  /*4d80*/  FFMA R31, R15, R0, R12 ;  /* 0x000000000f1f7223 */ /* 0x000fe2000000000c */
[----:B------:R-:W-:-:S02]  /*4d90*/  HADD2.F32 R13, -RZ, R10.H0_H0 ;  /* 0x2000000aff0d7230 */ /* 0x000fc40000004100 */
        /* <DEDUP_REMOVED lines=10> */
[-C--:B------:R-:W-:Y:S01]  /*4e40*/  FFMA R12, R15, R0.reuse, R12 ;  /* 0x000000000f0c7223 */ /* 0x080fe2000000000c */
[-C--:B------:R-:W-:Y:S01]  /*4e50*/  FFMA R17, R17, R0.reuse, R38 ;  /* 0x0000000011117223 */ /* 0x080fe20000000026 */
[----:B------:R-:W-:Y:S01]  /*4e60*/  FFMA R14, R19, R0, R14 ;  /* 0x00000000130e7223 */ /* 0x000fe2000000000e */
[----:B------:R-:W-:Y:S01]  /*4e70*/  F2FP.F16.F32.PACK_AB R25, R25, R26 ;  /* 0x0000001a1919723e */ /* 0x000fe200000000ff */
[----:B------:R-:W-:Y:S05]  /*4e80*/  WARPSYNC.ALL ;  /* 0x0000000000007948 */ /* 0x000fea0003800000 */
[----:B------:R-:W-:Y:S01]  /*4e90*/  F2FP.F16.F32.PACK_AB R33, R33, R34 ;  /* 0x000000222121723e */ /* 0x000fe200000000ff */
[----:B------:R-:W-:Y:S01]  /*4ea0*/  BSSY B0, `(.L_x_61) ;  /* 0x000001a000007945 */ /* 0x000fe20003800000 */
[----:B------:R-:W-:-:S02]  /*4eb0*/  F2FP.F16.F32.PACK_AB R26, R27, R28 ;  /* 0x0000001c1b1a723e */ /* 0x000fc400000000ff */
[----:B------:R-:W-:Y:S02]  /*4ec0*/  F2FP.F16.F32.PACK_AB R34, R12, R13 ;  /* 0x0000000d0c22723e */ /* 0x000fe400000000ff */
[----:B------:R-:W-:Y:S02]  /*4ed0*/  F2FP.F16.F32.PACK_AB R24, R21, R24 ;  /* 0x000000181518723e */ /* 0x000fe400000000ff */
[----:B------:R-:W-:Y:S02]  /*4ee0*/  F2FP.F16.F32.PACK_AB R27, R29, R30 ;  /* 0x0000001e1d1b723e */ /* 0x000fe400000000ff */
[----:B------:R-:W-:Y:S02]  /*4ef0*/  LEA R12, R23, UR43, 0x1 ;  /* 0x0000002b170c7c11 */ /* 0x000fe4000f8e08ff */
[----:B------:R-:W-:Y:S02]  /*4f00*/  F2FP.F16.F32.PACK_AB R32, R31, R32 ;  /* 0x000000201f20723e */ /* 0x000fe400000000ff */
[----:B------:R-:W-:Y:S01]  /*4f10*/  F2FP.F16.F32.PACK_AB R35, R14, R17 ;  /* 0x000000110e23723e */ /* 0x000fe200000000ff */
[----:B------:R1:W-:Y:S04]  /*4f20*/  STSM.16.MT88.4 [R12+0x30000], R24 ;  /* 0x030000180c007844 */ /* 0x0003e80000004200 */
[----:B------:R1:W-:Y:S01]  /*4f30*/  STSM.16.MT88.4 [R12+0x30800], R32 ;  /* 0x030800200c007844 */ /* 0x0003e20000004200 */
[----:B------:R-:W-:Y:S01]  /*4f40*/  @!PT LDS RZ, [RZ] ;  /* 0x00000000fffff984 */ /* 0x000fe20000000800 */
[----:B------:R-:W-:Y:S01]  /*4f50*/  @!PT LDS RZ, [RZ] ;  /* 0x00000000fffff984 */ /* 0x000fe20000000800 */
[----:B------:R-:W-:Y:S01]  /*4f60*/  @!PT LDS RZ, [RZ] ;  /* 0x00000000fffff984 */ /* 0x000fe20000000800 */
[----:B------:R-:W-:Y:S01]  /*4f70*/  @!PT LDS RZ, [RZ] ;  /* 0x00000000fffff984 */ /* 0x000fe20000000800 */
[----:B------:R2:W-:Y:S06]  /*4f80*/  MEMBAR.ALL.CTA ;  /* 0x0000000000007992 */ /* 0x0005ec0000008000 */
[----:B--2---:R-:W2:Y:S02]  /*4f90*/  FENCE.VIEW.ASYNC.S ;  /* 0x00000000000073c6 */ /* 0x004ea40000000000 */
[----:B--2---:R-:W-:Y:S06]  /*4fa0*/  BAR.SYNC.DEFER_BLOCKING 0x1, 0x100 ;  /* 0x0044000000007b1d */ /* 0x004fec0000010000 */
[----:B------:R-:W-:Y:S05]  /*4fb0*/  @!P0 BRA `(.L_x_62) ;  /* 0x0000000000208947 */ /* 0x000fea0003800000 */
[----:B------:R-:W-:Y:S02]  /*4fc0*/  UIADD3 UR44, UR43, 0x30000, URZ ;  /* 0x000300002b2c7890 */ /* 0x000fe4000fffe03f */
[----:B------:R-:W-:Y:S02]  /*4fd0*/  UIADD3 UR5, UR45, 0x40, URZ ;  /* 0x000000402d057890 */ /* 0x000fe4000fffe03f */
[----:B------:R-:W-:Y:S01]  /*4fe0*/  UIADD3 UR4, UR43, 0x31000, URZ ;  /* 0x000310002b047890 */ /* 0x000fe2000fffe03f */
[----:B------:R-:W-:-:S04]  /*4ff0*/  UMOV UR6, UR46 ;  /* 0x0000002e00067c82 */ /* 0x000fc80008000000 */
[----:B------:R2:W-:Y:S04]  /*5000*/  UTMASTG.2D [UR44], [UR58] ;  /* 0x0000002c3a0073b5 */ /* 0x0005e80008008000 */
[----:B------:R2:W-:Y:S01]  /*5010*/  UTMASTG.2D [UR4], [UR58] ;  /* 0x000000043a0073b5 */ /* 0x0005e20008008000 */
[----:B------:R0:W-:Y:S01]  /*5020*/  UTMACMDFLUSH ;  /* 0x00000000000079b7 */ /* 0x0001e20000000000 */
[----:B--2---:R-:W-:-:S04]  /*5030*/  DEPBAR.LE SB0, 0x1 ;  /* 0x000080400000791a */ /* 0x004fc80000000000 */
.L_x_62:
[----:B------:R-:W-:Y:S05]  /*5040*/  BSYNC B0 ;  /* 0x0000000000007941 */ /* 0x000fea0003800000 */
.L_x_61:
[----:B------:R-:W-:Y:S01]  /*5050*/  BAR.SYNC.DEFER_BLOCKING 0x1, 0x100 ;  /* 0x0044000000007b1d */ /* 0x000fe20000010000 */
[----:B------:R-:W-:-:S13]  /*5060*/  ISETP.NE.AND P3, PT, RZ, UR36, PT ;  /* 0x00000024ff007c0c */ /* 0x000fda000bf65270 */
[----:B------:R-:W-:Y:S05]  /*5070*/  @!P3 BRA `(.L_x_63) ;  /* 0x000000000024b947 */ /* 0x000fea0003800000 */
[----:B------:R-:W-:Y:S05]  /*5080*/  @!P1 BRA `(.L_x_64) ;  /* 0x0000000000049947 */ /* 0x000fea0003800000 */
[----:B------:R-:W-:Y:S01]  /*5090*/  BPT.TRAP 0x1 ;  /* 0x000000040000795c */ /* 0x000fe20000300000 */
.L_x_64:
[----:B------:R-:W-:Y:S02]  /*50a0*/  ULEA UR4, UR55, UR43, 0x3 ;  /* 0x0000002b37047291 */ /* 0x000fe4000f8e183f */
[----:B------:R-:W-:Y:S02]  /*50b0*/  UIADD3 UR55, UR55, 0x1, URZ ;  /* 0x0000000137377890 */ /* 0x000fe4000fffe03f */
[----:B------:R-:W-:Y:S02]  /*50c0*/  UIADD3 UR4, UR4, 0x38500, URZ ;  /* 0x0003850004047890 */ /* 0x000fe4000fffe03f */
[----:B------:R-:W-:Y:S02]  /*50d0*/  UISETP.NE.AND UP0, UPT, UR55, 0x4, UPT ;  /* 0x000000043700788c */ /* 0x000fe4000bf05270 */
[----:B------:R-:W-:Y:S02]  /*50e0*/  UPRMT UR4, UR42, 0x654, UR4 ;  /* 0x000006542a047896 */ /* 0x000fe40008000004 */
[----:B------:R-:W-:-:S07]  /*50f0*/  USEL UR55, UR55, URZ, UP0 ;  /* 0x0000003f37377287 */ /* 0x000fce0008000000 */
[----:B------:R-:W-:Y:S05]  /*5100*/  SYNCS.ARRIVE.TRANS64.RED.A1T0 RZ, [UR4], RZ ;  /* 0x000000ffffff79a7 */ /* 0x000fea0008100404 */
.L_x_63:
[----:B------:R-:W-:Y:S05]  /*5110*/  @!P1 BRA `(.L_x_65) ;  /* 0x0000000000049947 */ /* 0x000fea0003800000 */
[----:B------:R-:W-:Y:S01]  /*5120*/  BPT.TRAP 0x1 ;  /* 0x000000040000795c */ /* 0x000fe20000300000 */
.L_x_65:
[----:B------:R-:W2:Y:S01]  /*5130*/  SYNCS.PHASECHK.TRANS64.TRYWAIT P3, [UR43+0x384e8], R3 ;  /* 0x0384e803ff0075a7 */ /* 0x000ea2000806016b */
[----:B------:R-:W-:Y:S04]  /*5140*/  BSSY B0, `(.L_x_66) ;  /* 0x0000002000007945 */ /* 0x000fe80003800000 */
[----:B--2---:R-:W-:Y:S05]  /*5150*/  @!P3 BRA `(.L_x_67) ;  /* 0x0000007000e4b947 */ /* 0x004fea0003800000 */
.L_x_228:
[----:B------:R-:W-:Y:S05]  /*5160*/  BSYNC B0 ;  /* 0x0000000000007941 */ /* 0x000fea0003800000 */
.L_x_66:
[----:B------:R-:W-:Y:S05]  /*5170*/  @P2 WARPSYNC.ALL ;  /* 0x0000000000002948 */ /* 0x000fea0003800000 */
[----:B------:R-:W2:Y:S01]  /*5180*/  @P2 LDSM.16.MT88.4 R4, [R12+0x32000] ;  /* 0x032000000c04283b */ /* 0x000ea20000004200 */
[-C--:B------:R-:W-:Y:S01]  /*5190*/  FMUL R13, R40, R2.reuse ;  /* 0x00000002280d7220 */ /* 0x080fe20000400000 */
[-C--:B------:R-:W-:Y:S01]  /*51a0*/  FMUL R41, R41, R2.reuse ;  /* 0x0000000229297220 */ /* 0x080fe20000400000 */
[-C--:B------:R-:W-:Y:S01]  /*51b0*/  FMUL R15, R42, R2.reuse ;  /* 0x000000022a0f7220 */ /* 0x080fe20000400000 */
[----:B------:R-:W3:Y:S01]  /*51c0*/  @P2 LDSM.16.MT88.4 R8, [R12+0x32800] ;  /* 0x032800000c08283b */ /* 0x000ee20000004200 */
[-C--:B------:R-:W-:Y:S01]  /*51d0*/  FMUL R43, R43, R2.reuse ;  /* 0x000000022b2b7220 */ /* 0x080fe20000400000 */
[-C--:B------:R-:W-:Y:S01]  /*51e0*/  FMUL R17, R44, R2.reuse ;  /* 0x000000022c117220 */ /* 0x080fe20000400000 */
[-C--:B------:R-:W-:Y:S01]  /*51f0*/  FMUL R45, R45, R2.reuse ;  /* 0x000000022d2d7220 */ /* 0x080fe20000400000 */
[-C--:B------:R-:W-:Y:S01]  /*5200*/  FMUL R19, R46, R2.reuse ;  /* 0x000000022e137220 */ /* 0x080fe20000400000 */
[-C--:B------:R-:W-:Y:S01]  /*5210*/  FMUL R47, R47, R2.reuse ;  /* 0x000000022f2f7220 */ /* 0x080fe20000400000 */
[-C--:B------:R-:W-:Y:S01]  /*5220*/  FMUL R21, R48, R2.reuse ;  /* 0x0000000230157220 */ /* 0x080fe20000400000 */
[-C--:B------:R-:W-:Y:S01]  /*5230*/  FMUL R49, R49, R2.reuse ;  /* 0x0000000231317220 */ /* 0x080fe20000400000 */
[-C--:B-1----:R-:W-:Y:S01]  /*5240*/  FMUL R25, R50, R2.reuse ;  /* 0x0000000232197220 */ /* 0x082fe20000400000 */
[-C--:B------:R-:W-:Y:S01]  /*5250*/  FMUL R51, R51, R2.reuse ;  /* 0x0000000233337220 */ /* 0x080fe20000400000 */
[-C--:B------:R-:W-:Y:S01]  /*5260*/  FMUL R27, R52, R2.reuse ;  /* 0x00000002341b7220 */ /* 0x080fe20000400000 */
[-C--:B------:R-:W-:Y:S01]  /*5270*/  FMUL R53, R53, R2.reuse ;  /* 0x0000000235357220 */ /* 0x080fe20000400000 */
[-C--:B------:R-:W-:Y:S01]  /*5280*/  FMUL R29, R54, R2.reuse ;  /* 0x00000002361d7220 */ /* 0x080fe20000400000 */
[----:B------:R-:W-:Y:S01]  /*5290*/  FMUL R55, R55, R2 ;  /* 0x0000000237377220 */ /* 0x000fe20000400000 */
[----:B------:R-:W-:Y:S05]  /*52a0*/  WARPSYNC.ALL ;  /* 0x0000000000007948 */ /* 0x000fea0003800000 */
[----:B------:R-:W-:Y:S01]  /*52b0*/  BSSY B0, `(.L_x_68) ;  /* 0x000003d000007945 */ /* 0x000fe20003800000 */
[----:B--2---:R-:W-:-:S02]  /*52c0*/  HADD2.F32 R14, -RZ, R4.H0_H0 ;  /* 0x20000004ff0e7230 */ /* 0x004fc40000004100 */
[----:B------:R-:W-:Y:S02]  /*52d0*/  HADD2.F32 R16, -RZ, R4.H1_H1 ;  /* 0x30000004ff107230 */ /* 0x000fe40000004100 */
[--C-:B------:R-:W-:Y:S02]  /*52e0*/  HADD2.F32 R18, -RZ, R5.reuse.H0_H0 ;  /* 0x20000005ff127230 */ /* 0x100fe40000004100 */
[-C--:B------:R-:W-:Y:S01]  /*52f0*/  FFMA R13, R14, R0.reuse, R13 ;  /* 0x000000000e0d7223 */ /* 0x080fe2000000000d */
[----:B------:R-:W-:Y:S02]  /*5300*/  HADD2.F32 R20, -RZ, R5.H1_H1 ;  /* 0x30000005ff147230 */ /* 0x000fe40000004100 */
[-C--:B------:R-:W-:Y:S01]  /*5310*/  FFMA R14, R16, R0.reuse, R41 ;  /* 0x00000000100e7223 */ /* 0x080fe20000000029 */
[----:B------:R-:W-:Y:S02]  /*5320*/  HADD2.F32 R24, -RZ, R7.H0_H0 ;  /* 0x20000007ff187230 */ /* 0x000fe40000004100 */
[----:B------:R-:W-:Y:S01]  /*5330*/  FFMA R15, R18, R0, R15 ;  /* 0x00000000120f7223 */ /* 0x000fe2000000000f */
[----:B------:R-:W-:-:S02]  /*5340*/  HADD2.F32 R18, -RZ, R6.H0_H0 ;  /* 0x20000006ff127230 */ /* 0x000fc40000004100 */
[-C--:B------:R-:W-:Y:S01]  /*5350*/  FFMA R16, R20, R0.reuse, R43 ;  /* 0x0000000014107223 */ /* 0x080fe2000000002b */
[----:B------:R-:W-:Y:S02]  /*5360*/  HADD2.F32 R20, -RZ, R6.H1_H1 ;  /* 0x30000006ff147230 */ /* 0x000fe40000004100 */
[-C--:B------:R-:W-:Y:S01]  /*5370*/  FFMA R19, R24, R0.reuse, R19 ;  /* 0x0000000018137223 */ /* 0x080fe20000000013 */
[----:B------:R-:W-:Y:S02]  /*5380*/  HADD2.F32 R26, -RZ, R7.H1_H1 ;  /* 0x30000007ff1a7230 */ /* 0x000fe40000004100 */
[-C--:B------:R-:W-:Y:S01]  /*5390*/  FFMA R17, R18, R0.reuse, R17 ;  /* 0x0000000012117223 */ /* 0x080fe20000000011 */
[----:B---3--:R-:W-:Y:S02]  /*53a0*/  HADD2.F32 R24, -RZ, R8.H0_H0 ;  /* 0x20000008ff187230 */ /* 0x008fe40000004100 */
[----:B------:R-:W-:Y:S01]  /*53b0*/  FFMA R18, R20, R0, R45 ;  /* 0x0000000014127223 */ /* 0x000fe2000000002d */
[----:B------:R-:W-:-:S02]  /*53c0*/  HADD2.F32 R28, -RZ, R9.H0_H0 ;  /* 0x20000009ff1c7230 */ /* 0x000fc40000004100 */
[-C--:B------:R-:W-:Y:S01]  /*53d0*/  FFMA R20, R26, R0.reuse, R47 ;  /* 0x000000001a147223 */ /* 0x080fe2000000002f */
[----:B------:R-:W-:Y:S02]  /*53e0*/  HADD2.F32 R26, -RZ, R8.H1_H1 ;  /* 0x30000008ff1a7230 */ /* 0x000fe40000004100 */
        /* <DEDUP_REMOVED lines=11> */
[----:B------:R-:W-:Y:S01]  /*54a0*/  F2FP.F16.F32.PACK_AB R25, R26, R25 ;  /* 0x000000191a19723e */ /* 0x000fe200000000ff */
[-C--:B------:R-:W-:Y:S01]  /*54b0*/  FFMA R28, R30, R0.reuse, R53 ;  /* 0x000000001e1c7223 */ /* 0x080fe20000000035 */
[----:B------:R-:W-:Y:S01]  /*54c0*/  F2FP.F16.F32.PACK_AB R32, R14, R13 ;  /* 0x0000000d0e20723e */ /* 0x000fe200000000ff */
[----:B------:R-:W-:Y:S01]  /*54d0*/  FFMA R30, R34, R0, R55 ;  /* 0x00000000221e7223 */ /* 0x000fe20000000037 */
[----:B------:R-:W-:-:S02]  /*54e0*/  F2FP.F16.F32.PACK_AB R33, R16, R15 ;  /* 0x0000000f1021723e */ /* 0x000fc400000000ff */
[----:B------:R-:W-:Y:S02]  /*54f0*/  F2FP.F16.F32.PACK_AB R34, R18, R17 ;  /* 0x000000111222723e */ /* 0x000fe400000000ff */
[----:B------:R-:W-:Y:S02]  /*5500*/  F2FP.F16.F32.PACK_AB R35, R20, R19 ;  /* 0x000000131423723e */ /* 0x000fe400000000ff */
[----:B------:R-:W-:Y:S02]  /*5510*/  F2FP.F16.F32.PACK_AB R26, R28, R27 ;  /* 0x0000001b1c1a723e */ /* 0x000fe400000000ff */
[----:B------:R-:W-:Y:S01]  /*5520*/  F2FP.F16.F32.PACK_AB R24, R24, R21 ;  /* 0x000000151818723e */ /* 0x000fe200000000ff */
[----:B------:R1:W-:Y:S01]  /*5530*/  STSM.16.MT88.4 [R12+0x32000], R32 ;  /* 0x032000200c007844 */ /* 0x0003e20000004200 */
[----:B------:R-:W-:-:S05]  /*5540*/  F2FP.F16.F32.PACK_AB R27, R30, R29 ;  /* 0x0000001d1e1b723e */ /* 0x000fca00000000ff */
        /* <DEDUP_REMOVED lines=11> */
[----:B------:R-:W-:Y:S02]  /*5600*/  UIADD3 UR9, UR45, 0x40, URZ ;  /* 0x000000402d097890 */ /* 0x000fe4000fffe03f */
[----:B------:R-:W-:Y:S01]  /*5610*/  UIADD3 UR8, UR43, 0x33000, URZ ;  /* 0x000330002b087890 */ /* 0x000fe2000fffe03f */
[----:B------:R-:W-:Y:S01]  /*5620*/  UMOV UR5, UR45 ;  /* 0x0000002d00057c82 */ /* 0x000fe20008000000 */
[----:B------:R-:W-:-:S03]  /*5630*/  UMOV UR10, UR6 ;  /* 0x00000006000a7c82 */ /* 0x000fc60008000000 */
[----:B------:R2:W-:Y:S04]  /*5640*/  UTMASTG.2D [UR4], [UR58] ;  /* 0x000000043a0073b5 */ /* 0x0005e80008008000 */
[----:B------:R2:W-:Y:S01]  /*5650*/  UTMASTG.2D [UR8], [UR58] ;  /* 0x000000083a0073b5 */ /* 0x0005e20008008000 */
[----:B------:R0:W-:Y:S01]  /*5660*/  UTMACMDFLUSH ;  /* 0x00000000000079b7 */ /* 0x0001e20000000000 */
[----:B--2---:R-:W-:-:S04]  /*5670*/  DEPBAR.LE SB0, 0x1 ;  /* 0x000080400000791a */ /* 0x004fc80000000000 */
.L_x_69:
[----:B------:R-:W-:Y:S05]  /*5680*/  BSYNC B0 ;  /* 0x0000000000007941 */ /* 0x000fea0003800000 */
.L_x_68:
[----:B------:R-:W-:Y:S06]  /*5690*/  BAR.SYNC.DEFER_BLOCKING 0x1, 0x100 ;  /* 0x0044000000007b1d */ /* 0x000fec0000010000 */
[----:B------:R-:W-:Y:S05]  /*56a0*/  @!P1 BRA `(.L_x_70) ;  /* 0x0000000000049947 */ /* 0x000fea0003800000 */
[----:B------:R-:W-:Y:S01]  /*56b0*/  BPT.TRAP 0x1 ;  /* 0x000000040000795c */ /* 0x000fe20000300000 */
.L_x_70:
[----:B------:R-:W-:-:S04]  /*56c0*/  ULEA UR4, UR55, UR43, 0x3 ;  /* 0x0000002b37047291 */ /* 0x000fc8000f8e183f */
[----:B------:R-:W-:-:S04]  /*56d0*/  UIADD3 UR4, UR4, 0x38500, URZ ;  /* 0x0003850004047890 */ /* 0x000fc8000fffe03f */
[----:B------:R-:W-:-:S09]  /*56e0*/  UPRMT UR4, UR42, 0x654, UR4 ;  /* 0x000006542a047896 */ /* 0x000fd20008000004 */
[----:B------:R-:W-:Y:S01]  /*56f0*/  SYNCS.ARRIVE.TRANS64.RED.A1T0 RZ, [UR4], RZ ;  /* 0x000000ffffff79a7 */ /* 0x000fe20008100404 */
[----:B------:R-:W-:Y:S05]  /*5700*/  @!P1 BRA `(.L_x_71) ;  /* 0x0000000000049947 */ /* 0x000fea0003800000 */
[----:B------:R-:W-:Y:S01]  /*5710*/  BPT.TRAP 0x1 ;  /* 0x000000040000795c */ /* 0x000fe20000300000 */
.L_x_71:
[----:B------:R-:W2:Y:S01]  /*5720*/  SYNCS.PHASECHK.TRANS64.TRYWAIT P3, [UR43+0x384f0], R3 ;  /* 0x0384f003ff0075a7 */ /* 0x000ea2000806016b */
[----:B------:R-:W-:Y:S04]  /*5730*/  BSSY B0, `(.L_x_72) ;  /* 0x0000002000007945 */ /* 0x000fe80003800000 */
[----:B--2---:R-:W-:Y:S05]  /*5740*/  @!P3 BRA `(.L_x_73) ;  /* 0x0000006c0080b947 */ /* 0x004fea0003800000 */
.L_x_229:
[----:B------:R-:W-:Y:S05]  /*5750*/  BSYNC B0 ;  /* 0x0000000000007941 */ /* 0x000fea0003800000 */
.L_x_72:
        /* <DEDUP_REMOVED lines=81> */
.L_x_75:
[----:B------:R-:W-:Y:S05]  /*5c70*/  BSYNC B0 ;  /* 0x0000000000007941 */ /* 0x000fea0003800000 */
.L_x_74:
[----:B------:R-:W-:Y:S06]  /*5c80*/  BAR.SYNC.DEFER_BLOCKING 0x1, 0x100 ;  /* 0x0044000000007b1d */ /* 0x000fec0000010000 */
[----:B------:R-:W-:Y:S05]  /*5c90*/  @!P1 BRA `(.L_x_76) ;  /* 0x0000000000049947 */ /* 0x000fea0003800000 */
[----:B------:R-:W-:Y:S01]  /*5ca0*/  BPT.TRAP 0x1 ;  /* 0x000000040000795c */ /* 0x000fe20000300000 */
.L_x_76:
[----:B------:R-:W-:-:S04]  /*5cb0*/  UIADD3 UR55, UR55, 0x1, URZ ;  /* 0x0000000137377890 */ /* 0x000fc8000fffe03f */
[----:B------:R-:W-:-:S04]  /*5cc0*/  UISETP.NE.AND UP0, UPT, UR55, 0x4, UPT ;  /* 0x000000043700788c */ /* 0x000fc8000bf05270 */
[----:B------:R-:W-:-:S04]  /*5cd0*/  USEL UR55, UR55, URZ, UP0 ;  /* 0x0000003f37377287 */ /* 0x000fc80008000000 */
[----:B------:R-:W-:-:S04]  /*5ce0*/  ULEA UR4, UR55, UR43, 0x3 ;  /* 0x0000002b37047291 */ /* 0x000fc8000f8e183f */
[----:B------:R-:W-:-:S04]  /*5cf0*/  UIADD3 UR4, UR4, 0x38500, URZ ;  /* 0x0003850004047890 */ /* 0x000fc8000fffe03f */
[----:B------:R-:W-:-:S09]  /*5d00*/  UPRMT UR4, UR42, 0x654, UR4 ;  /* 0x000006542a047896 */ /* 0x000fd20008000004 */
[----:B------:R-:W-:Y:S01]  /*5d10*/  SYNCS.ARRIVE.TRANS64.RED.A1T0 RZ, [UR4], RZ ;  /* 0x000000ffffff79a7 */ /* 0x000fe20008100404 */
[----:B------:R-:W-:Y:S05]  /*5d20*/  @!P1 BRA `(.L_x_77) ;  /* 0x0000000000049947 */ /* 0x000fea0003800000 */
[----:B------:R-:W-:Y:S01]  /*5d30*/  BPT.TRAP 0x1 ;  /* 0x000000040000795c */ /* 0x000fe20000300000 */
.L_x_77:
[----:B------:R-:W2:Y:S01]  /*5d40*/  SYNCS.PHASECHK.TRANS64.TRYWAIT P3, [UR43+0x384f8], R3 ;  /* 0x0384f803ff0075a7 */ /* 0x000ea2000806016b */
[----:B------:R-:W-:Y:S04]  /*5d50*/  BSSY B0, `(.L_x_78) ;  /* 0x0000002000007945 */ /* 0x000fe80003800000 */
[----:B--2---:R-:W-:Y:S05]  /*5d60*/  @!P3 BRA `(.L_x_79) ;  /* 0x000000680010b947 */ /* 0x004fea0003800000 */
.L_x_230:
[----:B------:R-:W-:Y:S05]  /*5d70*/  BSYNC B0 ;  /* 0x0000000000007941 */ /* 0x000fea0003800000 */
.L_x_78:
[----:B------:R-:W-:Y:S05]  /*5d80*/  @P2 WARPSYNC.ALL ;  /* 0x0000000000002948 */ /* 0x000fea0003800000 */
[----:B------:R-:W3:Y:S01]  /*5d90*/  @P2 LDSM.16.MT88.4 R4, [R12+0x36000] ;  /* 0x036000000c04283b */ /* 0x000ee20000004200 */
[-C--:B------:R-:W-:Y:S01]  /*5da0*/  FMUL R80, R80, R2.reuse ;  /* 0x0000000250507220 */ /* 0x080fe20000400000 */
[-C--:B-1----:R-:W-:Y:S01]  /*5db0*/  FMUL R24, R81, R2.reuse ;  /* 0x0000000251187220 */ /* 0x082fe20000400000 */
[-C--:B------:R-:W-:Y:S01]  /*5dc0*/  FMUL R72, R72, R2.reuse ;  /* 0x0000000248487220 */ /* 0x080fe20000400000 */
[----:B------:R-:W1:Y:S01]  /*5dd0*/  @P2 LDSM.16.MT88.4 R8, [R12+0x36800] ;  /* 0x036800000c08283b */ /* 0x000e620000004200 */
[-C--:B--2---:R-:W-:Y:S01]  /*5de0*/  FMUL R14, R73, R2.reuse ;  /* 0x00000002490e7220 */ /* 0x084fe20000400000 */
[-C--:B------:R-:W-:Y:S01]  /*5df0*/  FMUL R74, R74, R2.reuse ;  /* 0x000000024a4a7220 */ /* 0x080fe20000400000 */
        /* <DEDUP_REMOVED lines=10> */
[----:B------:R-:W-:Y:S01]  /*5ea0*/  FMUL R2, R87, R2 ;  /* 0x0000000257027220 */ /* 0x000fe20000400000 */
[----:B------:R-:W-:Y:S05]  /*5eb0*/  WARPSYNC.ALL ;  /* 0x0000000000007948 */ /* 0x000fea0003800000 */
[----:B------:R-:W-:Y:S01]  /*5ec0*/  BSSY B0, `(.L_x_80) ;  /* 0x000003c000007945 */ /* 0x000fe20003800000 */
[----:B---3--:R-:W-:-:S02]  /*5ed0*/  HADD2.F32 R15, -RZ, R5.H0_H0 ;  /* 0x20000005ff0f7230 */ /* 0x008fc40000004100 */
[----:B------:R-:W-:Y:S02]  /*5ee0*/  HADD2.F32 R21, -RZ, R7.H0_H0 ;  /* 0x20000007ff157230 */ /* 0x000fe40000004100 */
[--C-:B-1----:R-:W-:Y:S02]  /*5ef0*/  HADD2.F32 R25, -RZ, R8.reuse.H0_H0 ;  /* 0x20000008ff197230 */ /* 0x102fe40000004100 */
        /* <DEDUP_REMOVED lines=11> */
[--C-:B------:R-:W-:Y:S02]  /*5fb0*/  HADD2.F32 R17, -RZ, R6.reuse.H0_H0 ;  /* 0x20000006ff117230 */ /* 0x100fe40000004100 */
[----:B------:R-:W-:Y:S01]  /*5fc0*/  FFMA R14, R13, R0, R14 ;  /* 0x000000000d0e7223 */ /* 0x000fe2000000000e */
[----:B------:R-:W-:-:S02]  /*5fd0*/  HADD2.F32 R19, -RZ, R6.H1_H1 ;  /* 0x30000006ff137230 */ /* 0x000fc40000004100 */
        /* <DEDUP_REMOVED lines=40> */
[----:B------:R2:W-:Y:S02]  /*6260*/  UTMASTG.2D [UR8], [UR58] ;  /* 0x000000083a0073b5 */ /* 0x0005e40008008000 */
[----:B--2---:R0:W-:Y:S02]  /*6270*/  UTMACMDFLUSH ;  /* 0x00000000000079b7 */ /* 0x0041e40000000000 */
.L_x_81:
[----:B------:R-:W-:Y:S05]  /*6280*/  BSYNC B0 ;  /* 0x0000000000007941 */ /* 0x000fea0003800000 */
.L_x_80:
[----:B------:R-:W-:Y:S04]  /*6290*/  BSSY B0, `(.L_x_82) ;  /* 0x0000003000007945 */ /* 0x000fe80003800000 */
[----:B------:R-:W-:Y:S05]  /*62a0*/  @!P0 BRA `(.L_x_83) ;  /* 0x0000000000048947 */ /* 0x000fea0003800000 */
[----:B------:R-:W-:-:S04]  /*62b0*/  DEPBAR.LE SB0, 0x1 ;  /* 0x000080400000791a */ /* 0x000fc80000000000 */
.L_x_83:
[----:B------:R-:W-:Y:S05]  /*62c0*/  BSYNC B0 ;  /* 0x0000000000007941 */ /* 0x000fea0003800000 */
.L_x_82:
[----:B------:R-:W-:Y:S06]  /*62d0*/  BAR.SYNC.DEFER_BLOCKING 0x1, 0x100 ;  /* 0x0044000000007b1d */ /* 0x000fec0000010000 */
[----:B------:R-:W-:Y:S05]  /*62e0*/  @!P1 BRA `(.L_x_84) ;  /* 0x0000000000049947 */ /* 0x000fea0003800000 */
[----:B------:R-:W-:Y:S01]  /*62f0*/  BPT.TRAP 0x1 ;  /* 0x000000040000795c */ /* 0x000fe20000300000 */
.L_x_84:
[----:B------:R-:W-:Y:S02]  /*6300*/  UIADD3 UR4, UR55, 0x1, URZ ;  /* 0x0000000137047890 */ /* 0x000fe4000fffe03f */
[----:B------:R-:W-:Y:S02]  /*6310*/  UISETP.NE.AND UP1, UPT, UR47, 0x3, UPT ;  /* 0x000000032f00788c */ /* 0x000fe4000bf25270 */
[----:B------:R-:W-:-:S04]  /*6320*/  UISETP.NE.AND UP0, UPT, UR4, 0x4, UPT ;  /* 0x000000040400788c */ /* 0x000fc8000bf05270 */
[----:B------:R-:W-:Y:S01]  /*6330*/  USEL UR4, UR4, URZ, UP0 ;  /* 0x0000003f04047287 */ /* 0x000fe20008000000 */
[----:B------:R-:W-:-:S03]  /*6340*/  PLOP3.LUT P2, PT, PT, PT, UP1, 0x80, 0x0 ;  /* 0x000000000000781c */ /* 0x000fc60003f4f018 */
[----:B------:R-:W-:Y:S02]  /*6350*/  ULEA UR5, UR4, UR43, 0x3 ;  /* 0x0000002b04057291 */ /* 0x000fe4000f8e183f */
[----:B------:R-:W-:Y:S02]  /*6360*/  UIADD3 UR4, UR4, 0x1, URZ ;  /* 0x0000000104047890 */ /* 0x000fe4000fffe03f */
[----:B------:R-:W-:Y:S02]  /*6370*/  UIADD3 UR5, UR5, 0x38500, URZ ;  /* 0x0003850005057890 */ /* 0x000fe4000fffe03f */
[----:B------:R-:W-:Y:S02]  /*6380*/  UISETP.NE.AND UP0, UPT, UR4, 0x4, UPT ;  /* 0x000000040400788c */ /* 0x000fe4000bf05270 */
[----:B------:R-:W-:Y:S02]  /*6390*/  UPRMT UR5, UR42, 0x654, UR5 ;  /* 0x000006542a057896 */ /* 0x000fe40008000005 */
[----:B------:R-:W-:-:S07]  /*63a0*/  USEL UR55, UR4, URZ, UP0 ;  /* 0x0000003f04377287 */ /* 0x000fce0008000000 */
[----:B------:R-:W-:Y:S01]  /*63b0*/  SYNCS.ARRIVE.TRANS64.RED.A1T0 RZ, [UR5], RZ ;  /* 0x000000ffffff79a7 */ /* 0x000fe20008100405 */
[----:B------:R-:W-:Y:S05]  /*63c0*/  @!P2 BRA `(.L_x_85) ;  /* 0x000000000004a947 */ /* 0x000fea0003800000 */
[----:B------:R-:W-:Y:S01]  /*63d0*/  BPT.TRAP 0x1 ;  /* 0x000000040000795c */ /* 0x000fe20000300000 */
.L_x_85:
[----:B------:R-:W-:Y:S01]  /*63e0*/  ULEA UR4, UR38, UR43, 0x3 ;  /* 0x0000002b26047291 */ /* 0x000fe2000f8e183f */
[----:B------:R-:W-:-:S08]  /*63f0*/  SHF.L.U32 R0, R91, 0x1f, RZ ;  /* 0x0000001f5b007819 */ /* 0x000fd000000006ff */
[----:B------:R-:W2:Y:S02]  /*6400*/  SYNCS.PHASECHK.TRANS64.TRYWAIT P0, [UR4+0x38400], R0 ;  /* 0x03840000ff0075a7 */ /* 0x000ea40008000144 */
[----:B--2---:R-:W-:Y:S05]  /*6410*/  @!P0 BRA `(.L_x_86) ;  /* 0x00000060007c8947 */ /* 0x004fea0003800000 */
.L_x_231:
[----:B------:R-:W-:-:S09]  /*6420*/  ULEA UR5, UR38, UR43, 0x4 ;  /* 0x0000002b26057291 */ /* 0x000fd2000f8e203f */
[----:B------:R-:W3:Y:S01]  /*6430*/  LDS.128 R16, [UR5+0x38530] ;  /* 0x03853005ff107984 */ /* 0x000ee20008000c00 */
[----:B------:R-:W-:Y:S01]  /*6440*/  @!PT LDS RZ, [RZ] ;  /* 0x00000000fffff984 */ /* 0x000fe20000000800 */
[----:B------:R-:W-:Y:S01]  /*6450*/  @!PT LDS RZ, [RZ] ;  /* 0x00000000fffff984 */ /* 0x000fe20000000800 */
[----:B------:R-:W-:Y:S01]  /*6460*/  @!PT LDS RZ, [RZ] ;  /* 0x00000000fffff984 */ /* 0x000fe20000000800 */
[----:B------:R-:W-:Y:S01]  /*6470*/  @!PT LDS RZ, [RZ] ;  /* 0x00000000fffff984 */ /* 0x000fe20000000800 */
[----:B------:R4:W-:Y:S06]  /*6480*/  MEMBAR.ALL.CTA ;  /* 0x0000000000007992 */ /* 0x0009ec0000008000 */
[----:B----4-:R-:W4:Y:S01]  /*6490*/  FENCE.VIEW.ASYNC.S ;  /* 0x00000000000073c6 */ /* 0x010f220000000000 */
[----:B------:R-:W-:Y:S05]  /*64a0*/  @!P2 BRA `(.L_x_87) ;  /* 0x000000000004a947 */ /* 0x000fea0003800000 */
[----:B------:R-:W-:Y:S01]  /*64b0*/  BPT.TRAP 0x1 ;  /* 0x000000040000795c */ /* 0x000fe20000300000 */
.L_x_87:
[----:B---3--:R-:W-:Y:S01]  /*64c0*/  ISETP.NE.AND P0, PT, R19, RZ, PT ;  /* 0x000000ff1300720c */ /* 0x008fe20003f05270 */
[----:B------:R-:W-:Y:S01]  /*64d0*/  UIADD3 UR4, UR4, 0x38440, URZ ;  /* 0x0003844004047890 */ /* 0x000fe2000fffe03f */
[CC--:B------:R-:W-:Y:S02]  /*64e0*/  ISETP.NE.AND P2, PT, R89.reuse, R18.reuse, PT ;  /* 0x000000125900720c */ /* 0x0c0fe40003f45270 */
[----:B------:R-:W-:Y:S01]  /*64f0*/  ISETP.EQ.OR P0, PT, R89, R18, !P0 ;  /* 0x000000125900720c */ /* 0x000fe20004702670 */
[----:B------:R-:W-:-:S09]  /*6500*/  UPRMT UR4, UR42, 0x654, UR4 ;  /* 0x000006542a047896 */ /* 0x000fd20008000004 */
[----:B----4-:R-:W-:Y:S03]  /*6510*/  SYNCS.ARRIVE.TRANS64.RED.A1T0 RZ, [UR4], RZ ;  /* 0x000000ffffff79a7 */ /* 0x010fe60008100404 */
[----:B------:R-:W-:Y:S05]  /*6520*/  @P0 BRA `(.L_x_88) ;  /* 0x0000000000fc0947 */ /* 0x000fea0003800000 */
[----:B------:R-:W-:-:S13]  /*6530*/  ISETP.NE.AND P0, PT, RZ, UR54, PT ;  /* 0x00000036ff007c0c */ /* 0x000fda000bf05270 */
[----:B------:R-:W-:Y:S05]  /*6540*/  @P0 BRA `(.L_x_88) ;  /* 0x0000000000f40947 */ /* 0x000fea0003800000 */
[----:B--2---:R-:W2:Y:S01]  /*6550*/  S2R R0, SR_LANEID ;  /* 0x0000000000007919 */ /* 0x004ea20000000000 */
[----:B------:R-:W-:Y:S01]  /*6560*/  ELECT P0, URZ, PT ;  /* 0x00000000003f782f */ /* 0x000fe20003800000 */
[----:B------:R-:W-:Y:S01]  /*6570*/  BSSY B0, `(.L_x_89) ;  /* 0x000002f000007945 */ /* 0x000fe20003800000 */
[----:B--2---:R-:W-:-:S11]  /*6580*/  IMAD.SHL.U32 R15, R0, 0x4, RZ ;  /* 0x00000004000f7824 */ /* 0x004fd600078e00ff */
[----:B------:R-:W-:Y:S05]  /*6590*/  @!P0 BRA `(.L_x_90) ;  /* 0x0000000000b08947 */ /* 0x000fea0003800000 */
[----:B------:R-:W-:Y:S01]  /*65a0*/  IMAD.SHL.U32 R0, R18, 0x8, RZ ;  /* 0x0000000812007824 */ /* 0x000fe200078e00ff */
[----:B------:R-:W-:Y:S01]  /*65b0*/  SHF.R.S32.HI R3, RZ, 0x1f, R18 ;  /* 0x0000001fff037819 */ /* 0x000fe20000011412 */
[----:B------:R-:W-:-:S03]  /*65c0*/  ULDC.64 UR4, c[0x0][0x820] ;  /* 0x0002080000047ab9 */ /* 0x000fc60000000a00 */
[----:B------:R-:W-:Y:S02]  /*65d0*/  SHF.L.U64.HI R8, R18, 0x3, R3 ;  /* 0x0000000312087819 */ /* 0x000fe40000010203 */
[----:B-1----:R-:W-:Y:S01]  /*65e0*/  IADD3 R4, P0, R0, UR4, RZ ;  /* 0x0000000400047c10 */ /* 0x002fe2000ff1e0ff */
[----:B------:R-:W1:Y:S03]  /*65f0*/  LDC.64 R2, c[0x0][0x290] ;  /* 0x0000a400ff027b82 */ /* 0x000e660000000a00 */
[----:B------:R-:W-:Y:S01]  /*6600*/  IADD3.X R5, R8, UR5, RZ, P0, !PT ;  /* 0x0000000508057c10 */ /* 0x000fe200087fe4ff */
[----:B------:R-:W-:-:S05]  /*6610*/  ULDC.64 UR4, c[0x0][0x818] ;  /* 0x0002060000047ab9 */ /* 0x000fca0000000a00 */
[----:B------:R-:W2:Y:S01]  /*6620*/  LDG.E.64 R4, desc[UR56][R4.64] ;  /* 0x0000003804047981 */ /* 0x000ea2000c1e1b00 */
[----:B-1----:R-:W-:Y:S01]  /*6630*/  IMAD.WIDE R6, R18, 0xc, R2 ;  /* 0x0000000c12067825 */ /* 0x002fe200078e0202 */
[----:B------:R-:W-:Y:S02]  /*6640*/  IADD3 R2, P0, R0, UR4, RZ ;  /* 0x0000000400027c10 */ /* 0x000fe4000ff1e0ff */
[----:B------:R-:W1:Y:S02]  /*6650*/  LDS R0, [UR49+0x1c] ;  /* 0x00001c31ff007984 */ /* 0x000e640008000800 */
[----:B------:R-:W-:Y:S02]  /*6660*/  IADD3.X R3, R8, UR5, RZ, P0, !PT ;  /* 0x0000000508037c10 */ /* 0x000fe400087fe4ff */
[----:B------:R-:W3:Y:S04]  /*6670*/  LDG.E R12, desc[UR56][R6.64] ;  /* 0x00000038060c7981 */ /* 0x000ee8000c1e1900 */
[----:B------:R4:W5:Y:S04]  /*6680*/  LDG.E R13, desc[UR56][R6.64+0x4] ;  /* 0x00000438060d7981 */ /* 0x000968000c1e1900 */
[----:B------:R-:W5:Y:S01]  /*6690*/  LDG.E.64 R2, desc[UR56][R2.64] ;  /* 0x0000003802027981 */ /* 0x000f62000c1e1b00 */
[----:B------:R-:W-:-:S03]  /*66a0*/  IMAD.U32 R8, RZ, RZ, UR49 ;  /* 0x00000031ff087e24 */ /* 0x000fc6000f8e00ff */
[----:B------:R-:W-:Y:S02]  /*66b0*/  STS [UR49+0x30], RZ ;  /* 0x000030ffff007988 */ /* 0x000fe40008000831 */
[----:B------:R-:W-:Y:S02]  /*66c0*/  SHF.R.U64 R8, R8, 0x4, RZ ;  /* 0x0000000408087819 */ /* 0x000fe400000012ff */
[----:B----4-:R-:W-:-:S03]  /*66d0*/  CS2R R6, SRZ ;  /* 0x0000000000067805 */ /* 0x010fc6000001ff00 */
[----:B------:R-:W-:Y:S04]  /*66e0*/  STS [UR49+0x10], R8 ;  /* 0x00001008ff007988 */ /* 0x000fe80008000831 */
[----:B------:R-:W-:Y:S01]  /*66f0*/  STS [UR49+0x14], R8 ;  /* 0x00001408ff007988 */ /* 0x000fe20008000831 */
[C---:B--2---:R-:W-:Y:S01]  /*6700*/  SHF.L.U64.HI R11, R4.reuse, 0x1, R5 ;  /* 0x00000001040b7819 */ /* 0x044fe20000010205 */
[----:B------:R-:W-:-:S03]  /*6710*/  IMAD.SHL.U32 R10, R4, 0x2, RZ ;  /* 0x00000002040a7824 */ /* 0x000fc600078e00ff */
[----:B------:R-:W-:Y:S02]  /*6720*/  LOP3.LUT R11, R11, 0x1fffffff, RZ, 0xc0, !PT ;  /* 0x1fffffff0b0b7812 */ /* 0x000fe400078ec0ff */
[----:B------:R-:W-:Y:S02]  /*6730*/  LOP3.LUT R10, R10, 0xfffffffe, RZ, 0xc0, !PT ;  /* 0xfffffffe0a0a7812 */ /* 0x000fe400078ec0ff */
[--C-:B------:R-:W-:Y:S02]  /*6740*/  SHF.R.U32.HI R5, RZ, 0x4, R11.reuse ;  /* 0x00000004ff057819 */ /* 0x100fe4000001160b */
[----:B------:R-:W-:Y:S02]  /*6750*/  SHF.R.U64 R10, R10, 0x4, R11 ;  /* 0x000000040a0a7819 */ /* 0x000fe4000000120b */
[----:B-1----:R-:W-:-:S03]  /*6760*/  LOP3.LUT R0, R0, 0xf, R5, 0xb8, !PT ;  /* 0x0000000f00007812 */ /* 0x002fc600078eb805 */
[----:B------:R-:W-:Y:S04]  /*6770*/  STS [UR49+0xc], R10 ;  /* 0x00000c0aff007988 */ /* 0x000fe80008000831 */
[----:B------:R-:W-:Y:S01]  /*6780*/  STS [UR49+0x1c], R0 ;  /* 0x00001c00ff007988 */ /* 0x000fe20008000831 */
[----:B---3--:R-:W-:-:S03]  /*6790*/  VIADD R4, R12, 0xffffffff ;  /* 0xffffffff0c047836 */ /* 0x008fc60000000000 */
[----:B------:R-:W1:Y:S04]  /*67a0*/  LDS R5, [UR49+0x1c] ;  /* 0x00001c31ff057984 */ /* 0x000e680008000800 */
[----:B-----5:R-:W-:Y:S01]  /*67b0*/  STS.64 [UR49], R2 ;  /* 0x00000002ff007988 */ /* 0x020fe20008000a31 */
[----:B-1----:R-:W-:-:S05]  /*67c0*/  LOP3.LUT R5, R5, 0xf0, RZ, 0xb8, !PT ;  /* 0x000000f005057812 */ /* 0x002fca00078eb8ff */
[----:B------:R1:W-:Y:S04]  /*67d0*/  STS [UR49+0x1c], R5 ;  /* 0x00001c05ff007988 */ /* 0x0003e80008000831 */
[----:B------:R-:W2:Y:S01]  /*67e0*/  LDS R9, [UR49+0x1c] ;  /* 0x00001c31ff097984 */ /* 0x000ea20008000800 */
[----:B-1----:R-:W-:-:S05]  /*67f0*/  VIADD R5, R13, 0xffffffff ;  /* 0xffffffff0d057836 */ /* 0x002fca0000000000 */
[----:B------:R-:W-:Y:S01]  /*6800*/  STS.128 [UR49+0x20], R4 ;  /* 0x00002004ff007988 */ /* 0x000fe20008000c31 */
[----:B--2---:R-:W-:-:S05]  /*6810*/  LOP3.LUT R9, R9, 0xf00, RZ, 0xb8, !PT ;  /* 0x00000f0009097812 */ /* 0x004fca00078eb8ff */
[----:B------:R-:W-:Y:S04]  /*6820*/  STS.64 [UR49+0x18], R8 ;  /* 0x00001808ff007988 */ /* 0x000fe80008000a31 */
[----:B------:R-:W1:Y:S02]  /*6830*/  LDS R14, [UR49+0x1c] ;  /* 0x00001c31ff0e7984 */ /* 0x000e640008000800 */
[----:B-1----:R-:W-:-:S05]  /*6840*/  LOP3.LUT R0, R14, 0xf000, RZ, 0xb8, !PT ;  /* 0x0000f0000e007812 */ /* 0x002fca00078eb8ff */
[----:B------:R2:W-:Y:S02]  /*6850*/  STS [UR49+0x1c], R0 ;  /* 0x00001c00ff007988 */ /* 0x0005e40008000831 */
.L_x_90:
[----:B------:R-:W-:Y:S05]  /*6860*/  BSYNC B0 ;  /* 0x0000000000007941 */ /* 0x000fea0003800000 */
.L_x_89:
[----:B------:R-:W-:Y:S01]  /*6870*/  NOP ;  /* 0x0000000000007918 */ /* 0x000fe20000000000 */
[----:B-1----:R1:W3:Y:S01]  /*6880*/  LDS R5, [R15+UR49] ;  /* 0x000000310f057984 */ /* 0x0022e20008000800 */
[----:B------:R-:W-:Y:S02]  /*6890*/  ELECT P0, URZ, PT ;  /* 0x00000000003f782f */ /* 0x000fe40003800000 */
[----:B------:R-:W-:Y:S01]  /*68a0*/  IADD3 R2, P3, R15, UR58, RZ ;  /* 0x0000003a0f027c10 */ /* 0x000fe2000ff7e0ff */
[----:B------:R-:W-:Y:S04]  /*68b0*/  BSSY B0, `(.L_x_91) ;  /* 0x0000005000007945 */ /* 0x000fe80003800000 */
[----:B------:R-:W-:-:S06]  /*68c0*/  IMAD.X R3, RZ, RZ, UR59, P3 ;  /* 0x0000003bff037e24 */ /* 0x000fcc00098e06ff */
[----:B-1----:R-:W-:Y:S05]  /*68d0*/  @!P0 BRA `(.L_x_92) ;  /* 0x0000000000088947 */ /* 0x002fea0003800000 */
[----:B------:R0:W-:Y:S01]  /*68e0*/  UTMACMDFLUSH ;  /* 0x00000000000079b7 */ /* 0x0001e20000000000 */
[----:B------:R-:W-:-:S04]  /*68f0*/  DEPBAR.LE SB0, 0x0 ;  /* 0x000080000000791a */ /* 0x000fc80000000000 */
.L_x_92:
[----:B------:R-:W-:Y:S05]  /*6900*/  BSYNC B0 ;  /* 0x0000000000007941 */ /* 0x000fea0003800000 */
.L_x_91:
[----:B---3--:R3:W5:Y:S02]  /*6910*/  ATOMG.E.EXCH.STRONG.GPU PT, RZ, [R2], R5 ;  /* 0x0000000502ff73a8 */ /* 0x00876400041ee100 */
.L_x_88:
[----:B------:R-:W-:Y:S01]  /*6920*/  UIMAD.WIDE.U32 UR4, UR60, -0x55555555, URZ ;  /* 0xaaaaaaab3c0478a5 */ /* 0x000fe2000f8e003f */
[----:B------:R-:W-:Y:S01]  /*6930*/  ISETP.NE.AND P0, PT, R19, RZ, PT ;  /* 0x000000ff1300720c */ /* 0x000fe20003f05270 */
[----:B------:R-:W-:Y:S01]  /*6940*/  UIADD3 UR38, UR38, 0x1, URZ ;  /* 0x0000000126267890 */ /* 0x000fe2000fffe03f */
[----:B-1----:R-:W-:Y:S01]  /*6950*/  SEL R4, RZ, 0x1, !P2 ;  /* 0x00000001ff047807 */ /* 0x002fe20005000000 */
[----:B------:R-:W-:Y:S02]  /*6960*/  USHF.R.U32.HI UR4, URZ, 0x2, UR5 ;  /* 0x000000023f047899 */ /* 0x000fe40008011605 */
[----:B------:R-:W-:Y:S02]  /*6970*/  UISETP.NE.AND UP0, UPT, UR38, 0x8, UPT ;  /* 0x000000082600788c */ /* 0x000fe4000bf05270 */
[----:B------:R-:W-:Y:S02]  /*6980*/  UIMAD UR60, UR4, -0x6, UR60 ;  /* 0xfffffffa043c78a4 */ /* 0x000fe4000f8e023c */
[----:B------:R-:W-:-:S02]  /*6990*/  USEL UR4, URZ, 0x1, UP0 ;  /* 0x000000013f047887 */ /* 0x000fc40008000000 */
[----:B------:R-:W-:Y:S02]  /*69a0*/  UIADD3 UR36, UR36, 0x4, URZ ;  /* 0x0000000424247890 */ /* 0x000fe4000fffe03f */
[----:B------:R-:W-:Y:S02]  /*69b0*/  USEL UR38, UR38, URZ, UP0 ;  /* 0x0000003f26267287 */ /* 0x000fe40008000000 */
[----:B------:R-:W-:Y:S01]  /*69c0*/  LOP3.LUT R91, R91, UR4, RZ, 0x3c, !PT ;  /* 0x000000045b5b7c12 */ /* 0x000fe2000f8e3cff */
[----:B------:R-:W-:Y:S09]  /*69d0*/  @P0 BRA `(.L_x_93) ;  /* 0xffffffcc002c0947 */ /* 0x000ff2000383ffff */
[----:B------:R-:W-:-:S04]  /*69e0*/  DEPBAR.LE SB0, 0x0 ;  /* 0x000080000000791a */ /* 0x000fc80000000000 */
[----:B------:R-:W-:Y:S05]  /*69f0*/  @!P1 BRA `(.L_x_94) ;  /* 0x0000000000049947 */ /* 0x000fea0003800000 */
[----:B------:R-:W-:Y:S01]  /*6a00*/  BPT.TRAP 0x1 ;  /* 0x000000040000795c */ /* 0x000fe20000300000 */
.L_x_94:
[----:B------:R-:W-:-:S04]  /*6a10*/  ULEA UR43, UR55, UR43, 0x3 ;  /* 0x0000002b372b7291 */ /* 0x000fc8000f8e183f */
[----:B------:R-:W-:-:S04]  /*6a20*/  UIADD3 UR43, UR43, 0x38500, URZ ;  /* 0x000385002b2b7890 */ /* 0x000fc8000fffe03f */
[----:B------:R-:W-:-:S09]  /*6a30*/  UPRMT UR43, UR42, 0x654, UR43 ;  /* 0x000006542a2b7896 */ /* 0x000fd2000800002b */
[----:B-----5:R-:W-:Y:S01]  /*6a40*/  SYNCS.ARRIVE.TRANS64.RED.A1T0 RZ, [UR43], RZ ;  /* 0x000000ffffff79a7 */ /* 0x020fe2000810042b */
[----:B------:R-:W-:Y:S05]  /*6a50*/  EXIT ;  /* 0x000000000000794d */ /* 0x000fea0003800000 */
.L_x_19:
[----:B------:R-:W-:-:S08]  /*6a60*/  NOP ;  /* 0x0000000000007918 */ /* 0x000fd00000000000 */
[----:B----45:R-:W1:-:S00]  /*6a70*/  USETMAXREG.DEALLOC.CTAPOOL 0x28 ;  /* 0x00000028000079c8 */ /* 0x030e4000080e0500 */
[----:B------:R-:W-:-:S06]  /*6a80*/  UISETP.NE.AND UP1, UPT, UR54, 0x3, UPT ;  /* 0x000000033600788c */ /* 0x000fcc000bf25270 */
[----:B------:R-:W-:-:S13]  /*6a90*/  PLOP3.LUT P1, PT, PT, PT, UP1, 0x80, 0x0 ;  /* 0x000000000000781c */ /* 0x000fda0003f2f018 */
[----:B-1----:R-:W-:Y:S05]  /*6aa0*/  @!P1 BRA `(.L_x_95) ;  /* 0x0000003400649947 */ /* 0x002fea0003800000 */
[----:B------:R-:W-:-:S13]  /*6ab0*/  ISETP.NE.AND P0, PT, RZ, UR54, PT ;  /* 0x00000036ff007c0c */ /* 0x000fda000bf05270 */
[----:B------:R-:W-:Y:S05]  /*6ac0*/  @!P0 BRA `(.L_x_96) ;  /* 0x0000001800208947 */ /* 0x000fea0003800000 */
[----:B------:R-:W-:-:S06]  /*6ad0*/  UISETP.NE.AND UP0, UPT, UR54, 0x2, UPT ;  /* 0x000000023600788c */ /* 0x000fcc000bf05270 */
[----:B------:R-:W-:-:S13]  /*6ae0*/  PLOP3.LUT P0, PT, PT, PT, UP0, 0x80, 0x0 ;  /* 0x000000000000781c */ /* 0x000fda0003f0f008 */
[----:B--2---:R-:W-:Y:S05]  /*6af0*/  @P0 EXIT ;  /* 0x000000000000094d */ /* 0x004fea0003800000 */
[----:B------:R-:W1:Y:S01]  /*6b00*/  S2UR UR4, SR_CTAID.Y ;  /* 0x00000000000479c3 */ /* 0x000e620000002600 */
[----:B------:R-:W-:Y:S01]  /*6b10*/  ELECT P0, URZ, PT ;  /* 0x00000000003f782f */ /* 0x000fe20003800000 */
[----:B------:R-:W-:Y:S01]  /*6b20*/  BSSY B0, `(.L_x_97) ;  /* 0x000001d000007945 */ /* 0x000fe20003800000 */
[----:B-1----:R-:W-:-:S11]  /*6b30*/  UIMAD UR4, UR4, UR39, UR40 ;  /* 0x00000027040472a4 */ /* 0x002fd6000f8e0228 */
[----:B------:R-:W-:Y:S05]  /*6b40*/  @!P0 BRA `(.L_x_98) ;  /* 0x0000000000688947 */ /* 0x000fea0003800000 */
[----:B------:R-:W1:Y:S01]  /*6b50*/  LDC.64 R4, c[0x0][0x600] ;  /* 0x00018000ff047b82 */ /* 0x000e620000000a00 */
[----:B------:R-:W-:Y:S02]  /*6b60*/  UMOV UR5, 0x400 ;  /* 0x0000040000057882 */ /* 0x000fe40000000000 */
[----:B------:R-:W-:-:S05]  /*6b70*/  ULEA UR5, UR41, UR5, 0x18 ;  /* 0x0000000529057291 */ /* 0x000fca000f8ec03f */
[----:B------:R-:W1:Y:S08]  /*6b80*/  LDC.64 R6, c[0x0][0x608] ;  /* 0x00018200ff067b82 */ /* 0x000e700000000a00 */
[----:B------:R-:W2:Y:S08]  /*6b90*/  LDC.64 R32, c[0x0][0x610] ;  /* 0x00018400ff207b82 */ /* 0x000eb00000000a00 */
[----:B------:R-:W2:Y:S01]  /*6ba0*/  LDC.64 R34, c[0x0][0x618] ;  /* 0x00018600ff227b82 */ /* 0x000ea20000000a00 */
[----:B-1----:R1:W-:Y:S07]  /*6bb0*/  STS.128 [UR5+0x38700], R4 ;  /* 0x03870004ff007988 */ /* 0x0023ee0008000c05 */
[----:B------:R-:W3:Y:S08]  /*6bc0*/  LDC.64 R28, c[0x0][0x620] ;  /* 0x00018800ff1c7b82 */ /* 0x000ef00000000a00 */
[----:B------:R-:W3:Y:S01]  /*6bd0*/  LDC.64 R30, c[0x0][0x628] ;  /* 0x00018a00ff1e7b82 */ /* 0x000ee20000000a00 */
[----:B--2---:R2:W-:Y:S07]  /*6be0*/  STS.128 [UR5+0x38710], R32 ;  /* 0x03871020ff007988 */ /* 0x0045ee0008000c05 */
[----:B------:R-:W4:Y:S08]  /*6bf0*/  LDC.64 R24, c[0x0][0x630] ;  /* 0x00018c00ff187b82 */ /* 0x000f300000000a00 */
[----:B------:R-:W4:Y:S08]  /*6c00*/  LDC.64 R26, c[0x0][0x638] ;  /* 0x00018e00ff1a7b82 */ /* 0x000f300000000a00 */
[----:B------:R-:W5:Y:S01]  /*6c10*/  LDC.64 R20, c[0x0][0x640] ;  /* 0x00019000ff147b82 */ /* 0x000f620000000a00 */
[----:B---3--:R2:W-:Y:S07]  /*6c20*/  STS.128 [UR5+0x38720], R28 ;  /* 0x0387201cff007988 */ /* 0x0085ee0008000c05 */
[----:B------:R-:W5:Y:S08]  /*6c30*/  LDC.64 R22, c[0x0][0x648] ;  /* 0x00019200ff167b82 */ /* 0x000f700000000a00 */
[----:B------:R-:W3:Y:S01]  /*6c40*/  LDC.64 R12, c[0x0][0x650] ;  /* 0x00019400ff0c7b82 */ /* 0x000ee20000000a00 */
[----:B----4-:R2:W-:Y:S07]  /*6c50*/  STS.128 [UR5+0x38730], R24 ;  /* 0x03873018ff007988 */ /* 0x0105ee0008000c05 */
[----:B------:R-:W3:Y:S08]  /*6c60*/  LDC.64 R14, c[0x0][0x658] ;  /* 0x00019600ff0e7b82 */ /* 0x000ef00000000a00 */
[----:B------:R-:W4:Y:S01]  /*6c70*/  LDC.64 R8, c[0x0][0x660] ;  /* 0x00019800ff087b82 */ /* 0x000f220000000a00 */
[----:B-----5:R2:W-:Y:S07]  /*6c80*/  STS.128 [UR5+0x38740], R20 ;  /* 0x03874014ff007988 */ /* 0x0205ee0008000c05 */
[----:B------:R-:W4:Y:S08]  /*6c90*/  LDC.64 R10, c[0x0][0x668] ;  /* 0x00019a00ff0a7b82 */ /* 0x000f300000000a00 */
[----:B-1----:R-:W1:Y:S01]  /*6ca0*/  LDC.64 R4, c[0x0][0x670] ;  /* 0x00019c00ff047b82 */ /* 0x002e620000000a00 */
[----:B---3--:R2:W-:Y:S07]  /*6cb0*/  STS.128 [UR5+0x38750], R12 ;  /* 0x0387500cff007988 */ /* 0x0085ee0008000c05 */
[----:B------:R-:W1:Y:S01]  /*6cc0*/  LDC.64 R6, c[0x0][0x678] ;  /* 0x00019e00ff067b82 */ /* 0x000e620000000a00 */
[----:B----4-:R2:W-:Y:S04]  /*6cd0*/  STS.128 [UR5+0x38760], R8 ;  /* 0x03876008ff007988 */ /* 0x0105e80008000c05 */
[----:B-1----:R2:W-:Y:S02]  /*6ce0*/  STS.128 [UR5+0x38770], R4 ;  /* 0x03877004ff007988 */ /* 0x0025e40008000c05 */
.L_x_98:
[----:B------:R-:W-:Y:S05]  /*6cf0*/  BSYNC B0 ;  /* 0x0000000000007941 */ /* 0x000fea0003800000 */
.L_x_97:
[----:B------:R-:W-:Y:S01]  /*6d00*/  ELECT P0, URZ, PT ;  /* 0x00000000003f782f */ /* 0x000fe20003800000 */
[----:B------:R-:W-:Y:S01]  /*6d10*/  NOP ;  /* 0x0000000000007918 */ /* 0x000fe20000000000 */
[----:B------:R-:W-:Y:S01]  /*6d20*/  ULDC UR5, c[0x0][0x884] ;  /* 0x0002210000057ab9 */ /* 0x000fe20000000800 */
[----:B------:R-:W-:Y:S01]  /*6d30*/  ULDC.64 UR6, c[0x0][0x800] ;  /* 0x0002000000067ab9 */ /* 0x000fe20000000a00 */
[----:B------:R-:W-:Y:S01]  /*6d40*/  ULEA UR4, UR5, UR4, 0x1 ;  /* 0x0000000405047291 */ /* 0x000fe2000f8e083f */
[----:B------:R-:W-:Y:S03]  /*6d50*/  BSSY B0, `(.L_x_99) ;  /* 0x0000033000007945 */ /* 0x000fe60003800000 */
[----:B------:R-:W-:-:S05]  /*6d60*/  UIMAD.WIDE UR6, UR4, 0x80, UR6 ;  /* 0x00000080040678a5 */ /* 0x000fca000f8e0206 */
[----:B------:R-:W-:Y:S07]  /*6d70*/  @!P0 BRA `(.L_x_100) ;  /* 0x0000000000c08947 */ /* 0x000fee0003800000 */
[----:B------:R-:W-:Y:S01]  /*6d80*/  ULDC.64 UR4, c[0x0][0x808] ;  /* 0x0002020000047ab9 */ /* 0x000fe20000000a00 */
[----:B------:R-:W-:Y:S01]  /*6d90*/  ULDC.64 UR8, c[0x0][0x810] ;  /* 0x0002040000087ab9 */ /* 0x000fe20000000a00 */
[----:B------:R-:W-:Y:S02]  /*6da0*/  ISETP.NE.U32.AND P0, PT, RZ, UR4, PT ;  /* 0x00000004ff007c0c */ /* 0x000fe4000bf05070 */
[----:B------:R-:W-:Y:S02]  /*6db0*/  ISETP.NE.U32.AND P1, PT, RZ, UR8, PT ;  /* 0x00000008ff007c0c */ /* 0x000fe4000bf25070 */
[----:B------:R-:W-:Y:S02]  /*6dc0*/  ISETP.NE.AND.EX P0, PT, RZ, UR5, PT, P0 ;  /* 0x00000005ff007c0c */ /* 0x000fe4000bf05300 */
[----:B------:R-:W-:-:S11]  /*6dd0*/  ISETP.NE.AND.EX P1, PT, RZ, UR9, PT, P1 ;  /* 0x00000009ff007c0c */ /* 0x000fd6000bf25310 */
[----:B------:R-:W-:Y:S05]  /*6de0*/  @!P0 BRA `(.L_x_101) ;  /* 0x0000000000188947 */ /* 0x000fea0003800000 */
[----:B--2---:R-:W-:-:S04]  /*6df0*/  LEA R4, P0, R18, UR4, 0x3 ;  /* 0x0000000412047c11 */ /* 0x004fc8000f8018ff */
[----:B------:R-:W-:-:S06]  /*6e00*/  LEA.HI.X R5, R18, UR5, R3, 0x3, P0 ;  /* 0x0000000512057c11 */ /* 0x000fcc00080f1c03 */
[----:B------:R-:W2:Y:S01]  /*6e10*/  LDG.E.64 R4, desc[UR56][R4.64] ;  /* 0x0000003804047981 */ /* 0x000ea2000c1e1b00 */
[----:B------:R-:W-:Y:S02]  /*6e20*/  UMOV UR4, 0x400 ;  /* 0x0000040000047882 */ /* 0x000fe40000000000 */
[----:B------:R-:W-:-:S09]  /*6e30*/  ULEA UR4, UR41, UR4, 0x18 ;  /* 0x0000000429047291 */ /* 0x000fd2000f8ec03f */
[----:B--2---:R1:W-:Y:S03]  /*6e40*/  STS.64 [UR4+0x38700], R4 ;  /* 0x03870004ff007988 */ /* 0x0043e60008000a04 */
.L_x_101:
[----:B------:R-:W-:Y:S05]  /*6e50*/  @!P1 BRA `(.L_x_100) ;  /* 0x0000000000889947 */ /* 0x000fea0003800000 */
[----:B-12---:R-:W-:-:S04]  /*6e60*/  LEA R4, P0, R18, UR8, 0x3 ;  /* 0x0000000812047c11 */ /* 0x006fc8000f8018ff */
[----:B------:R-:W-:-:S06]  /*6e70*/  LEA.HI.X R5, R18, UR9, R3, 0x3, P0 ;  /* 0x0000000912057c11 */ /* 0x000fcc00080f1c03 */
[----:B------:R-:W2:Y:S01]  /*6e80*/  LDG.E.64 R4, desc[UR56][R4.64] ;  /* 0x0000003804047981 */ /* 0x000ea2000c1e1b00 */
[----:B------:R-:W-:Y:S02]  /*6e90*/  UMOV UR4, 0x400 ;  /* 0x0000040000047882 */ /* 0x000fe40000000000 */
[----:B------:R-:W-:-:S04]  /*6ea0*/  ULEA UR4, UR41, UR4, 0x18 ;  /* 0x0000000429047291 */ /* 0x000fc8000f8ec03f */
[----:B------:R-:W-:-:S05]  /*6eb0*/  UIADD3 UR5, UR4, 0x38700, URZ ;  /* 0x0003870004057890 */ /* 0x000fca000fffe03f */
[----:B------:R-:W1:Y:S01]  /*6ec0*/  LDS R3, [UR4+0x3871c] ;  /* 0x03871c04ff037984 */ /* 0x000e620008000800 */
[----:B------:R-:W-:-:S03]  /*6ed0*/  IMAD.U32 R8, RZ, RZ, UR5 ;  /* 0x00000005ff087e24 */ /* 0x000fc6000f8e00ff */
[----:B------:R-:W-:Y:S02]  /*6ee0*/  STS [UR4+0x38730], RZ ;  /* 0x038730ffff007988 */ /* 0x000fe40008000804 */
[----:B------:R-:W-:-:S05]  /*6ef0*/  SHF.R.U64 R8, R8, 0x4, RZ ;  /* 0x0000000408087819 */ /* 0x000fca00000012ff */
[----:B------:R-:W-:Y:S04]  /*6f00*/  STS [UR4+0x38710], R8 ;  /* 0x03871008ff007988 */ /* 0x000fe80008000804 */
[----:B------:R-:W-:Y:S01]  /*6f10*/  STS [UR4+0x38714], R8 ;  /* 0x03871408ff007988 */ /* 0x000fe20008000804 */
[----:B--2---:R-:W-:Y:S01]  /*6f20*/  SHF.L.U64.HI R11, R4, 0x1, R5 ;  /* 0x00000001040b7819 */ /* 0x004fe20000010205 */
[----:B------:R-:W-:-:S03]  /*6f30*/  VIADD R5, R0, 0xffffffff ;  /* 0xffffffff00057836 */ /* 0x000fc60000000000 */
[----:B------:R-:W-:-:S04]  /*6f40*/  LOP3.LUT R11, R11, 0x1fffffff, RZ, 0xc0, !PT ;  /* 0x1fffffff0b0b7812 */ /* 0x000fc800078ec0ff */
[----:B------:R-:W-:-:S04]  /*6f50*/  SHF.R.U32.HI R6, RZ, 0x4, R11 ;  /* 0x00000004ff067819 */ /* 0x000fc8000001160b */
[----:B-1----:R-:W-:-:S05]  /*6f60*/  LOP3.LUT R3, R3, 0xf, R6, 0xb8, !PT ;  /* 0x0000000f03037812 */ /* 0x002fca00078eb806 */
[----:B------:R1:W-:Y:S04]  /*6f70*/  STS [UR4+0x3871c], R3 ;  /* 0x03871c03ff007988 */ /* 0x0003e80008000804 */
[----:B------:R-:W2:Y:S01]  /*6f80*/  LDS R6, [UR4+0x3871c] ;  /* 0x03871c04ff067984 */ /* 0x000ea20008000800 */
[----:B-1----:R-:W-:Y:S02]  /*6f90*/  IMAD.SHL.U32 R3, R4, 0x2, RZ ;  /* 0x0000000204037824 */ /* 0x002fe400078e00ff */
[----:B------:R-:W-:-:S03]  /*6fa0*/  VIADD R4, R2, 0xffffffff ;  /* 0xffffffff02047836 */ /* 0x000fc60000000000 */
[----:B------:R-:W-:-:S04]  /*6fb0*/  LOP3.LUT R2, R3, 0xfffffffe, RZ, 0xc0, !PT ;  /* 0xfffffffe03027812 */ /* 0x000fc800078ec0ff */
[----:B------:R-:W-:-:S05]  /*6fc0*/  SHF.R.U64 R2, R2, 0x4, R11 ;  /* 0x0000000402027819 */ /* 0x000fca000000120b */
[----:B------:R-:W-:Y:S01]  /*6fd0*/  STS [UR4+0x3870c], R2 ;  /* 0x03870c02ff007988 */ /* 0x000fe20008000804 */
[----:B--2---:R-:W-:-:S05]  /*6fe0*/  LOP3.LUT R6, R6, 0xf0, RZ, 0xb8, !PT ;  /* 0x000000f006067812 */ /* 0x004fca00078eb8ff */
[----:B------:R1:W-:Y:S04]  /*6ff0*/  STS [UR4+0x3871c], R6 ;  /* 0x03871c06ff007988 */ /* 0x0003e80008000804 */
[----:B------:R-:W2:Y:S01]  /*7000*/  LDS R9, [UR4+0x3871c] ;  /* 0x03871c04ff097984 */ /* 0x000ea20008000800 */
[----:B-1----:R-:W-:-:S05]  /*7010*/  CS2R R6, SRZ ;  /* 0x0000000000067805 */ /* 0x002fca000001ff00 */
[----:B------:R-:W-:Y:S01]  /*7020*/  STS.128 [UR4+0x38720], R4 ;  /* 0x03872004ff007988 */ /* 0x000fe20008000c04 */
[----:B--2---:R-:W-:-:S05]  /*7030*/  LOP3.LUT R9, R9, 0xf00, RZ, 0xb8, !PT ;  /* 0x00000f0009097812 */ /* 0x004fca00078eb8ff */
[----:B------:R-:W-:Y:S04]  /*7040*/  STS.64 [UR4+0x38718], R8 ;  /* 0x03871808ff007988 */ /* 0x000fe80008000a04 */
[----:B------:R-:W1:Y:S02]  /*7050*/  LDS R10, [UR4+0x3871c] ;  /* 0x03871c04ff0a7984 */ /* 0x000e640008000800 */
[----:B-1----:R-:W-:-:S05]  /*7060*/  LOP3.LUT R0, R10, 0xf000, RZ, 0xb8, !PT ;  /* 0x0000f0000a007812 */ /* 0x002fca00078eb8ff */
[----:B------:R3:W-:Y:S02]  /*7070*/  STS [UR4+0x3871c], R0 ;  /* 0x03871c00ff007988 */ /* 0x0007e40008000804 */
.L_x_100:
[----:B------:R-:W-:Y:S05]  /*7080*/  BSYNC B0 ;  /* 0x0000000000007941 */ /* 0x000fea0003800000 */
.L_x_99:
[----:B---3--:R-:W3:Y:S01]  /*7090*/  S2R R0, SR_LANEID ;  /* 0x0000000000007919 */ /* 0x008ee20000000000 */
[----:B------:R-:W-:Y:S01]  /*70a0*/  ELECT P0, URZ, PT ;  /* 0x00000000003f782f */ /* 0x000fe20003800000 */
[----:B------:R-:W-:Y:S01]  /*70b0*/  NOP ;  /* 0x0000000000007918 */ /* 0x000fe20000000000 */
[----:B------:R-:W-:Y:S01]  /*70c0*/  UMOV UR4, URZ ;  /* 0x0000003f00047c82 */ /* 0x000fe20008000000 */
[----:B------:R-:W-:Y:S10]  /*70d0*/  BSSY B0, `(.L_x_102) ;  /* 0x0000004000007945 */ /* 0x000ff40003800000 */
[----:B------:R-:W-:Y:S05]  /*70e0*/  @!P0 BRA `(.L_x_103) ;  /* 0x0000000000088947 */ /* 0x000fea0003800000 */
[----:B------:R0:W-:Y:S01]  /*70f0*/  UTMACMDFLUSH ;  /* 0x00000000000079b7 */ /* 0x0001e20000000000 */
[----:B------:R-:W-:-:S04]  /*7100*/  DEPBAR.LE SB0, 0x0 ;  /* 0x000080000000791a */ /* 0x000fc80000000000 */
.L_x_103:
[----:B------:R-:W-:Y:S05]  /*7110*/  BSYNC B0 ;  /* 0x0000000000007941 */ /* 0x000fea0003800000 */
.L_x_102:
[----:B------:R-:W-:Y:S01]  /*7120*/  UMOV UR5, 0x400 ;  /* 0x0000040000057882 */ /* 0x000fe20000000000 */
[----:B-123--:R-:W-:Y:S01]  /*7130*/  IMAD.SHL.U32 R4, R0, 0x4, RZ ;  /* 0x0000000400047824 */ /* 0x00efe200078e00ff */
[----:B------:R-:W-:-:S04]  /*7140*/  ULEA UR5, UR41, UR5, 0x18 ;  /* 0x0000000529057291 */ /* 0x000fc8000f8ec03f */
[----:B------:R-:W-:Y:S01]  /*7150*/  UIADD3 UR24, UR5, 0x38700, URZ ;  /* 0x0003870005187890 */ /* 0x000fe2000fffe03f */
[----:B------:R-:W-:Y:S01]  /*7160*/  IADD3 R2, P0, R4, UR6, RZ ;  /* 0x0000000604027c10 */ /* 0x000fe2000ff1e0ff */
[----:B------:R-:W-:-:S04]  /*7170*/  IMAD.MOV.U32 R0, RZ, RZ, RZ ;  /* 0x000000ffff007224 */ /* 0x000fc800078e00ff */
[----:B------:R-:W-:-:S03]  /*7180*/  IMAD.X R3, RZ, RZ, UR7, P0 ;  /* 0x00000007ff037e24 */ /* 0x000fc600080e06ff */
[----:B------:R-:W1:Y:S01]  /*7190*/  LDS R5, [R4+UR24] ;  /* 0x0000001804057984 */ /* 0x000e620008000800 */
[----:B------:R-:W-:-:S03]  /*71a0*/  SHF.L.U32 R0, R0, 0x1f, RZ ;  /* 0x0000001f00007819 */ /* 0x000fc600000006ff */
[----:B-1----:R1:W2:Y:S02]  /*71b0*/  ATOMG.E.EXCH.STRONG.GPU PT, RZ, [R2], R5 ;  /* 0x0000000502ff73a8 */ /* 0x0022a400041ee100 */
[----:B--2---:R-:W2:Y:S01]  /*71c0*/  SYNCS.PHASECHK.TRANS64.TRYWAIT P0, [UR5+0x38528], R0 ;  /* 0x03852800ff0075a7 */ /* 0x004ea20008000145 */
[----:B------:R-:W-:Y:S02]  /*71d0*/  ULOP3.LUT UR25, UR53, 0x1, URZ, 0xfc, !UPT ;  /* 0x0000000135197892 */ /* 0x000fe4000f8efc3f */
[----:B------:R-:W-:Y:S01]  /*71e0*/  ULOP3.LUT UR26, UR51, 0x2, URZ, 0xfc, !UPT ;  /* 0x00000002331a7892 */ /* 0x000fe2000f8efc3f */
[----:B-12---:R-:W-:Y:S11]  /*71f0*/  @!P0 BRA `(.L_x_104) ;  /* 0x00000054001c8947 */ /* 0x006ff60003800000 */
.L_x_232:
[----:B------:R-:W-:Y:S01]  /*7200*/  IMAD.MOV.U32 R2, RZ, RZ, 0x1 ;  /* 0x00000001ff027424 */ /* 0x000fe200078e00ff */
[----:B------:R-:W-:Y:S01]  /*7210*/  ULDC UR27, c[0x0][0x598] ;  /* 0x00016600001b7ab9 */ /* 0x000fe20000000800 */
[----:B-1----:R-:W-:Y:S01]  /*7220*/  IMAD.MOV.U32 R0, RZ, RZ, 0x1 ;  /* 0x00000001ff007424 */ /* 0x002fe200078e00ff */
[----:B------:R-:W-:Y:S01]  /*7230*/  ULDC UR28, c[0x0][0x580] ;  /* 0x00016000001c7ab9 */ /* 0x000fe20000000800 */
[----:B------:R-:W-:Y:S01]  /*7240*/  IMAD.MOV.U32 R12, RZ, RZ, RZ ;  /* 0x000000ffff0c7224 */ /* 0x000fe200078e00ff */
[----:B------:R-:W-:Y:S01]  /*7250*/  ULDC.64 UR20, c[0x0][0x590] ;  /* 0x0001640000147ab9 */ /* 0x000fe20000000a00 */
[----:B------:R-:W-:-:S05]  /*7260*/  ULDC.64 UR22, c[0x0][0x588] ;  /* 0x0001620000167ab9 */ /* 0x000fca0000000a00 */
.L_x_141:
[----:B------:R-:W-:-:S06]  /*7270*/  UISETP.NE.AND UP0, UPT, UR25, 0x3, UPT ;  /* 0x000000031900788c */ /* 0x000fcc000bf05270 */
[----:B------:R-:W-:-:S13]  /*7280*/  PLOP3.LUT P1, PT, PT, PT, UP0, 0x80, 0x0 ;  /* 0x000000000000781c */ /* 0x000fda0003f2f008 */
[----:B-1-345:R-:W-:Y:S05]  /*7290*/  @!P1 BRA `(.L_x_105) ;  /* 0x0000000000049947 */ /* 0x03afea0003800000 */
[----:B------:R-:W-:Y:S01]  /*72a0*/  BPT.TRAP 0x1 ;  /* 0x000000040000795c */ /* 0x000fe20000300000 */
.L_x_105:
[----:B------:R-:W-:Y:S01]  /*72b0*/  ULEA UR8, UR4, UR5, 0x3 ;  /* 0x0000000504087291 */ /* 0x000fe2000f8e183f */
[----:B------:R-:W-:-:S08]  /*72c0*/  SHF.L.U32 R3, R12, 0x1f, RZ ;  /* 0x0000001f0c037819 */ /* 0x000fd000000006ff */
[----:B------:R-:W1:Y:S02]  /*72d0*/  SYNCS.PHASECHK.TRANS64.TRYWAIT P0, [UR8+0x38400], R3 ;  /* 0x03840003ff0075a7 */ /* 0x000e640008000148 */
[----:B-1----:R-:W-:Y:S05]  /*72e0*/  @!P0 BRA `(.L_x_106) ;  /* 0x0000005000f88947 */ /* 0x002fea0003800000 */
.L_x_233:
[----:B------:R-:W-:-:S09]  /*72f0*/  ULEA UR9, UR4, UR5, 0x4 ;  /* 0x0000000504097291 */ /* 0x000fd2000f8e203f */
[----:B-1----:R-:W1:Y:S01]  /*7300*/  LDS.128 R4, [UR9+0x38530] ;  /* 0x03853009ff047984 */ /* 0x002e620008000c00 */
[----:B------:R-:W-:Y:S01]  /*7310*/  @!PT LDS RZ, [RZ] ;  /* 0x00000000fffff984 */ /* 0x000fe20000000800 */
[----:B------:R-:W-:Y:S01]  /*7320*/  @!PT LDS RZ, [RZ] ;  /* 0x00000000fffff984 */ /* 0x000fe20000000800 */
[----:B------:R-:W-:Y:S01]  /*7330*/  @!PT LDS RZ, [RZ] ;  /* 0x00000000fffff984 */ /* 0x000fe20000000800 */
[----:B------:R-:W-:Y:S01]  /*7340*/  @!PT LDS RZ, [RZ] ;  /* 0x00000000fffff984 */ /* 0x000fe20000000800 */
[----:B------:R2:W-:Y:S06]  /*7350*/  MEMBAR.ALL.CTA ;  /* 0x0000000000007992 */ /* 0x0005ec0000008000 */
[----:B--2---:R-:W2:Y:S01]  /*7360*/  FENCE.VIEW.ASYNC.S ;  /* 0x00000000000073c6 */ /* 0x004ea20000000000 */
[----:B------:R-:W-:Y:S05]  /*7370*/  @!P1 BRA `(.L_x_107) ;  /* 0x0000000000049947 */ /* 0x000fea0003800000 */
[----:B------:R-:W-:Y:S01]  /*7380*/  BPT.TRAP 0x1 ;  /* 0x000000040000795c */ /* 0x000fe20000300000 */
.L_x_107:
[----:B------:R-:W-:Y:S01]  /*7390*/  UIADD3 UR8, UR8, 0x38440, URZ ;  /* 0x0003844008087890 */ /* 0x000fe2000fffe03f */
[----:B------:R-:W-:Y:S02]  /*73a0*/  R2UR UR10, R16 ;  /* 0x00000000100a72ca */ /* 0x000fe400000e0000 */
[----:B------:R-:W-:Y:S01]  /*73b0*/  R2UR UR11, R17 ;  /* 0x00000000110b72ca */ /* 0x000fe200000e0000 */
[----:B------:R-:W-:Y:S01]  /*73c0*/  UPRMT UR8, UR41, 0x654, UR8 ;  /* 0x0000065429087896 */ /* 0x000fe20008000008 */
[----:B------:R-:W-:Y:S02]  /*73d0*/  LOP3.LUT P1, RZ, R2, 0xff, RZ, 0xc0, !PT ;  /* 0x000000ff02ff7812 */ /* 0x000fe4000782c0ff */
[----:B------:R-:W-:-:S04]  /*73e0*/  ISETP.NE.U32.AND P0, PT, RZ, UR20, PT ;  /* 0x00000014ff007c0c */ /* 0x000fc8000bf05070 */
[----:B------:R-:W-:Y:S02]  /*73f0*/  ISETP.NE.AND.EX P0, PT, RZ, UR21, PT, P0 ;  /* 0x00000015ff007c0c */ /* 0x000fe4000bf05300 */
[----:B--2---:R-:W-:Y:S01]  /*7400*/  SYNCS.ARRIVE.TRANS64.RED.A1T0 RZ, [UR8], RZ ;  /* 0x000000ffffff79a7 */ /* 0x004fe20008100408 */
[----:B------:R-:W-:Y:S02]  /*7410*/  USHF.L.U32 UR10, UR10, 0x7, URZ ;  /* 0x000000070a0a7899 */ /* 0x000fe4000800063f */
[----:B------:R-:W-:Y:S02]  /*7420*/  USHF.L.U32 UR11, UR11, 0x7, URZ ;  /* 0x000000070b0b7899 */ /* 0x000fe4000800063f */
[----:B------:R-:W-:Y:S10]  /*7430*/  @!P1 BRA `(.L_x_108) ;  /* 0x00000000000c9947 */ /* 0x000ff40003800000 */
[----:B------:R-:W-:-:S04]  /*7440*/  DEPBAR {5,4,3,2,1,0} ;  /* 0x0000003f0000791a */ /* 0x000fc80000000000 */
[----:B------:R2:W-:Y:S02]  /*7450*/  UTMACCTL.IV [UR6] ;  /* 0x00000000060079b9 */ /* 0x0005e40008000000 */
[----:B--2---:R-:W-:Y:S01]  /*7460*/  NOP ;  /* 0x0000000000007918 */ /* 0x004fe20000000000 */
.L_x_108:
[----:B------:R-:W-:Y:S05]  /*7470*/  @!P0 BRA `(.L_x_109) ;  /* 0x0000000000188947 */ /* 0x000fea0003800000 */
[----:B------:R-:W2:Y:S02]  /*7480*/  LDC.64 R2, c[0x0][0x590] ;  /* 0x00016400ff027b82 */ /* 0x000ea40000000a00 */
[----:B--2---:R-:W-:-:S06]  /*7490*/  IMAD.WIDE R2, R18, 0x8, R2 ;  /* 0x0000000812027825 */ /* 0x004fcc00078e0202 */
[----:B------:R-:W2:Y:S04]  /*74a0*/  LDG.E.64 R2, desc[UR56][R2.64] ;  /* 0x0000003802027981 */ /* 0x000ea8000c1e1b00 */
[----:B--2---:R-:W2:Y:S02]  /*74b0*/  LD.E R8, desc[UR56][R2.64] ;  /* 0x0000003802087980 */ /* 0x004ea4000c101900 */
[----:B--2---:R-:W-:Y:S01]  /*74c0*/  FSETP.NEU.AND P0, PT, R8, RZ, PT ;  /* 0x000000ff0800720b */ /* 0x004fe20003f0d000 */
[----:B------:R-:W-:-:S12]  /*74d0*/  BRA `(.L_x_110) ;  /* 0x0000000000247947 */ /* 0x000fd80003800000 */
.L_x_109:
[----:B------:R-:W-:Y:S02]  /*74e0*/  ISETP.NE.U32.AND P1, PT, RZ, UR22, PT ;  /* 0x00000016ff007c0c */ /* 0x000fe4000bf25070 */
[----:B------:R-:W-:Y:S02]  /*74f0*/  FSETP.NEU.AND P0, PT, RZ, UR28, PT ;  /* 0x0000001cff007c0b */ /* 0x000fe4000bf0d000 */
[----:B------:R-:W-:-:S13]  /*7500*/  ISETP.NE.AND.EX P1, PT, RZ, UR23, PT, P1 ;  /* 0x00000017ff007c0c */ /* 0x000fda000bf25310 */
[----:B------:R-:W-:Y:S05]  /*7510*/  @!P1 BRA `(.L_x_110) ;  /* 0x0000000000149947 */ /* 0x000fea0003800000 */
[----:B------:R-:W2:Y:S01]  /*7520*/  LDC.64 R2, c[0x0][0x588] ;  /* 0x00016200ff027b82 */ /* 0x000ea20000000a00 */
[----:B------:R-:W-:-:S04]  /*7530*/  IMAD R9, R18, UR27, RZ ;  /* 0x0000001b12097c24 */ /* 0x000fc8000f8e02ff */
[----:B--2---:R-:W-:-:S06]  /*7540*/  IMAD.WIDE R2, R9, 0x4, R2 ;  /* 0x0000000409027825 */ /* 0x004fcc00078e0202 */
[----:B------:R-:W2:Y:S02]  /*7550*/  LDG.E R2, desc[UR56][R2.64] ;  /* 0x0000003802027981 */ /* 0x000ea4000c1e1900 */
[----:B--2---:R-:W-:-:S13]  /*7560*/  FSETP.NEU.AND P0, PT, R2, RZ, PT ;  /* 0x000000ff0200720b */ /* 0x004fda0003f0d000 */
.L_x_110:
[----:B------:R-:W-:Y:S01]  /*7570*/  UISETP.NE.AND UP0, UPT, UR26, 0x3, UPT ;  /* 0x000000031a00788c */ /* 0x000fe2000bf05270 */
[----:B------:R-:W-:-:S05]  /*7580*/  ELECT P1, URZ, PT ;  /* 0x00000000003f782f */ /* 0x000fca0003820000 */
[----:B------:R-:W-:Y:S02]  /*7590*/  PLOP3.LUT P2, PT, PT, PT, UP0, 0x80, 0x0 ;  /* 0x000000000000781c */ /* 0x000fe40003f4f008 */
[----:B------:R-:W-:-:S11]  /*75a0*/  PLOP3.LUT P0, PT, P0, P1, PT, 0x2a, 0x0 ;  /* 0x000000000000781c */ /* 0x000fd60000702572 */
[----:B------:R-:W-:Y:S05]  /*75b0*/  @!P2 BRA `(.L_x_111) ;  /* 0x000000000004a947 */ /* 0x000fea0003800000 */
[----:B------:R-:W-:Y:S01]  /*75c0*/  BPT.TRAP 0x1 ;  /* 0x000000040000795c */ /* 0x000fe20000300000 */
.L_x_111:
[----:B------:R-:W-:-:S04]  /*75d0*/  SHF.L.U32 R2, R0, 0x1f, RZ ;  /* 0x0000001f00027819 */ /* 0x000fc800000006ff */
[----:B------:R-:W2:Y:S02]  /*75e0*/  SYNCS.PHASECHK.TRANS64.TRYWAIT P1, [UR5+0x38500], R2 ;  /* 0x03850002ff0075a7 */ /* 0x000ea40008020145 */
[----:B--2---:R-:W-:Y:S05]  /*75f0*/  @!P1 BRA `(.L_x_112) ;  /* 0x00000050004c9947 */ /* 0x004fea0003800000 */
.L_x_234:
[----:B------:R-:W-:Y:S04]  /*7600*/  BSSY B0, `(.L_x_113) ;  /* 0x0000010000007945 */ /* 0x000fe80003800000 */
[----:B------:R-:W-:Y:S05]  /*7610*/  @P0 BRA `(.L_x_114) ;  /* 0x0000000000380947 */ /* 0x000fea0003800000 */
[----:B------:R-:W-:Y:S02]  /*7620*/  UIADD3 UR8, UR5, 0x30000, URZ ;  /* 0x0003000005087890 */ /* 0x000fe4000fffe03f */
[----:B------:R-:W-:Y:S02]  /*7630*/  UIADD3 UR9, UR5, 0x384e0, URZ ;  /* 0x000384e005097890 */ /* 0x000fe4000fffe03f */
[----:B------:R-:W-:Y:S02]  /*7640*/  UIADD3 UR14, UR10, 0x40, URZ ;  /* 0x000000400a0e7890 */ /* 0x000fe4000fffe03f */
[----:B------:R-:W-:Y:S01]  /*7650*/  UIADD3 UR12, UR5, 0x31000, URZ ;  /* 0x00031000050c7890 */ /* 0x000fe2000fffe03f */
[----:B------:R-:W-:Y:S01]  /*7660*/  UMOV UR16, 0x0 ;  /* 0x0000000000107882 */ /* 0x000fe20000000000 */
[----:B------:R-:W-:Y:S01]  /*7670*/  UMOV UR17, 0x10000000 ;  /* 0x1000000000117882 */ /* 0x000fe20000000000 */
[----:B------:R-:W-:Y:S01]  /*7680*/  UMOV UR15, UR11 ;  /* 0x0000000b000f7c82 */ /* 0x000fe20008000000 */
[----:B------:R-:W-:Y:S01]  /*7690*/  UMOV UR13, UR9 ;  /* 0x00000009000d7c82 */ /* 0x000fe20008000000 */
[----:B------:R3:W-:Y:S04]  /*76a0*/  UTMALDG.2D [UR8], [UR6], desc[UR16] ;  /* 0x00001008060075b4 */ /* 0x0007e80008009000 */
[----:B------:R3:W-:Y:S02]  /*76b0*/  UTMALDG.2D [UR12], [UR6], desc[UR16] ;  /* 0x0000100c060075b4 */ /* 0x0007e40008009000 */
[----:B---3--:R-:W-:Y:S05]  /*76c0*/  @!P2 BRA `(.L_x_115) ;  /* 0x000000000004a947 */ /* 0x008fea0003800000 */
[----:B------:R-:W-:Y:S01]  /*76d0*/  BPT.TRAP 0x1 ;  /* 0x000000040000795c */ /* 0x000fe20000300000 */
.L_x_115:
[----:B--2---:R-:W2:Y:S02]  /*76e0*/  LDC R3, c[0x0][0x828] ;  /* 0x00020a00ff037b82 */ /* 0x004ea40000000800 */
[----:B--2---:R3:W-:Y:S02]  /*76f0*/  SYNCS.ARRIVE.TRANS64.RED.A0TR RZ, [UR5+0x384e0], R3 ;  /* 0x0384e003ffff79a7 */ /* 0x0047e40008300405 */
.L_x_114:
[----:B------:R-:W-:Y:S05]  /*7700*/  BSYNC B0 ;  /* 0x0000000000007941 */ /* 0x000fea0003800000 */
.L_x_113:
[----:B------:R-:W-:Y:S05]  /*7710*/  @!P2 BRA `(.L_x_116) ;  /* 0x000000000004a947 */ /* 0x000fea0003800000 */
[----:B------:R-:W-:Y:S01]  /*7720*/  BPT.TRAP 0x1 ;  /* 0x000000040000795c */ /* 0x000fe20000300000 */
.L_x_116:
[----:B------:R-:W-:-:S04]  /*7730*/  UIADD3 UR8, UR5, 0x384e0, URZ ;  /* 0x000384e005087890 */ /* 0x000fc8000fffe03f */
[----:B------:R-:W-:-:S09]  /*7740*/  UPRMT UR8, UR41, 0x654, UR8 ;  /* 0x0000065429087896 */ /* 0x000fd20008000008 */
[----:B------:R-:W-:Y:S01]  /*7750*/  SYNCS.ARRIVE.TRANS64.RED.A1T0 RZ, [UR8], RZ ;  /* 0x000000ffffff79a7 */ /* 0x000fe20008100408 */
[----:B------:R-:W-:Y:S05]  /*7760*/  @!P2 BRA `(.L_x_117) ;  /* 0x000000000004a947 */ /* 0x000fea0003800000 */
[----:B------:R-:W-:Y:S01]  /*7770*/  BPT.TRAP 0x1 ;  /* 0x000000040000795c */ /* 0x000fe20000300000 */
.L_x_117:
[----:B------:R-:W4:Y:S02]  /*7780*/  SYNCS.PHASECHK.TRANS64.TRYWAIT P1, [UR5+0x38508], R2 ;  /* 0x03850802ff0075a7 */ /* 0x000f240008020145 */
[----:B----4-:R-:W-:Y:S05]  /*7790*/  @!P1 BRA `(.L_x_118) ;  /* 0x0000004c00fc9947 */ /* 0x010fea0003800000 */
.L_x_235:
[----:B------:R-:W-:Y:S04]  /*77a0*/  BSSY B0, `(.L_x_119) ;  /* 0x0000012000007945 */ /* 0x000fe80003800000 */
[----:B------:R-:W-:Y:S05]  /*77b0*/  @P0 BRA `(.L_x_120) ;  /* 0x0000000000400947 */ /* 0x000fea0003800000 */
[----:B------:R-:W-:Y:S02]  /*77c0*/  UIADD3 UR19, UR11, 0x20, URZ ;  /* 0x000000200b137890 */ /* 0x000fe4000fffe03f */
        /* <DEDUP_REMOVED lines=8> */
[----:B------:R-:W-:Y:S01]  /*7850*/  UMOV UR15, UR19 ;  /* 0x00000013000f7c82 */ /* 0x000fe20008000000 */
[----:B------:R4:W-:Y:S03]  /*7860*/  UTMALDG.2D [UR16], [UR6], desc[UR8] ;  /* 0x00000810060075b4 */ /* 0x0009e60008009000 */
[----:B------:R4:W-:Y:S02]  /*7870*/  UTMALDG.2D [UR12], [UR6], desc[UR8] ;  /* 0x0000080c060075b4 */ /* 0x0009e40008009000 */
[----:B----4-:R-:W-:Y:S05]  /*7880*/  @!P2 BRA `(.L_x_121) ;  /* 0x000000000004a947 */ /* 0x010fea0003800000 */
[----:B------:R-:W-:Y:S01]  /*7890*/  BPT.TRAP 0x1 ;  /* 0x000000040000795c */ /* 0x000fe20000300000 */
.L_x_121:
[----:B--23--:R-:W2:Y:S02]  /*78a0*/  LDC R3, c[0x0][0x828] ;  /* 0x00020a00ff037b82 */ /* 0x00cea40000000800 */
[----:B--2---:R4:W-:Y:S02]  /*78b0*/  SYNCS.ARRIVE.TRANS64.RED.A0TR RZ, [UR5+0x384e8], R3 ;  /* 0x0384e803ffff79a7 */ /* 0x0049e40008300405 */
.L_x_120:
[----:B------:R-:W-:Y:S05]  /*78c0*/  BSYNC B0 ;  /* 0x0000000000007941 */ /* 0x000fea0003800000 */
.L_x_119:
[----:B------:R-:W-:Y:S05]  /*78d0*/  @!P2 BRA `(.L_x_122) ;  /* 0x000000000004a947 */ /* 0x000fea0003800000 */
[----:B------:R-:W-:Y:S01]  /*78e0*/  BPT.TRAP 0x1 ;  /* 0x000000040000795c */ /* 0x000fe20000300000 */
.L_x_122:
[----:B------:R-:W-:-:S04]  /*78f0*/  UIADD3 UR8, UR5, 0x384e8, URZ ;  /* 0x000384e805087890 */ /* 0x000fc8000fffe03f */
[----:B------:R-:W-:-:S09]  /*7900*/  UPRMT UR8, UR41, 0x654, UR8 ;  /* 0x0000065429087896 */ /* 0x000fd20008000008 */
[----:B------:R-:W-:Y:S01]  /*7910*/  SYNCS.ARRIVE.TRANS64.RED.A1T0 RZ, [UR8], RZ ;  /* 0x000000ffffff79a7 */ /* 0x000fe20008100408 */
[----:B------:R-:W-:Y:S05]  /*7920*/  @!P2 BRA `(.L_x_123) ;  /* 0x000000000004a947 */ /* 0x000fea0003800000 */
[----:B------:R-:W-:Y:S01]  /*7930*/  BPT.TRAP 0x1 ;  /* 0x000000040000795c */ /* 0x000fe20000300000 */
.L_x_123:
[----:B------:R-:W5:Y:S02]  /*7940*/  SYNCS.PHASECHK.TRANS64.TRYWAIT P1, [UR5+0x38510], R2 ;  /* 0x03851002ff0075a7 */ /* 0x000f640008020145 */
[----:B-----5:R-:W-:Y:S05]  /*7950*/  @!P1 BRA `(.L_x_124) ;  /* 0x0000004c00a49947 */ /* 0x020fea0003800000 */
.L_x_236:
        /* <DEDUP_REMOVED lines=14> */
[----:B-1----:R-:W-:Y:S05]  /*7a40*/  @!P2 BRA `(.L_x_127) ;  /* 0x000000000004a947 */ /* 0x002fea0003800000 */
[----:B------:R-:W-:Y:S01]  /*7a50*/  BPT.TRAP 0x1 ;  /* 0x000000040000795c */ /* 0x000fe20000300000 */
.L_x_127:
[----:B--234-:R-:W1:Y:S02]  /*7a60*/  LDC R3, c[0x0][0x828] ;  /* 0x00020a00ff037b82 */ /* 0x01ce640000000800 */
[----:B-1----:R1:W-:Y:S02]  /*7a70*/  SYNCS.ARRIVE.TRANS64.RED.A0TR RZ, [UR5+0x384f0], R3 ;  /* 0x0384f003ffff79a7 */ /* 0x0023e40008300405 */
.L_x_126:
[----:B------:R-:W-:Y:S05]  /*7a80*/  BSYNC B0 ;  /* 0x0000000000007941 */ /* 0x000fea0003800000 */
.L_x_125:
[----:B------:R-:W-:Y:S05]  /*7a90*/  @!P2 BRA `(.L_x_128) ;  /* 0x000000000004a947 */ /* 0x000fea0003800000 */
[----:B------:R-:W-:Y:S01]  /*7aa0*/  BPT.TRAP 0x1 ;  /* 0x000000040000795c */ /* 0x000fe20000300000 */
.L_x_128:
[----:B------:R-:W-:-:S04]  /*7ab0*/  UIADD3 UR8, UR5, 0x384f0, URZ ;  /* 0x000384f005087890 */ /* 0x000fc8000fffe03f */
[----:B------:R-:W-:-:S09]  /*7ac0*/  UPRMT UR8, UR41, 0x654, UR8 ;  /* 0x0000065429087896 */ /* 0x000fd20008000008 */
[----:B------:R-:W-:Y:S01]  /*7ad0*/  SYNCS.ARRIVE.TRANS64.RED.A1T0 RZ, [UR8], RZ ;  /* 0x000000ffffff79a7 */ /* 0x000fe20008100408 */
[----:B------:R-:W-:Y:S05]  /*7ae0*/  @!P2 BRA `(.L_x_129) ;  /* 0x000000000004a947 */ /* 0x000fea0003800000 */
[----:B------:R-:W-:Y:S01]  /*7af0*/  BPT.TRAP 0x1 ;  /* 0x000000040000795c */ /* 0x000fe20000300000 */
.L_x_129:
[----:B------:R-:W5:Y:S02]  /*7b00*/  SYNCS.PHASECHK.TRANS64.TRYWAIT P1, [UR5+0x38518], R2 ;  /* 0x03851802ff0075a7 */ /* 0x000f640008020145 */
[----:B-----5:R-:W-:Y:S05]  /*7b10*/  @!P1 BRA `(.L_x_130) ;  /* 0x0000004c004c9947 */ /* 0x020fea0003800000 */
.L_x_237:
        /* <DEDUP_REMOVED lines=16> */
.L_x_133:
[----:B--2---:R-:W1:Y:S02]  /*7c20*/  LDC R2, c[0x0][0x828] ;  /* 0x00020a00ff027b82 */ /* 0x004e640000000800 */
[----:B-1----:R1:W-:Y:S02]  /*7c30*/  SYNCS.ARRIVE.TRANS64.RED.A0TR RZ, [UR5+0x384f8], R2 ;  /* 0x0384f802ffff79a7 */ /* 0x0023e40008300405 */
.L_x_132:
[----:B------:R-:W-:Y:S05]  /*7c40*/  BSYNC B0 ;  /* 0x0000000000007941 */ /* 0x000fea0003800000 */
.L_x_131:
[----:B------:R-:W-:Y:S05]  /*7c50*/  @!P2 BRA `(.L_x_134) ;  /* 0x000000000004a947 */ /* 0x000fea0003800000 */
[----:B------:R-:W-:Y:S01]  /*7c60*/  BPT.TRAP 0x1 ;  /* 0x000000040000795c */ /* 0x000fe20000300000 */
.L_x_134:
[----:B-1----:R-:W-:Y:S01]  /*7c70*/  ISETP.NE.AND P0, PT, R7, RZ, PT ;  /* 0x000000ff0700720c */ /* 0x002fe20003f05270 */
[----:B------:R-:W-:Y:S01]  /*7c80*/  UIADD3 UR8, UR5, 0x384f8, URZ ;  /* 0x000384f805087890 */ /* 0x000fe2000fffe03f */
[CC--:B------:R-:W-:Y:S02]  /*7c90*/  ISETP.NE.AND P3, PT, R18.reuse, R6.reuse, PT ;  /* 0x000000061200720c */ /* 0x0c0fe40003f65270 */
[----:B------:R-:W-:Y:S01]  /*7ca0*/  ISETP.EQ.OR P0, PT, R18, R6, !P0 ;  /* 0x000000061200720c */ /* 0x000fe20004702670 */
[----:B------:R-:W-:Y:S01]  /*7cb0*/  UPRMT UR8, UR41, 0x654, UR8 ;  /* 0x0000065429087896 */ /* 0x000fe20008000008 */
[----:B------:R-:W-:-:S08]  /*7cc0*/  LOP3.LUT R0, R0, 0x1, RZ, 0x3c, !PT ;  /* 0x0000000100007812 */ /* 0x000fd000078e3cff */
[----:B------:R-:W-:Y:S03]  /*7cd0*/  SYNCS.ARRIVE.TRANS64.RED.A1T0 RZ, [UR8], RZ ;  /* 0x000000ffffff79a7 */ /* 0x000fe60008100408 */
[----:B------:R-:W-:Y:S05]  /*7ce0*/  @P0 BRA `(.L_x_135) ;  /* 0x0000000400040947 */ /* 0x000fea0003800000 */
[----:B------:R-:W-:Y:S01]  /*7cf0*/  ELECT P0, URZ, PT ;  /* 0x00000000003f782f */ /* 0x000fe20003800000 */
[----:B------:R-:W-:-:S12]  /*7d00*/  BSSY B0, `(.L_x_136) ;  /* 0x0000032000007945 */ /* 0x000fd80003800000 */
[----:B------:R-:W-:Y:S05]  /*7d10*/  @!P0 BRA `(.L_x_137) ;  /* 0x0000000000c08947 */ /* 0x000fea0003800000 */
[----:B--234-:R-:W1:Y:S08]  /*7d20*/  LDC.64 R2, c[0x0][0x290] ;  /* 0x0000a400ff027b82 */ /* 0x01ce700000000a00 */
[----:B------:R-:W2:Y:S08]  /*7d30*/  LDC.64 R14, c[0x0][0x808] ;  /* 0x00020200ff0e7b82 */ /* 0x000eb00000000a00 */
[----:B------:R-:W3:Y:S01]  /*7d40*/  LDC.64 R16, c[0x0][0x810] ;  /* 0x00020400ff107b82 */ /* 0x000ee20000000a00 */
[----:B-1----:R-:W-:-:S05]  /*7d50*/  IMAD.WIDE R2, R6, 0xc, R2 ;  /* 0x0000000c06027825 */ /* 0x002fca00078e0202 */
[----:B------:R1:W5:Y:S04]  /*7d60*/  LDG.E R10, desc[UR56][R2.64] ;  /* 0x00000038020a7981 */ /* 0x000368000c1e1900 */
[----:B------:R1:W5:Y:S01]  /*7d70*/  LDG.E R13, desc[UR56][R2.64+0x4] ;  /* 0x00000438020d7981 */ /* 0x000362000c1e1900 */
[----:B--2---:R-:W-:Y:S02]  /*7d80*/  ISETP.NE.U32.AND P0, PT, R14, RZ, PT ;  /* 0x000000ff0e00720c */ /* 0x004fe40003f05070 */
[----:B------:R-:W-:Y:S02]  /*7d90*/  SHF.R.S32.HI R8, RZ, 0x1f, R6 ;  /* 0x0000001fff087819 */ /* 0x000fe40000011406 */
[----:B------:R-:W-:Y:S02]  /*7da0*/  ISETP.NE.AND.EX P0, PT, R15, RZ, PT, P0 ;  /* 0x000000ff0f00720c */ /* 0x000fe40003f05300 */
[----:B---3--:R-:W-:-:S04]  /*7db0*/  ISETP.NE.U32.AND P1, PT, R16, RZ, PT ;  /* 0x000000ff1000720c */ /* 0x008fc80003f25070 */
[----:B------:R-:W-:-:S07]  /*7dc0*/  ISETP.NE.AND.EX P1, PT, R17, RZ, PT, P1 ;  /* 0x000000ff1100720c */ /* 0x000fce0003f25310 */
[----:B-1----:R-:W-:Y:S06]  /*7dd0*/  @!P0 BRA `(.L_x_138) ;  /* 0x0000000000108947 */ /* 0x002fec0003800000 */
[----:B------:R-:W-:-:S04]  /*7de0*/  LEA R2, P0, R6, R14, 0x3 ;  /* 0x0000000e06027211 */ /* 0x000fc800078018ff */
[----:B------:R-:W-:-:S06]  /*7df0*/  LEA.HI.X R3, R6, R15, R8, 0x3, P0 ;  /* 0x0000000f06037211 */ /* 0x000fcc00000f1c08 */
[----:B------:R-:W2:Y:S04]  /*7e00*/  LDG.E.64 R2, desc[UR56][R2.64] ;  /* 0x0000003802027981 */ /* 0x000ea8000c1e1b00 */
[----:B--2---:R1:W-:Y:S02]  /*7e10*/  STS.64 [UR24], R2 ;  /* 0x00000002ff007988 */ /* 0x0043e40008000a18 */
.L_x_138:
[----:B------:R-:W-:Y:S05]  /*7e20*/  @!P1 BRA `(.L_x_137) ;  /* 0x00000000007c9947 */ /* 0x000fea0003800000 */
[----:B-1----:R-:W-:-:S04]  /*7e30*/  LEA R2, P0, R6, R16, 0x3 ;  /* 0x0000001006027211 */ /* 0x002fc800078018ff */
[----:B------:R-:W-:Y:S02]  /*7e40*/  LEA.HI.X R3, R6, R17, R8, 0x3, P0 ;  /* 0x0000001106037211 */ /* 0x000fe400000f1c08 */
[----:B------:R-:W1:Y:S04]  /*7e50*/  LDS R8, [UR24+0x1c] ;  /* 0x00001c18ff087984 */ /* 0x000e680008000800 */
[----:B------:R-:W2:Y:S01]  /*7e60*/  LDG.E.64 R2, desc[UR56][R2.64] ;  /* 0x0000003802027981 */ /* 0x000ea2000c1e1b00 */
        /* <DEDUP_REMOVED lines=13> */
[----:B------:R1:W-:Y:S04]  /*7f40*/  STS [UR24+0x1c], R8 ;  /* 0x00001c08ff007988 */ /* 0x0003e80008000818 */
[----:B------:R-:W2:Y:S01]  /*7f50*/  LDS R11, [UR24+0x1c] ;  /* 0x00001c18ff0b7984 */ /* 0x000ea20008000800 */
[----:B-1---5:R-:W-:Y:S01]  /*7f60*/  VIADD R8, R10, 0xffffffff ;  /* 0xffffffff0a087836 */ /* 0x022fe20000000000 */
[----:B--2---:R-:W-:-:S05]  /*7f70*/  LOP3.LUT R11, R11, 0xf0, RZ, 0xb8, !PT ;  /* 0x000000f00b0b7812 */ /* 0x004fca00078eb8ff */
[----:B------:R1:W-:Y:S04]  /*7f80*/  STS [UR24+0x1c], R11 ;  /* 0x00001c0bff007988 */ /* 0x0003e80008000818 */
[----:B------:R-:W2:Y:S01]  /*7f90*/  LDS R9, [UR24+0x1c] ;  /* 0x00001c18ff097984 */ /* 0x000ea20008000800 */
[----:B-1----:R-:W-:Y:S02]  /*7fa0*/  CS2R R10, SRZ ;  /* 0x00000000000a7805 */ /* 0x002fe4000001ff00 */
[----:B--2---:R-:W-:Y:S01]  /*7fb0*/  LOP3.LUT R17, R9, 0xf00, RZ, 0xb8, !PT ;  /* 0x00000f0009117812 */ /* 0x004fe200078eb8ff */
[----:B------:R-:W-:-:S04]  /*7fc0*/  VIADD R9, R13, 0xffffffff ;  /* 0xffffffff0d097836 */ /* 0x000fc80000000000 */
[----:B------:R-:W-:Y:S04]  /*7fd0*/  STS.64 [UR24+0x18], R16 ;  /* 0x00001810ff007988 */ /* 0x000fe80008000a18 */
[----:B------:R-:W1:Y:S04]  /*7fe0*/  LDS R15, [UR24+0x1c] ;  /* 0x00001c18ff0f7984 */ /* 0x000e680008000800 */
[----:B------:R2:W-:Y:S01]  /*7ff0*/  STS.128 [UR24+0x20], R8 ;  /* 0x00002008ff007988 */ /* 0x0005e20008000c18 */
[----:B-1----:R-:W-:-:S05]  /*8000*/  LOP3.LUT R2, R15, 0xf000, RZ, 0xb8, !PT ;  /* 0x0000f0000f027812 */ /* 0x002fca00078eb8ff */
[----:B------:R2:W-:Y:S02]  /*8010*/  STS [UR24+0x1c], R2 ;  /* 0x00001c02ff007988 */ /* 0x0005e40008000818 */
.L_x_137:
[----:B------:R-:W-:Y:S05]  /*8020*/  BSYNC B0 ;  /* 0x0000000000007941 */ /* 0x000fea0003800000 */
.L_x_136:
[----:B-12---:R-:W1:Y:S01]  /*8030*/  S2R R2, SR_LANEID ;  /* 0x0000000000027919 */ /* 0x006e620000000000 */
[----:B------:R-:W-:Y:S01]  /*8040*/  NOP ;  /* 0x0000000000007918 */ /* 0x000fe20000000000 */
[----:B------:R-:W-:Y:S01]  /*8050*/  ELECT P0, URZ, PT ;  /* 0x00000000003f782f */ /* 0x000fe20003800000 */
[----:B------:R-:W-:Y:S01]  /*8060*/  BSSY B0, `(.L_x_139) ;  /* 0x0000008000007945 */ /* 0x000fe20003800000 */
[----:B-1----:R-:W-:-:S05]  /*8070*/  IMAD.SHL.U32 R8, R2, 0x4, RZ ;  /* 0x0000000402087824 */ /* 0x002fca00078e00ff */
[----:B------:R1:W2:Y:S01]  /*8080*/  LDS R9, [R8+UR24] ;  /* 0x0000001808097984 */ /* 0x0002a20008000800 */
[----:B------:R-:W-:-:S05]  /*8090*/  IADD3 R2, P1, R8, UR6, RZ ;  /* 0x0000000608027c10 */ /* 0x000fca000ff3e0ff */
[----:B---34-:R-:W-:Y:S01]  /*80a0*/  IMAD.X R3, RZ, RZ, UR7, P1 ;  /* 0x00000007ff037e24 */ /* 0x018fe200088e06ff */
[----:B------:R-:W-:Y:S07]  /*80b0*/  @!P0 BRA `(.L_x_140) ;  /* 0x0000000000088947 */ /* 0x000fee0003800000 */
[----:B------:R0:W-:Y:S01]  /*80c0*/  UTMACMDFLUSH ;  /* 0x00000000000079b7 */ /* 0x0001e20000000000 */
[----:B------:R-:W-:-:S04]  /*80d0*/  DEPBAR.LE SB0, 0x0 ;  /* 0x000080000000791a */ /* 0x000fc80000000000 */
.L_x_140:
[----:B------:R-:W-:Y:S05]  /*80e0*/  BSYNC B0 ;  /* 0x0000000000007941 */ /* 0x000fea0003800000 */
.L_x_139:
[----:B--2---:R2:W5:Y:S02]  /*80f0*/  ATOMG.E.EXCH.STRONG.GPU PT, RZ, [R2], R9 ;  /* 0x0000000902ff73a8 */ /* 0x00456400041ee100 */
.L_x_135:
[----:B------:R-:W-:Y:S01]  /*8100*/  UIADD3 UR4, UR4, 0x1, URZ ;  /* 0x0000000104047890 */ /* 0x000fe2000fffe03f */
[----:B------:R-:W-:Y:S01]  /*8110*/  ISETP.NE.AND P0, PT, R7, RZ, PT ;  /* 0x000000ff0700720c */ /* 0x000fe20003f05270 */
[----:B------:R-:W-:Y:S01]  /*8120*/  IMAD.MOV.U32 R16, RZ, RZ, R4 ;  /* 0x000000ffff107224 */ /* 0x000fe200078e0004 */
[----:B--2---:R-:W-:Y:S01]  /*8130*/  SEL R2, RZ, 0x1, !P3 ;  /* 0x00000001ff027807 */ /* 0x004fe20005800000 */
[----:B------:R-:W-:Y:S01]  /*8140*/  UISETP.NE.AND UP0, UPT, UR4, 0x8, UPT ;  /* 0x000000080400788c */ /* 0x000fe2000bf05270 */
[----:B------:R-:W-:Y:S02]  /*8150*/  IMAD.MOV.U32 R17, RZ, RZ, R5 ;  /* 0x000000ffff117224 */ /* 0x000fe400078e0005 */
[----:B------:R-:W-:Y:S01]  /*8160*/  IMAD.MOV.U32 R18, RZ, RZ, R6 ;  /* 0x000000ffff127224 */ /* 0x000fe200078e0006 */
[----:B------:R-:W-:Y:S02]  /*8170*/  USEL UR8, URZ, 0x1, UP0 ;  /* 0x000000013f087887 */ /* 0x000fe40008000000 */
[----:B------:R-:W-:-:S04]  /*8180*/  USEL UR4, UR4, URZ, UP0 ;  /* 0x0000003f04047287 */ /* 0x000fc80008000000 */
[----:B------:R-:W-:Y:S01]  /*8190*/  LOP3.LUT R12, R12, UR8, RZ, 0x3c, !PT ;  /* 0x000000080c0c7c12 */ /* 0x000fe2000f8e3cff */
[----:B------:R-:W-:Y:S07]  /*81a0*/  @P0 BRA `(.L_x_141) ;  /* 0xfffffff000300947 */ /* 0x000fee000383ffff */
[----:B-----5:R-:W-:Y:S01]  /*81b0*/  ELECT P0, URZ, PT ;  /* 0x00000000003f782f */ /* 0x020fe20003800000 */
[----:B------:R-:W-:-:S12]  /*81c0*/  BSSY B0, `(.L_x_142) ;  /* 0x0000017000007945 */ /* 0x000fd80003800000 */
[----:B------:R-:W-:Y:S05]  /*81d0*/  @!P0 BRA `(.L_x_143) ;  /* 0x0000000000548947 */ /* 0x000fea0003800000 */
[----:B------:R-:W-:Y:S05]  /*81e0*/  @!P2 BRA `(.L_x_144) ;  /* 0x000000000004a947 */ /* 0x000fea0003800000 */
[----:B------:R-:W-:Y:S01]  /*81f0*/  BPT.TRAP 0x1 ;  /* 0x000000040000795c */ /* 0x000fe20000300000 */
.L_x_144:
[----:B------:R-:W-:-:S04]  /*8200*/  SHF.L.U32 R2, R0, 0x1f, RZ ;  /* 0x0000001f00027819 */ /* 0x000fc800000006ff */
[----:B------:R-:W2:Y:S02]  /*8210*/  SYNCS.PHASECHK.TRANS64.TRYWAIT P0, [UR5+0x38500], R2 ;  /* 0x03850002ff0075a7 */ /* 0x000ea40008000145 */
[----:B--2---:R-:W-:Y:S05]  /*8220*/  @!P0 BRA `(.L_x_145) ;  /* 0x0000004400a08947 */ /* 0x004fea0003800000 */
.L_x_238:
[----:B------:R-:W-:Y:S05]  /*8230*/  @!P2 BRA `(.L_x_146) ;  /* 0x000000000004a947 */ /* 0x000fea0003800000 */
[----:B------:R-:W-:Y:S01]  /*8240*/  BPT.TRAP 0x1 ;  /* 0x000000040000795c */ /* 0x000fe20000300000 */
.L_x_146:
[----:B------:R-:W5:Y:S02]  /*8250*/  SYNCS.PHASECHK.TRANS64.TRYWAIT P0, [UR5+0x38508], R2 ;  /* 0x03850802ff0075a7 */ /* 0x000f640008000145 */
[----:B-----5:R-:W-:Y:S05]  /*8260*/  @!P0 BRA `(.L_x_147) ;  /* 0x0000004400a88947 */ /* 0x020fea0003800000 */
.L_x_239:
[----:B------:R-:W-:Y:S05]  /*8270*/  @!P2 BRA `(.L_x_148) ;  /* 0x000000000004a947 */ /* 0x000fea0003800000 */
[----:B------:R-:W-:Y:S01]  /*8280*/  BPT.TRAP 0x1 ;  /* 0x000000040000795c */ /* 0x000fe20000300000 */
.L_x_148:
[----:B------:R-:W5:Y:S02]  /*8290*/  SYNCS.PHASECHK.TRANS64.TRYWAIT P0, [UR5+0x38510], R2 ;  /* 0x03851002ff0075a7 */ /* 0x000f640008000145 */
[----:B-----5:R-:W-:Y:S05]  /*82a0*/  @!P0 BRA `(.L_x_149) ;  /* 0x0000004400b08947 */ /* 0x020fea0003800000 */
.L_x_240:
[----:B------:R-:W-:Y:S05]  /*82b0*/  @!P2 BRA `(.L_x_150) ;  /* 0x000000000004a947 */ /* 0x000fea0003800000 */
[----:B------:R-:W-:Y:S01]  /*82c0*/  BPT.TRAP 0x1 ;  /* 0x000000040000795c */ /* 0x000fe20000300000 */
.L_x_150:
[----:B--2---:R-:W-:Y:S01]  /*82d0*/  SHF.L.U32 R2, R0, 0x1f, RZ ;  /* 0x0000001f00027819 */ /* 0x004fe200000006ff */
[----:B---34-:R-:W-:-:S04]  /*82e0*/  IMAD.U32 R3, RZ, RZ, UR5 ;  /* 0x00000005ff037e24 */ /* 0x018fc8000f8e00ff */
[----:B------:R2:W3:Y:S03]  /*82f0*/  SYNCS.PHASECHK.TRANS64.TRYWAIT P0, [R3+URZ+0x38518], R2 ;  /* 0x03851802030075a7 */ /* 0x0004e6000800017f */
[----:B---3--:R-:W-:Y:S05]  /*8300*/  @!P0 NANOSLEEP.SYNCS 0x989680 ;  /* 0x009896800000895d */ /* 0x008fea0003900000 */
[----:B------:R-:W3:Y:S02]  /*8310*/  @!P0 SYNCS.PHASECHK.TRANS64 P0, [R3+URZ+0x38518], R2 ;  /* 0x03851802030085a7 */ /* 0x000ee4000800007f */
[----:B---3--:R-:W-:Y:S05]  /*8320*/  @!P0 BRA `(.L_x_150) ;  /* 0xfffffffc00e88947 */ /* 0x008fea000383ffff */
.L_x_143:
[----:B------:R-:W-:Y:S05]  /*8330*/  BSYNC B0 ;  /* 0x0000000000007941 */ /* 0x000fea0003800000 */
.L_x_142:
[----:B------:R-:W-:Y:S05]  /*8340*/  EXIT ;  /* 0x000000000000794d */ /* 0x000fea0003800000 */
.L_x_96:
[----:B------:R-:W1:Y:S01]  /*8350*/  S2UR UR4, SR_CTAID.Y ;  /* 0x00000000000479c3 */ /* 0x000e620000002600 */
[----:B------:R-:W3:Y:S01]  /*8360*/  S2R R32, SR_LANEID ;  /* 0x0000000000207919 */ /* 0x000ee20000000000 */
[----:B------:R-:W-:Y:S01]  /*8370*/  ELECT P0, URZ, PT ;  /* 0x00000000003f782f */ /* 0x000fe20003800000 */
[----:B------:R-:W-:Y:S01]  /*8380*/  BSSY B0, `(.L_x_151) ;  /* 0x0000037000007945 */ /* 0x000fe20003800000 */
[----:B------:R-:W-:Y:S01]  /*8390*/  ULDC.64 UR8, c[0x0][0x508] ;  /* 0x0001420000087ab9 */ /* 0x000fe20000000a00 */
[----:B-1----:R-:W-:-:S04]  /*83a0*/  UIMAD UR4, UR4, UR39, UR40 ;  /* 0x00000027040472a4 */ /* 0x002fc8000f8e0228 */
[----:B------:R-:W-:-:S06]  /*83b0*/  UIMAD.WIDE UR8, UR4, 0x80, UR8 ;  /* 0x00000080040878a5 */ /* 0x000fcc000f8e0208 */
[----:B------:R-:W-:Y:S06]  /*83c0*/  @!P0 BRA `(.L_x_152) ;  /* 0x0000000000c88947 */ /* 0x000fec0003800000 */
[----:B------:R-:W1:Y:S01]  /*83d0*/  LDC.64 R20, c[0x0][0x300] ;  /* 0x0000c000ff147b82 */ /* 0x000e620000000a00 */
[----:B------:R-:W-:Y:S02]  /*83e0*/  UMOV UR4, 0x400 ;  /* 0x0000040000047882 */ /* 0x000fe40000000000 */
[----:B--2---:R-:W-:-:S05]  /*83f0*/  ULEA UR4, UR41, UR4, 0x18 ;  /* 0x0000000429047291 */ /* 0x004fca000f8ec03f */
[----:B------:R-:W1:Y:S08]  /*8400*/  LDC.64 R22, c[0x0][0x308] ;  /* 0x0000c200ff167b82 */ /* 0x000e700000000a00 */
[----:B------:R-:W2:Y:S08]  /*8410*/  LDC.64 R12, c[0x0][0x310] ;  /* 0x0000c400ff0c7b82 */ /* 0x000eb00000000a00 */
[----:B------:R-:W2:Y:S08]  /*8420*/  LDC.64 R14, c[0x0][0x318] ;  /* 0x0000c600ff0e7b82 */ /* 0x000eb00000000a00 */
[----:B------:R-:W4:Y:S01]  /*8430*/  LDC.64 R8, c[0x0][0x320] ;  /* 0x0000c800ff087b82 */ /* 0x000f220000000a00 */
[----:B-1----:R1:W-:Y:S07]  /*8440*/  STS.128 [UR4+0x38600], R20 ;  /* 0x03860014ff007988 */ /* 0x0023ee0008000c04 */
[----:B------:R-:W4:Y:S08]  /*8450*/  LDC.64 R10, c[0x0][0x328] ;  /* 0x0000ca00ff0a7b82 */ /* 0x000f300000000a00 */
[----:B------:R-:W5:Y:S01]  /*8460*/  LDC.64 R4, c[0x0][0x330] ;  /* 0x0000cc00ff047b82 */ /* 0x000f620000000a00 */
[----:B--2---:R2:W-:Y:S07]  /*8470*/  STS.128 [UR4+0x38610], R12 ;  /* 0x0386100cff007988 */ /* 0x0045ee0008000c04 */
[----:B------:R-:W5:Y:S01]  /*8480*/  LDC.64 R6, c[0x0][0x338] ;  /* 0x0000ce00ff067b82 */ /* 0x000f620000000a00 */
[----:B----4-:R4:W-:Y:S07]  /*8490*/  STS.128 [UR4+0x38620], R8 ;  /* 0x03862008ff007988 */ /* 0x0109ee0008000c04 */
[----:B------:R-:W3:Y:S08]  /*84a0*/  LDC.64 R28, c[0x0][0x340] ;  /* 0x0000d000ff1c7b82 */ /* 0x000ef00000000a00 */
[----:B------:R-:W3:Y:S01]  /*84b0*/  LDC.64 R30, c[0x0][0x348] ;  /* 0x0000d200ff1e7b82 */ /* 0x000ee20000000a00 */
[----:B-----5:R5:W-:Y:S07]  /*84c0*/  STS.128 [UR4+0x38630], R4 ;  /* 0x03863004ff007988 */ /* 0x020bee0008000c04 */
[----:B------:R-:W4:Y:S08]  /*84d0*/  LDC.64 R24, c[0x0][0x350] ;  /* 0x0000d400ff187b82 */ /* 0x000f300000000a00 */
[----:B------:R-:W4:Y:S08]  /*84e0*/  LDC.64 R26, c[0x0][0x358] ;  /* 0x0000d600ff1a7b82 */ /* 0x000f300000000a00 */
[----:B-1----:R-:W1:Y:S01]  /*84f0*/  LDC.64 R20, c[0x0][0x360] ;  /* 0x0000d800ff147b82 */ /* 0x002e620000000a00 */
[----:B---3--:R3:W-:Y:S07]  /*8500*/  STS.128 [UR4+0x38640], R28 ;  /* 0x0386401cff007988 */ /* 0x0087ee0008000c04 */
[----:B------:R-:W1:Y:S08]  /*8510*/  LDC.64 R22, c[0x0][0x368] ;  /* 0x0000da00ff167b82 */ /* 0x000e700000000a00 */
[----:B--2---:R-:W2:Y:S01]  /*8520*/  LDC.64 R12, c[0x0][0x370] ;  /* 0x0000dc00ff0c7b82 */ /* 0x004ea20000000a00 */
[----:B----4-:R4:W-:Y:S07]  /*8530*/  STS.128 [UR4+0x38650], R24 ;  /* 0x03865018ff007988 */ /* 0x0109ee0008000c04 */
[----:B------:R-:W2:Y:S08]  /*8540*/  LDC.64 R14, c[0x0][0x378] ;  /* 0x0000de00ff0e7b82 */ /* 0x000eb00000000a00 */
[----:B------:R-:W3:Y:S01]  /*8550*/  LDC.64 R8, c[0x0][0x400] ;  /* 0x00010000ff087b82 */ /* 0x000ee20000000a00 */
[----:B-1----:R1:W-:Y:S07]  /*8560*/  STS.128 [UR4+0x38660], R20 ;  /* 0x03866014ff007988 */ /* 0x0023ee0008000c04 */
[----:B------:R-:W3:Y:S08]  /*8570*/  LDC.64 R10, c[0x0][0x408] ;  /* 0x00010200ff0a7b82 */ /* 0x000ef00000000a00 */
[----:B-----5:R-:W5:Y:S01]  /*8580*/  LDC.64 R4, c[0x0][0x410] ;  /* 0x00010400ff047b82 */ /* 0x020f620000000a00 */
[----:B--2---:R2:W-:Y:S07]  /*8590*/  STS.128 [UR4+0x38670], R12 ;  /* 0x0386700cff007988 */ /* 0x0045ee0008000c04 */
[----:B------:R-:W5:Y:S01]  /*85a0*/  LDC.64 R6, c[0x0][0x418] ;  /* 0x00010600ff067b82 */ /* 0x000f620000000a00 */
[----:B---3--:R3:W-:Y:S07]  /*85b0*/  STS.128 [UR4+0x38680], R8 ;  /* 0x03868008ff007988 */ /* 0x0087ee0008000c04 */
[----:B------:R-:W2:Y:S08]  /*85c0*/  LDC.64 R28, c[0x0][0x420] ;  /* 0x00010800ff1c7b82 */ /* 0x000eb00000000a00 */
[----:B------:R-:W2:Y:S01]  /*85d0*/  LDC.64 R30, c[0x0][0x428] ;  /* 0x00010a00ff1e7b82 */ /* 0x000ea20000000a00 */
[----:B-----5:R5:W-:Y:S07]  /*85e0*/  STS.128 [UR4+0x38690], R4 ;  /* 0x03869004ff007988 */ /* 0x020bee0008000c04 */
[----:B----4-:R-:W4:Y:S08]  /*85f0*/  LDC.64 R24, c[0x0][0x430] ;  /* 0x00010c00ff187b82 */ /* 0x010f300000000a00 */
[----:B------:R-:W4:Y:S08]  /*8600*/  LDC.64 R26, c[0x0][0x438] ;  /* 0x00010e00ff1a7b82 */ /* 0x000f300000000a00 */
[----:B-1----:R-:W1:Y:S01]  /*8610*/  LDC.64 R20, c[0x0][0x440] ;  /* 0x00011000ff147b82 */ /* 0x002e620000000a00 */
[----:B--2---:R2:W-:Y:S07]  /*8620*/  STS.128 [UR4+0x386a0], R28 ;  /* 0x0386a01cff007988 */ /* 0x0045ee0008000c04 */
[----:B------:R-:W1:Y:S08]  /*8630*/  LDC.64 R22, c[0x0][0x448] ;  /* 0x00011200ff167b82 */ /* 0x000e700000000a00 */
[----:B------:R-:W2:Y:S01]  /*8640*/  LDC.64 R12, c[0x0][0x450] ;  /* 0x00011400ff0c7b82 */ /* 0x000ea20000000a00 */
[----:B----4-:R4:W-:Y:S07]  /*8650*/  STS.128 [UR4+0x386b0], R24 ;  /* 0x0386b018ff007988 */ /* 0x0109ee0008000c04 */
[----:B------:R-:W2:Y:S08]  /*8660*/  LDC.64 R14, c[0x0][0x458] ;  /* 0x00011600ff0e7b82 */ /* 0x000eb00000000a00 */
[----:B---3--:R-:W3:Y:S01]  /*8670*/  LDC.64 R8, c[0x0][0x460] ;  /* 0x00011800ff087b82 */ /* 0x008ee20000000a00 */
[----:B-1----:R4:W-:Y:S07]  /*8680*/  STS.128 [UR4+0x386c0], R20 ;  /* 0x0386c014ff007988 */ /* 0x0029ee0008000c04 */
[----:B------:R-:W3:Y:S08]  /*8690*/  LDC.64 R10, c[0x0][0x468] ;  /* 0x00011a00ff0a7b82 */ /* 0x000ef00000000a00 */
[----:B-----5:R-:W1:Y:S01]  /*86a0*/  LDC.64 R4, c[0x0][0x470] ;  /* 0x00011c00ff047b82 */ /* 0x020e620000000a00 */
[----:B--2---:R4:W-:Y:S07]  /*86b0*/  STS.128 [UR4+0x386d0], R12 ;  /* 0x0386d00cff007988 */ /* 0x0049ee0008000c04 */
[----:B------:R-:W1:Y:S01]  /*86c0*/  LDC.64 R6, c[0x0][0x478] ;  /* 0x00011e00ff067b82 */ /* 0x000e620000000a00 */
[----:B---3--:R4:W-:Y:S04]  /*86d0*/  STS.128 [UR4+0x386e0], R8 ;  /* 0x0386e008ff007988 */ /* 0x0089e80008000c04 */
[----:B-1----:R4:W-:Y:S02]  /*86e0*/  STS.128 [UR4+0x386f0], R4 ;  /* 0x0386f004ff007988 */ /* 0x0029e40008000c04 */
.L_x_152:
[----:B--2---:R-:W-:Y:S05]  /*86f0*/  BSYNC B0 ;  /* 0x0000000000007941 */ /* 0x004fea0003800000 */
.L_x_151:
[----:B------:R-:W-:Y:S01]  /*8700*/  ELECT P0, URZ, PT ;  /* 0x00000000003f782f */ /* 0x000fe20003800000 */
[----:B------:R-:W-:Y:S01]  /*8710*/  NOP ;  /* 0x0000000000007918 */ /* 0x000fe20000000000 */
[----:B------:R-:W-:Y:S11]  /*8720*/  BSSY B0, `(.L_x_153) ;  /* 0x0000050000007945 */ /* 0x000ff60003800000 */
[----:B------:R-:W-:Y:S05]  /*8730*/  @!P0 BRA `(.L_x_154) ;  /* 0x0000000400388947 */ /* 0x000fea0003800000 */
[C---:B----4-:R-:W-:Y:S01]  /*8740*/  IMAD.SHL.U32 R12, R18.reuse, 0x8, RZ ;  /* 0x00000008120c7824 */ /* 0x050fe200078e00ff */
[----:B------:R-:W-:Y:S01]  /*8750*/  ULDC.64 UR4, c[0x0][0x518] ;  /* 0x0001460000047ab9 */ /* 0x000fe20000000a00 */
[----:B------:R-:W-:Y:S01]  /*8760*/  ULDC.64 UR6, c[0x0][0x528] ;  /* 0x00014a0000067ab9 */ /* 0x000fe20000000a00 */
[----:B------:R-:W-:Y:S02]  /*8770*/  SHF.L.U64.HI R3, R18, 0x3, R3 ;  /* 0x0000000312037819 */ /* 0x000fe40000010203 */
[C---:B------:R-:W-:Y:S02]  /*8780*/  IADD3 R10, P0, R12.reuse, UR4, RZ ;  /* 0x000000040c0a7c10 */ /* 0x040fe4000ff1e0ff */
[----:B------:R-:W-:Y:S02]  /*8790*/  IADD3 R8, P1, R12, UR6, RZ ;  /* 0x000000060c087c10 */ /* 0x000fe4000ff3e0ff */
[C---:B------:R-:W-:Y:S01]  /*87a0*/  IADD3.X R11, R3.reuse, UR5, RZ, P0, !PT ;  /* 0x00000005030b7c10 */ /* 0x040fe200087fe4ff */
[----:B------:R-:W-:Y:S01]  /*87b0*/  ULDC.64 UR4, c[0x0][0x510] ;  /* 0x0001440000047ab9 */ /* 0x000fe20000000a00 */
[----:B------:R-:W-:Y:S01]  /*87c0*/  IADD3.X R9, R3, UR7, RZ, P1, !PT ;  /* 0x0000000703097c10 */ /* 0x000fe20008ffe4ff */
[----:B------:R-:W-:-:S03]  /*87d0*/  ULDC.64 UR6, c[0x0][0x520] ;  /* 0x0001480000067ab9 */ /* 0x000fc60000000a00 */
[----:B------:R-:W2:Y:S04]  /*87e0*/  LDG.E.64 R10, desc[UR56][R10.64] ;  /* 0x000000380a0a7981 */ /* 0x000ea8000c1e1b00 */
[----:B------:R-:W4:Y:S01]  /*87f0*/  LDG.E.64 R8, desc[UR56][R8.64] ;  /* 0x0000003808087981 */ /* 0x000f22000c1e1b00 */
[C---:B------:R-:W-:Y:S02]  /*8800*/  IADD3 R14, P0, R12.reuse, UR4, RZ ;  /* 0x000000040c0e7c10 */ /* 0x040fe4000ff1e0ff */
[----:B------:R-:W-:Y:S02]  /*8810*/  IADD3 R12, P1, R12, UR6, RZ ;  /* 0x000000060c0c7c10 */ /* 0x000fe4000ff3e0ff */
[C---:B------:R-:W-:Y:S02]  /*8820*/  IADD3.X R15, R3.reuse, UR5, RZ, P0, !PT ;  /* 0x00000005030f7c10 */ /* 0x040fe400087fe4ff */
[----:B------:R-:W-:-:S04]  /*8830*/  IADD3.X R13, R3, UR7, RZ, P1, !PT ;  /* 0x00000007030d7c10 */ /* 0x000fc80008ffe4ff */
[----:B------:R-:W5:Y:S04]  /*8840*/  LDG.E.64 R14, desc[UR56][R14.64] ;  /* 0x000000380e0e7981 */ /* 0x000f68000c1e1b00 */
[----:B------:R-:W3:Y:S01]  /*8850*/  LDG.E.64 R12, desc[UR56][R12.64] ;  /* 0x000000380c0c7981 */ /* 0x000ee2000c1e1b00 */
[----:B------:R-:W-:Y:S02]  /*8860*/  UMOV UR4, 0x400 ;  /* 0x0000040000047882 */ /* 0x000fe40000000000 */
[----:B------:R-:W-:-:S04]  /*8870*/  ULEA UR4, UR41, UR4, 0x18 ;  /* 0x0000000429047291 */ /* 0x000fc8000f8ec03f */
[----:B------:R-:W-:Y:S02]  /*8880*/  UIADD3 UR5, UR4, 0x38600, URZ ;  /* 0x0003860004057890 */ /* 0x000fe4000fffe03f */
[----:B------:R-:W-:-:S03]  /*8890*/  UIADD3 UR6, UR4, 0x38680, URZ ;  /* 0x0003868004067890 */ /* 0x000fc6000fffe03f */
[----:B------:R-:W1:Y:S01]  /*88a0*/  LDS R4, [UR4+0x3861c] ;  /* 0x03861c04ff047984 */ /* 0x000e620008000800 */
[----:B------:R-:W-:Y:S02]  /*88b0*/  IMAD.U32 R20, RZ, RZ, UR5 ;  /* 0x00000005ff147e24 */ /* 0x000fe4000f8e00ff */
[----:B------:R-:W-:Y:S01]  /*88c0*/  IMAD.U32 R22, RZ, RZ, UR6 ;  /* 0x00000006ff167e24 */ /* 0x000fe2000f8e00ff */
[----:B------:R-:W5:Y:S02]  /*88d0*/  LDS R5, [UR4+0x3869c] ;  /* 0x03869c04ff057984 */ /* 0x000f640008000800 */
[----:B------:R-:W-:Y:S02]  /*88e0*/  SHF.R.U64 R20, R20, 0x4, RZ ;  /* 0x0000000414147819 */ /* 0x000fe400000012ff */
[----:B------:R-:W-:Y:S01]  /*88f0*/  SHF.R.U64 R22, R22, 0x4, RZ ;  /* 0x0000000416167819 */ /* 0x000fe200000012ff */
[----:B------:R-:W-:Y:S04]  /*8900*/  STS [UR4+0x38630], RZ ;  /* 0x038630ffff007988 */ /* 0x000fe80008000804 */
[----:B------:R-:W-:Y:S04]  /*8910*/  STS [UR4+0x38610], R20 ;  /* 0x03861014ff007988 */ /* 0x000fe80008000804 */
[----:B------:R-:W-:Y:S04]  /*8920*/  STS [UR4+0x38614], R20 ;  /* 0x03861414ff007988 */ /* 0x000fe80008000804 */
[----:B------:R-:W-:Y:S04]  /*8930*/  STS [UR4+0x38690], R22 ;  /* 0x03869016ff007988 */ /* 0x000fe80008000804 */
[----:B------:R-:W-:Y:S04]  /*8940*/  STS [UR4+0x38694], R22 ;  /* 0x03869416ff007988 */ /* 0x000fe80008000804 */
[----:B------:R-:W-:Y:S01]  /*8950*/  STS [UR4+0x386b0], RZ ;  /* 0x0386b0ffff007988 */ /* 0x000fe20008000804 */
[----:B--2---:R-:W-:-:S02]  /*8960*/  SHF.L.U64.HI R11, R10, 0x1, R11 ;  /* 0x000000010a0b7819 */ /* 0x004fc4000001020b */
[----:B----4-:R-:W-:Y:S02]  /*8970*/  SHF.L.U64.HI R3, R8, 0x1, R9 ;  /* 0x0000000108037819 */ /* 0x010fe40000010209 */
[----:B------:R-:W-:Y:S02]  /*8980*/  LOP3.LUT R11, R11, 0x1fffffff, RZ, 0xc0, !PT ;  /* 0x1fffffff0b0b7812 */ /* 0x000fe400078ec0ff */
[----:B------:R-:W-:Y:S02]  /*8990*/  LOP3.LUT R3, R3, 0x1fffffff, RZ, 0xc0, !PT ;  /* 0x1fffffff03037812 */ /* 0x000fe400078ec0ff */
[----:B------:R-:W-:Y:S02]  /*89a0*/  SHF.R.U32.HI R7, RZ, 0x4, R11 ;  /* 0x00000004ff077819 */ /* 0x000fe4000001160b */
[----:B------:R-:W-:Y:S02]  /*89b0*/  SHF.R.U32.HI R6, RZ, 0x4, R3 ;  /* 0x00000004ff067819 */ /* 0x000fe40000011603 */
[----:B-1----:R-:W-:Y:S01]  /*89c0*/  LOP3.LUT R4, R4, 0xf, R7, 0xb8, !PT ;  /* 0x0000000f04047812 */ /* 0x002fe200078eb807 */
[----:B-----5:R-:W-:Y:S01]  /*89d0*/  STS.64 [UR4+0x38600], R14 ;  /* 0x0386000eff007988 */ /* 0x020fe20008000a04 */
[----:B------:R-:W-:-:S03]  /*89e0*/  LOP3.LUT R6, R5, 0xf, R6, 0xb8, !PT ;  /* 0x0000000f05067812 */ /* 0x000fc600078eb806 */
[----:B------:R1:W-:Y:S04]  /*89f0*/  STS [UR4+0x3861c], R4 ;  /* 0x03861c04ff007988 */ /* 0x0003e80008000804 */
[----:B------:R-:W-:Y:S04]  /*8a00*/  STS [UR4+0x3869c], R6 ;  /* 0x03869c06ff007988 */ /* 0x000fe80008000804 */
[----:B------:R-:W2:Y:S01]  /*8a10*/  LDS R5, [UR4+0x3861c] ;  /* 0x03861c04ff057984 */ /* 0x000ea20008000800 */
[----:B-1----:R-:W-:-:S03]  /*8a20*/  VIADD R4, R19, 0xffffffff ;  /* 0xffffffff13047836 */ /* 0x002fc60000000000 */
[----:B------:R-:W1:Y:S04]  /*8a30*/  LDS R7, [UR4+0x3869c] ;  /* 0x03869c04ff077984 */ /* 0x000e680008000800 */
[----:B---3--:R-:W-:Y:S01]  /*8a40*/  STS.64 [UR4+0x38680], R12 ;  /* 0x0386800cff007988 */ /* 0x008fe20008000a04 */
[----:B--2---:R-:W-:Y:S02]  /*8a50*/  LOP3.LUT R5, R5, 0xf0, RZ, 0xb8, !PT ;  /* 0x000000f005057812 */ /* 0x004fe400078eb8ff */
[----:B-1----:R-:W-:-:S03]  /*8a60*/  LOP3.LUT R7, R7, 0xf0, RZ, 0xb8, !PT ;  /* 0x000000f007077812 */ /* 0x002fc600078eb8ff */
[----:B------:R1:W-:Y:S04]  /*8a70*/  STS [UR4+0x3861c], R5 ;  /* 0x03861c05ff007988 */ /* 0x0003e80008000804 */
[----:B------:R2:W-:Y:S04]  /*8a80*/  STS [UR4+0x3869c], R7 ;  /* 0x03869c07ff007988 */ /* 0x0005e80008000804 */
[----:B------:R-:W3:Y:S01]  /*8a90*/  LDS R21, [UR4+0x3861c] ;  /* 0x03861c04ff157984 */ /* 0x000ee20008000800 */
[----:B-1----:R-:W-:Y:S02]  /*8aa0*/  VIADD R5, R2, 0xffffffff ;  /* 0xffffffff02057836 */ /* 0x002fe40000000000 */
[----:B------:R-:W-:Y:S01]  /*8ab0*/  IMAD.SHL.U32 R2, R10, 0x2, RZ ;  /* 0x000000020a027824 */ /* 0x000fe200078e00ff */
[----:B------:R-:W1:Y:S01]  /*8ac0*/  LDS R23, [UR4+0x3869c] ;  /* 0x03869c04ff177984 */ /* 0x000e620008000800 */
[----:B--2---:R-:W-:-:S03]  /*8ad0*/  CS2R R6, SRZ ;  /* 0x0000000000067805 */ /* 0x004fc6000001ff00 */
[----:B------:R-:W-:Y:S02]  /*8ae0*/  LOP3.LUT R2, R2, 0xfffffffe, RZ, 0xc0, !PT ;  /* 0xfffffffe02027812 */ /* 0x000fe400078ec0ff */
[----:B------:R2:W-:Y:S02]  /*8af0*/  STS.128 [UR4+0x38620], R4 ;  /* 0x03862004ff007988 */ /* 0x0005e40008000c04 */
[----:B------:R-:W-:-:S05]  /*8b00*/  SHF.R.U64 R11, R2, 0x4, R11 ;  /* 0x00000004020b7819 */ /* 0x000fca000000120b */
[----:B------:R-:W-:Y:S01]  /*8b10*/  STS [UR4+0x3860c], R11 ;  /* 0x03860c0bff007988 */ /* 0x000fe20008000804 */
[----:B--2---:R-:W-:Y:S02]  /*8b20*/  VIADD R5, R0, 0xffffffff ;  /* 0xffffffff00057836 */ /* 0x004fe40000000000 */
[----:B------:R-:W-:-:S03]  /*8b30*/  IMAD.SHL.U32 R0, R8, 0x2, RZ ;  /* 0x0000000208007824 */ /* 0x000fc600078e00ff */
[----:B------:R-:W-:Y:S02]  /*8b40*/  STS.128 [UR4+0x386a0], R4 ;  /* 0x0386a004ff007988 */ /* 0x000fe40008000c04 */
[----:B------:R-:W-:-:S04]  /*8b50*/  LOP3.LUT R0, R0, 0xfffffffe, RZ, 0xc0, !PT ;  /* 0xfffffffe00007812 */ /* 0x000fc800078ec0ff */
[----:B------:R-:W-:Y:S02]  /*8b60*/  SHF.R.U64 R3, R0, 0x4, R3 ;  /* 0x0000000400037819 */ /* 0x000fe40000001203 */
[----:B---3--:R-:W-:-:S03]  /*8b70*/  LOP3.LUT R21, R21, 0xf00, RZ, 0xb8, !PT ;  /* 0x00000f0015157812 */ /* 0x008fc600078eb8ff */
[----:B------:R-:W-:Y:S01]  /*8b80*/  STS [UR4+0x3868c], R3 ;  /* 0x03868c03ff007988 */ /* 0x000fe20008000804 */
[----:B-1----:R-:W-:-:S03]  /*8b90*/  LOP3.LUT R23, R23, 0xf00, RZ, 0xb8, !PT ;  /* 0x00000f0017177812 */ /* 0x002fc600078eb8ff */
[----:B------:R-:W-:Y:S04]  /*8ba0*/  STS.64 [UR4+0x38618], R20 ;  /* 0x03861814ff007988 */ /* 0x000fe80008000a04 */
[----:B------:R-:W-:Y:S04]  /*8bb0*/  STS.64 [UR4+0x38698], R22 ;  /* 0x03869816ff007988 */ /* 0x000fe80008000a04 */
[----:B------:R-:W1:Y:S04]  /*8bc0*/  LDS R24, [UR4+0x3861c] ;  /* 0x03861c04ff187984 */ /* 0x000e680008000800 */
[----:B------:R-:W2:Y:S01]  /*8bd0*/  LDS R9, [UR4+0x3869c] ;  /* 0x03869c04ff097984 */ /* 0x000ea20008000800 */
[----:B-1----:R-:W-:-:S02]  /*8be0*/  LOP3.LUT R0, R24, 0xf000, RZ, 0xb8, !PT ;  /* 0x0000f00018007812 */ /* 0x002fc400078eb8ff */
[----:B--2---:R-:W-:-:S03]  /*8bf0*/  LOP3.LUT R9, R9, 0xf000, RZ, 0xb8, !PT ;  /* 0x0000f00009097812 */ /* 0x004fc600078eb8ff */
[----:B------:R1:W-:Y:S04]  /*8c00*/  STS [UR4+0x3861c], R0 ;  /* 0x03861c00ff007988 */ /* 0x0003e80008000804 */
[----:B------:R1:W-:Y:S02]  /*8c10*/  STS [UR4+0x3869c], R9 ;  /* 0x03869c09ff007988 */ /* 0x0003e40008000804 */
.L_x_154:
[----:B------:R-:W-:Y:S05]  /*8c20*/  BSYNC B0 ;  /* 0x0000000000007941 */ /* 0x000fea0003800000 */
.L_x_153:
[----:B------:R-:W-:Y:S01]  /*8c30*/  ELECT P0, URZ, PT ;  /* 0x00000000003f782f */ /* 0x000fe20003800000 */
[----:B------:R-:W-:Y:S01]  /*8c40*/  NOP ;  /* 0x0000000000007918 */ /* 0x000fe20000000000 */
[----:B------:R-:W-:Y:S11]  /*8c50*/  BSSY B0, `(.L_x_155) ;  /* 0x0000004000007945 */ /* 0x000ff60003800000 */
[----:B------:R-:W-:Y:S05]  /*8c60*/  @!P0 BRA `(.L_x_156) ;  /* 0x0000000000088947 */ /* 0x000fea0003800000 */
[----:B------:R0:W-:Y:S01]  /*8c70*/  UTMACMDFLUSH ;  /* 0x00000000000079b7 */ /* 0x0001e20000000000 */
[----:B------:R-:W-:-:S04]  /*8c80*/  DEPBAR.LE SB0, 0x0 ;  /* 0x000080000000791a */ /* 0x000fc80000000000 */
.L_x_156:
[----:B------:R-:W-:Y:S05]  /*8c90*/  BSYNC B0 ;  /* 0x0000000000007941 */ /* 0x000fea0003800000 */
.L_x_155:
[----:B------:R-:W-:Y:S01]  /*8ca0*/  UMOV UR4, 0x400 ;  /* 0x0000040000047882 */ /* 0x000fe20000000000 */
[----:B---3--:R-:W-:Y:S01]  /*8cb0*/  IMAD.SHL.U32 R32, R32, 0x4, RZ ;  /* 0x0000000420207824 */ /* 0x008fe200078e00ff */
[----:B------:R-:W-:Y:S01]  /*8cc0*/  ULEA UR12, UR41, UR4, 0x18 ;  /* 0x00000004290c7291 */ /* 0x000fe2000f8ec03f */
[----:B------:R-:W-:-:S03]  /*8cd0*/  ULDC UR10, c[0x0][0x884] ;  /* 0x00022100000a7ab9 */ /* 0x000fc60000000800 */
[----:B------:R-:W-:Y:S01]  /*8ce0*/  UIADD3 UR14, UR12, 0x38600, URZ ;  /* 0x000386000c0e7890 */ /* 0x000fe2000fffe03f */
[----:B----4-:R-:W-:Y:S01]  /*8cf0*/  IADD3 R4, P0, R32, UR8, RZ ;  /* 0x0000000820047c10 */ /* 0x010fe2000ff1e0ff */
[----:B------:R-:W-:Y:S01]  /*8d00*/  UIMAD.WIDE UR10, UR10, 0x80, UR8 ;  /* 0x000000800a0a78a5 */ /* 0x000fe2000f8e0208 */
[----:B------:R-:W-:-:S03]  /*8d10*/  IMAD.MOV.U32 R6, RZ, RZ, 0x1 ;  /* 0x00000001ff067424 */ /* 0x000fc600078e00ff */
[----:B------:R-:W-:Y:S02]  /*8d20*/  IMAD.X R5, RZ, RZ, UR9, P0 ;  /* 0x00000009ff057e24 */ /* 0x000fe400080e06ff */
[----:B------:R-:W-:Y:S01]  /*8d30*/  IADD3 R2, P1, R32, UR10, RZ ;  /* 0x0000000a20027c10 */ /* 0x000fe2000ff3e0ff */
[----:B------:R-:W2:Y:S04]  /*8d40*/  LDS R7, [R32+UR14] ;  /* 0x0000000e20077984 */ /* 0x000ea80008000800 */
[----:B-1----:R-:W1:Y:S01]  /*8d50*/  LDS R9, [R32+UR14+0x80] ;  /* 0x0000800e20097984 */ /* 0x002e620008000800 */
[----:B------:R-:W-:Y:S01]  /*8d60*/  IMAD.X R3, RZ, RZ, UR11, P1 ;  /* 0x0000000bff037e24 */ /* 0x000fe200088e06ff */
[----:B------:R-:W-:Y:S01]  /*8d70*/  LOP3.LUT P1, RZ, R33, 0x7f, RZ, 0xc0, !PT ;  /* 0x0000007f21ff7812 */ /* 0x000fe2000782c0ff */
[----:B------:R-:W-:Y:S01]  /*8d80*/  IMAD.MOV.U32 R8, RZ, RZ, 0x1 ;  /* 0x00000001ff087424 */ /* 0x000fe200078e00ff */
[----:B------:R-:W-:Y:S01]  /*8d90*/  BSSY B0, `(.L_x_157) ;  /* 0x00000e9000007945 */ /* 0x000fe20003800000 */
[----:B------:R-:W-:Y:S01]  /*8da0*/  IMAD.MOV.U32 R0, RZ, RZ, RZ ;  /* 0x000000ffff007224 */ /* 0x000fe200078e00ff */
[----:B------:R-:W-:Y:S01]  /*8db0*/  ISETP.EQ.OR P2, PT, R34, RZ, P1 ;  /* 0x000000ff2200720c */ /* 0x000fe20000f42670 */
[----:B------:R-:W-:-:S02]  /*8dc0*/  IMAD.MOV.U32 R20, RZ, RZ, 0x1 ;  /* 0x00000001ff147424 */ /* 0x000fc400078e00ff */
[----:B------:R-:W-:Y:S02]  /*8dd0*/  IMAD.MOV.U32 R21, RZ, RZ, RZ ;  /* 0x000000ffff157224 */ /* 0x000fe400078e00ff */
[----:B------:R-:W-:Y:S01]  /*8de0*/  IMAD.MOV.U32 R22, RZ, RZ, RZ ;  /* 0x000000ffff167224 */ /* 0x000fe200078e00ff */
[----:B------:R-:W-:Y:S02]  /*8df0*/  ULOP3.LUT UR20, UR53, 0x1, URZ, 0xfc, !UPT ;  /* 0x0000000135147892 */ /* 0x000fe4000f8efc3f */
[----:B------:R-:W-:Y:S02]  /*8e00*/  ULOP3.LUT UR13, UR52, 0x2, URZ, 0xfc, !UPT ;  /* 0x00000002340d7892 */ /* 0x000fe4000f8efc3f */
[----:B------:R-:W-:Y:S01]  /*8e10*/  UIADD3 UR15, UR12, 0x38680, URZ ;  /* 0x000386800c0f7890 */ /* 0x000fe2000fffe03f */
[----:B--2---:R-:W5:Y:S04]  /*8e20*/  ATOMG.E.EXCH.STRONG.GPU PT, RZ, [R4], R7 ;  /* 0x0000000704ff73a8 */ /* 0x004f6800041ee100 */
[----:B-1----:R1:W5:Y:S02]  /*8e30*/  ATOMG.E.EXCH.STRONG.GPU PT, RZ, [R2], R9 ;  /* 0x0000000902ff73a8 */ /* 0x00236400041ee100 */
[----:B-1----:R-:W-:-:S02]  /*8e40*/  PRMT R2, R6, 0x7610, R2 ;  /* 0x0000761006027816 */ /* 0x002fc40000000002 */
[----:B------:R-:W-:-:S07]  /*8e50*/  PRMT R3, R8, 0x7610, R3 ;  /* 0x0000761008037816 */ /* 0x000fce0000000003 */
.L_x_177:
[----:B------:R-:W-:Y:S01]  /*8e60*/  LOP3.LUT P0, RZ, R3, 0xff, RZ, 0xc0, !PT ;  /* 0x000000ff03ff7812 */ /* 0x000fe2000780c0ff */
[----:B-----5:R-:W-:Y:S01]  /*8e70*/  VIADD R4, R19, 0x3f ;  /* 0x0000003f13047836 */ /* 0x020fe20000000000 */
[----:B------:R-:W-:Y:S05]  /*8e80*/  YIELD ;  /* 0x0000000000007946 */ /* 0x000fea0003800000 */
[----:B------:R-:W-:Y:S01]  /*8e90*/  SHF.R.S32.HI R5, RZ, 0x1f, R4 ;  /* 0x0000001fff057819 */ /* 0x000fe20000011404 */
[----:B------:R-:W-:Y:S03]  /*8ea0*/  BSSY B1, `(.L_x_158) ;  /* 0x0000008000017945 */ /* 0x000fe60003800000 */
[----:B------:R-:W-:-:S02]  /*8eb0*/  LEA.HI R5, R5, R4, RZ, 0x6 ;  /* 0x0000000405057211 */ /* 0x000fc400078f30ff */
[----:B------:R-:W-:Y:S05]  /*8ec0*/  @!P0 BRA `(.L_x_159) ;  /* 0x0000000000148947 */ /* 0x000fea0003800000 */
[----:B------:R-:W-:-:S04]  /*8ed0*/  DEPBAR {5,4,3,2,1,0} ;  /* 0x0000003f0000791a */ /* 0x000fc80000000000 */
[----:B------:R1:W-:Y:S01]  /*8ee0*/  UTMACCTL.IV [UR8] ;  /* 0x00000000080079b9 */ /* 0x0003e20008000000 */
[----:B------:R-:W-:-:S04]  /*8ef0*/  DEPBAR {5,4,3,2,1,0} ;  /* 0x0000003f0000791a */ /* 0x000fc80000000000 */
[----:B------:R1:W-:Y:S02]  /*8f00*/  UTMACCTL.IV [UR10] ;  /* 0x000000000a0079b9 */ /* 0x0003e40008000000 */
[----:B-1----:R-:W-:Y:S01]  /*8f10*/  NOP ;  /* 0x0000000000007918 */ /* 0x002fe20000000000 */
.L_x_159:
[----:B------:R-:W-:Y:S05]  /*8f20*/  BSYNC B1 ;  /* 0x0000000000017941 */ /* 0x000fea0003800000 */
.L_x_158:
[----:B------:R-:W-:Y:S01]  /*8f30*/  UMOV UR4, 0xffffffff ;  /* 0xffffffff00047882 */ /* 0x000fe20000000000 */
[----:B------:R-:W-:Y:S02]  /*8f40*/  SHF.R.S32.HI R7, RZ, 0x6, R5 ;  /* 0x00000006ff077819 */ /* 0x000fe40000011405 */
[----:B------:R-:W-:Y:S05]  /*8f50*/  BRA.DIV UR4, `(.L_x_160) ;  /* 0x0000003a049c7947 */ /* 0x000fea000b800000 */
[----:B-----5:R-:W-:-:S13]  /*8f60*/  ELECT P6, URZ, PT ;  /* 0x00000000003f782f */ /* 0x020fda00038c0000 */
.L_x_243:
[----:B------:R-:W-:Y:S01]  /*8f70*/  ISETP.LT.OR P6, PT, R19, 0x1, !P6 ;  /* 0x000000011300780c */ /* 0x000fe200077c1670 */
[----:B------:R-:W-:-:S12]  /*8f80*/  BSSY B1, `(.L_x_161) ;  /* 0x000002d000017945 */ /* 0x000fd80003800000 */
[----:B------:R-:W-:Y:S05]  /*8f90*/  @P6 BRA `(.L_x_162) ;  /* 0x0000000000ac6947 */ /* 0x000fea0003800000 */
[----:B------:R-:W-:Y:S02]  /*8fa0*/  IMAD.SHL.U32 R17, R17, 0x80, RZ ;  /* 0x0000008011117824 */ /* 0x000fe400078e00ff */
[----:B------:R-:W-:Y:S02]  /*8fb0*/  IMAD.SHL.U32 R16, R16, 0x80, RZ ;  /* 0x0000008010107824 */ /* 0x000fe400078e00ff */
[----:B------:R-:W-:Y:S02]  /*8fc0*/  VIADD R9, R7, 0x1 ;  /* 0x0000000107097836 */ /* 0x000fe40000000000 */
[----:B------:R-:W-:Y:S02]  /*8fd0*/  IMAD.MOV.U32 R10, RZ, RZ, RZ ;  /* 0x000000ffff0a7224 */ /* 0x000fe400078e00ff */
[----:B------:R-:W-:Y:S02]  /*8fe0*/  IMAD.MOV.U32 R3, RZ, RZ, R20 ;  /* 0x000000ffff037224 */ /* 0x000fe400078e0014 */
[----:B------:R-:W-:-:S07]  /*8ff0*/  IMAD.MOV.U32 R4, RZ, RZ, R0 ;  /* 0x000000ffff047224 */ /* 0x000fce00078e0000 */
.L_x_166:
[----:B--2---:R-:W-:Y:S01]  /*9000*/  LEA R8, R4, UR12, 0x3 ;  /* 0x0000000c04087c11 */ /* 0x004fe2000f8e18ff */
[----:B------:R-:W-:Y:S05]  /*9010*/  YIELD ;  /* 0x0000000000007946 */ /* 0x000fea0003800000 */
[----:B------:R-:W-:Y:S01]  /*9020*/  SHF.L.U32 R5, R3, 0x1f, RZ ;  /* 0x0000001f03057819 */ /* 0x000fe200000006ff */
[----:B------:R-:W1:Y:S03]  /*9030*/  @!P1 LDC R6, c[0x0][0x500] ;  /* 0x00014000ff069b82 */ /* 0x000e660000000800 */
[----:B------:R-:W2:Y:S02]  /*9040*/  SYNCS.PHASECHK.TRANS64.TRYWAIT P0, [R8+URZ+0x384b0], R5 ;  /* 0x0384b005080075a7 */ /* 0x000ea4000800017f */
[----:B--2---:R-:W-:Y:S05]  /*9050*/  @!P0 BRA `(.L_x_163) ;  /* 0x00000038007c8947 */ /* 0x004fea0003800000 */
.L_x_244:
[----:B------:R-:W-:Y:S01]  /*9060*/  UPRMT UR4, UR13, 0x9910, URZ ;  /* 0x000099100d047896 */ /* 0x000fe2000800003f */
[----:B-1----:R1:W-:Y:S03]  /*9070*/  @!P1 SYNCS.ARRIVE.TRANS64 RZ, [R8+URZ+0x38480], R6 ;  /* 0x0384800608ff99a7 */ /* 0x0023e6000800003f */
[----:B------:R-:W-:-:S06]  /*9080*/  UISETP.NE.AND UP0, UPT, UR4, 0x2, UPT ;  /* 0x000000020400788c */ /* 0x000fcc000bf05270 */
[----:B------:R-:W-:-:S13]  /*9090*/  PLOP3.LUT P0, PT, PT, PT, UP0, 0x80, 0x0 ;  /* 0x000000000000781c */ /* 0x000fda0003f0f008 */
[----:B-1----:R-:W-:Y:S05]  /*90a0*/  @P0 BRA `(.L_x_164) ;  /* 0x0000000000040947 */ /* 0x002fea0003800000 */
[----:B------:R-:W-:Y:S01]  /*90b0*/  BPT.TRAP 0x1 ;  /* 0x000000040000795c */ /* 0x000fe20000300000 */
.L_x_164:
[----:B------:R-:W-:Y:S05]  /*90c0*/  @P2 BRA `(.L_x_165) ;  /* 0x0000000000042947 */ /* 0x000fea0003800000 */
[----:B------:R-:W-:Y:S01]  /*90d0*/  BPT.TRAP 0x1 ;  /* 0x000000040000795c */ /* 0x000fe20000300000 */
.L_x_165:
[----:B------:R-:W-:Y:S01]  /*90e0*/  R2UR UR4, R4 ;  /* 0x00000000040472ca */ /* 0x000fe200000e0000 */
[----:B------:R-:W-:Y:S01]  /*90f0*/  VIADD R9, R9, 0xffffffff ;  /* 0xffffffff09097836 */ /* 0x000fe20000000000 */
[----:B------:R-:W-:Y:S01]  /*9100*/  R2UR UR5, R8 ;  /* 0x00000000080572ca */ /* 0x000fe200000e0000 */
[----:B------:R-:W-:Y:S01]  /*9110*/  VIADD R4, R4, 0x1 ;  /* 0x0000000104047836 */ /* 0x000fe20000000000 */
[----:B------:R-:W-:Y:S01]  /*9120*/  R2UR UR6, R10 ;  /* 0x000000000a0672ca */ /* 0x000fe200000e0000 */
[----:B------:R-:W-:Y:S01]  /*9130*/  UMOV UR22, 0x0 ;  /* 0x0000000000167882 */ /* 0x000fe20000000000 */
[----:B------:R-:W-:Y:S01]  /*9140*/  R2UR UR7, R16 ;  /* 0x00000000100772ca */ /* 0x000fe200000e0000 */
[----:B------:R-:W-:Y:S01]  /*9150*/  UMOV UR23, 0x10000000 ;  /* 0x1000000000177882 */ /* 0x000fe20000000000 */
[----:B------:R-:W-:Y:S01]  /*9160*/  R2UR UR19, R17 ;  /* 0x00000000111372ca */ /* 0x000fe200000e0000 */
[----:B------:R-:W-:Y:S01]  /*9170*/  VIADD R10, R10, 0x40 ;  /* 0x000000400a0a7836 */ /* 0x000fe20000000000 */
[----:B------:R-:W-:-:S02]  /*9180*/  ISETP.GT.AND P3, PT, R9, 0x1, PT ;  /* 0x000000010900780c */ /* 0x000fc40003f64270 */
[C---:B------:R-:W-:Y:S01]  /*9190*/  ISETP.NE.AND P0, PT, R4.reuse, 0x6, PT ;  /* 0x000000060400780c */ /* 0x040fe20003f05270 */
[----:B------:R-:W-:Y:S02]  /*91a0*/  ULEA UR4, UR4, UR12, 0xe ;  /* 0x0000000c04047291 */ /* 0x000fe4000f8e703f */
[----:B------:R-:W-:Y:S01]  /*91b0*/  UIADD3 UR5, UR5, 0x38480, URZ ;  /* 0x0003848005057890 */ /* 0x000fe2000fffe03f */
[----:B------:R-:W-:Y:S01]  /*91c0*/  SEL R6, RZ, 0x1, P0 ;  /* 0x00000001ff067807 */ /* 0x000fe20000000000 */
[----:B------:R-:W-:Y:S01]  /*91d0*/  UIADD3 UR16, UR4, 0x18000, URZ ;  /* 0x0001800004107890 */ /* 0x000fe2000fffe03f */
[----:B------:R-:W-:Y:S01]  /*91e0*/  SEL R4, R4, RZ, P0 ;  /* 0x000000ff04047207 */ /* 0x000fe20000000000 */
[----:B------:R-:W-:Y:S01]  /*91f0*/  UMOV UR18, UR6 ;  /* 0x0000000600127c82 */ /* 0x000fe20008000000 */
[----:B------:R-:W-:Y:S02]  /*9200*/  LOP3.LUT R3, R3, R6, RZ, 0x3c, !PT ;  /* 0x0000000603037212 */ /* 0x000fe400078e3cff */
[----:B------:R-:W-:-:S02]  /*9210*/  UMOV UR17, UR5 ;  /* 0x0000000500117c82 */ /* 0x000fc40008000000 */
[----:B------:R1:W-:Y:S02]  /*9220*/  UTMALDG.2D [UR4], [UR8], desc[UR22] ;  /* 0x00001604080075b4 */ /* 0x0003e40008009000 */
[----:B------:R1:W-:Y:S02]  /*9230*/  UTMALDG.2D [UR16], [UR10], desc[UR22] ;  /* 0x000016100a0075b4 */ /* 0x0003e40008009000 */
[----:B-1----:R-:W-:Y:S05]  /*9240*/  @P3 BRA `(.L_x_166) ;  /* 0xfffffffc006c3947 */ /* 0x002fea000383ffff */
.L_x_162:
[----:B------:R-:W-:Y:S05]  /*9250*/  BSYNC B1 ;  /* 0x0000000000017941 */ /* 0x000fea0003800000 */
.L_x_161:
[----:B------:R-:W-:Y:S01]  /*9260*/  LOP3.LUT P3, RZ, R2, 0xff, RZ, 0xc0, !PT ;  /* 0x000000ff02ff7812 */ /* 0x000fe2000786c0ff */
[C---:B------:R-:W-:Y:S02]  /*9270*/  IMAD.IADD R0, R7.reuse, 0x1, R0 ;  /* 0x0000000107007824 */ /* 0x040fe400078e0200 */
[----:B------:R-:W-:Y:S02]  /*9280*/  IMAD.U32 R4, RZ, RZ, UR20 ;  /* 0x00000014ff047e24 */ /* 0x000fe4000f8e00ff */
[C---:B------:R-:W-:Y:S01]  /*9290*/  IMAD.WIDE.U32 R2, R0.reuse, -0x55555555, RZ ;  /* 0xaaaaaaab00027825 */ /* 0x040fe200078e00ff */
[----:B------:R-:W-:Y:S02]  /*92a0*/  ISETP.GT.U32.AND P0, PT, R0, 0x5, PT ;  /* 0x000000050000780c */ /* 0x000fe40003f04070 */
[----:B------:R-:W-:Y:S02]  /*92b0*/  ISETP.NE.AND P4, PT, R4, 0x3, PT ;  /* 0x000000030400780c */ /* 0x000fe40003f85270 */
[----:B------:R-:W-:-:S02]  /*92c0*/  ISETP.LT.U32.AND P0, PT, R7, 0x6, P0 ;  /* 0x000000060700780c */ /* 0x000fc40000701070 */
[----:B------:R-:W-:Y:S01]  /*92d0*/  SHF.R.U32.HI R3, RZ, 0x2, R3 ;  /* 0x00000002ff037819 */ /* 0x000fe20000011603 */
[----:B------:R-:W-:Y:S01]  /*92e0*/  @P3 SYNCS.ARRIVE.TRANS64.A1T0 RZ, [UR12+0x38528], RZ ;  /* 0x038528ffffff39a7 */ /* 0x000fe2000810000c */
[----:B------:R-:W-:Y:S02]  /*92f0*/  ISETP.GE.U32.AND P3, PT, R7, 0x6, PT ;  /* 0x000000060700780c */ /* 0x000fe40003f66070 */
[----:B--2---:R-:W-:Y:S01]  /*9300*/  SEL R5, RZ, 0x1, !P0 ;  /* 0x00000001ff057807 */ /* 0x004fe20004000000 */
[----:B------:R-:W-:-:S03]  /*9310*/  IMAD R0, R3, -0x6, R0 ;  /* 0xfffffffa03007824 */ /* 0x000fc600078e0200 */
[----:B------:R-:W-:-:S07]  /*9320*/  LOP3.LUT R20, R20, R5, RZ, 0x3c, !PT ;  /* 0x0000000514147212 */ /* 0x000fce00078e3cff */
[----:B------:R-:W-:Y:S01]  /*9330*/  @P3 LOP3.LUT R20, R20, 0x1, R3, 0x78, !PT ;  /* 0x0000000114143812 */ /* 0x000fe200078e7803 */
[----:B------:R-:W-:Y:S06]  /*9340*/  @!P4 BRA `(.L_x_167) ;  /* 0x000000000004c947 */ /* 0x000fec0003800000 */
[----:B------:R-:W-:Y:S01]  /*9350*/  BPT.TRAP 0x1 ;  /* 0x000000040000795c */ /* 0x000fe20000300000 */
.L_x_167:
[C---:B------:R-:W-:Y:S01]  /*9360*/  LEA R3, R21.reuse, UR12, 0x3 ;  /* 0x0000000c15037c11 */ /* 0x040fe2000f8e18ff */
[----:B------:R-:W-:Y:S01]  /*9370*/  BSSY B1, `(.L_x_168) ;  /* 0x0000005000017945 */ /* 0x000fe20003800000 */
[----:B------:R-:W-:Y:S02]  /*9380*/  SHF.L.U32 R2, R22, 0x1f, RZ ;  /* 0x0000001f16027819 */ /* 0x000fe400000006ff */
[----:B------:R-:W-:Y:S02]  /*9390*/  LEA R8, R21, UR12, 0x4 ;  /* 0x0000000c15087c11 */ /* 0x000fe4000f8e20ff */
[----:B------:R-:W1:Y:S02]  /*93a0*/  SYNCS.PHASECHK.TRANS64.TRYWAIT P0, [R3+URZ+0x38400], R2 ;  /* 0x03840002030075a7 */ /* 0x000e64000800017f */
[----:B-1----:R-:W-:Y:S05]  /*93b0*/  @!P0 BRA `(.L_x_169) ;  /* 0x0000003400b88947 */ /* 0x002fea0003800000 */
.L_x_245:
[----:B------:R-:W-:Y:S05]  /*93c0*/  BSYNC B1 ;  /* 0x0000000000017941 */ /* 0x000fea0003800000 */
.L_x_168:
[----:B------:R-:W2:Y:S01]  /*93d0*/  LDS.128 R8, [R8+0x38530] ;  /* 0x0385300008087984 */ /* 0x000ea20000000c00 */
[----:B------:R-:W-:Y:S01]  /*93e0*/  @!PT LDS RZ, [RZ] ;  /* 0x00000000fffff984 */ /* 0x000fe20000000800 */
[----:B------:R-:W-:Y:S01]  /*93f0*/  @!PT LDS RZ, [RZ] ;  /* 0x00000000fffff984 */ /* 0x000fe20000000800 */
[----:B------:R-:W-:Y:S01]  /*9400*/  @!PT LDS RZ, [RZ] ;  /* 0x00000000fffff984 */ /* 0x000fe20000000800 */
[----:B------:R-:W-:Y:S01]  /*9410*/  @!PT LDS RZ, [RZ] ;  /* 0x00000000fffff984 */ /* 0x000fe20000000800 */
[----:B------:R3:W-:Y:S06]  /*9420*/  MEMBAR.ALL.CTA ;  /* 0x0000000000007992 */ /* 0x0007ec0000008000 */
[----:B---3--:R-:W3:Y:S01]  /*9430*/  FENCE.VIEW.ASYNC.S ;  /* 0x00000000000073c6 */ /* 0x008ee20000000000 */
[----:B--2---:R-:W-:Y:S02]  /*9440*/  IMAD.MOV.U32 R17, RZ, RZ, R9 ;  /* 0x000000ffff117224 */ /* 0x004fe400078e0009 */
[----:B------:R-:W-:Y:S01]  /*9450*/  IMAD.MOV.U32 R16, RZ, RZ, R8 ;  /* 0x000000ffff107224 */ /* 0x000fe200078e0008 */
[----:B---3--:R-:W-:Y:S06]  /*9460*/  @!P4 BRA `(.L_x_170) ;  /* 0x000000000004c947 */ /* 0x008fec0003800000 */
[----:B------:R-:W-:Y:S01]  /*9470*/  BPT.TRAP 0x1 ;  /* 0x000000040000795c */ /* 0x000fe20000300000 */
.L_x_170:
[----:B------:R-:W2:Y:S01]  /*9480*/  S2R R5, SR_CgaCtaId ;  /* 0x0000000000057919 */ /* 0x000ea20000008800 */
[----:B------:R-:W-:Y:S01]  /*9490*/  ISETP.NE.AND P0, PT, R11, RZ, PT ;  /* 0x000000ff0b00720c */ /* 0x000fe20003f05270 */
[----:B-1----:R-:W-:Y:S01]  /*94a0*/  VIADD R2, R3, 0x38440 ;  /* 0x0003844003027836 */ /* 0x002fe20000000000 */
[CC--:B------:R-:W-:Y:S02]  /*94b0*/  ISETP.NE.AND P3, PT, R10.reuse, R18.reuse, PT ;  /* 0x000000120a00720c */ /* 0x0c0fe40003f65270 */
[----:B------:R-:W-:Y:S02]  /*94c0*/  ISETP.EQ.OR P0, PT, R10, R18, !P0 ;  /* 0x000000120a00720c */ /* 0x000fe40004702670 */
[----:B--2---:R-:W-:-:S04]  /*94d0*/  PRMT R2, R5, 0x654, R2 ;  /* 0x0000065405027816 */ /* 0x004fc80000000002 */
[----:B------:R1:W-:Y:S07]  /*94e0*/  SYNCS.ARRIVE.TRANS64.RED.A1T0 RZ, [R2+URZ], RZ ;  /* 0x000000ff02ff79a7 */ /* 0x0003ee000810043f */
[----:B------:R-:W-:Y:S05]  /*94f0*/  @P0 BRA `(.L_x_171) ;  /* 0x0000000400a40947 */ /* 0x000fea0003800000 */
[----:B-1----:R-:W1:Y:S02]  /*9500*/  LDC.64 R2, c[0x0][0x290] ;  /* 0x0000a400ff027b82 */ /* 0x002e640000000a00 */
[----:B-1----:R-:W-:-:S05]  /*9510*/  IMAD.WIDE R2, R10, 0xc, R2 ;  /* 0x0000000c0a027825 */ /* 0x002fca00078e0202 */
[----:B------:R1:W5:Y:S01]  /*9520*/  LDG.E R19, desc[UR56][R2.64+0x8] ;  /* 0x0000083802137981 */ /* 0x000362000c1e1900 */
[----:B------:R-:W-:-:S03]  /*9530*/  UMOV UR4, 0xffffffff ;  /* 0xffffffff00047882 */ /* 0x000fc60000000000 */
[----:B------:R-:W-:Y:S05]  /*9540*/  BRA.DIV UR4, `(.L_x_172) ;  /* 0x0000003604687947 */ /* 0x000fea000b800000 */
[----:B------:R-:W-:-:S13]  /*9550*/  ELECT P6, URZ, PT ;  /* 0x00000000003f782f */ /* 0x000fda00038c0000 */
.L_x_248:
[----:B------:R-:W-:Y:S04]  /*9560*/  BSSY B1, `(.L_x_173) ;  /* 0x000004f000017945 */ /* 0x000fe80003800000 */
[----:B------:R-:W-:Y:S05]  /*9570*/  @!P6 BRA `(.L_x_174) ;  /* 0x000000040034e947 */ /* 0x000fea0003800000 */
[C---:B------:R-:W-:Y:S01]  /*9580*/  IMAD.SHL.U32 R4, R10.reuse, 0x8, RZ ;  /* 0x000000080a047824 */ /* 0x040fe200078e00ff */
[----:B------:R-:W-:Y:S01]  /*9590*/  SHF.R.S32.HI R5, RZ, 0x1f, R10 ;  /* 0x0000001fff057819 */ /* 0x000fe2000001140a */
[----:B------:R-:W-:Y:S01]  /*95a0*/  ULDC.64 UR4, c[0x0][0x510] ;  /* 0x0001440000047ab9 */ /* 0x000fe20000000a00 */
[----:B------:R-:W-:Y:S01]  /*95b0*/  ULDC.64 UR6, c[0x0][0x520] ;  /* 0x0001480000067ab9 */ /* 0x000fe20000000a00 */
[----:B------:R-:W2:Y:S01]  /*95c0*/  LDG.E R18, desc[UR56][R2.64] ;  /* 0x0000003802127981 */ /* 0x000ea2000c1e1900 */
[----:B------:R-:W-:Y:S02]  /*95d0*/  SHF.L.U64.HI R5, R10, 0x3, R5 ;  /* 0x000000030a057819 */ /* 0x000fe40000010205 */
[C---:B------:R-:W-:Y:S02]  /*95e0*/  IADD3 R12, P0, R4.reuse, UR4, RZ ;  /* 0x00000004040c7c10 */ /* 0x040fe4000ff1e0ff */
[C---:B------:R-:W-:Y:S02]  /*95f0*/  IADD3 R8, P4, R4.reuse, UR6, RZ ;  /* 0x0000000604087c10 */ /* 0x040fe4000ff9e0ff */
[C---:B------:R-:W-:Y:S01]  /*9600*/  IADD3.X R13, R5.reuse, UR5, RZ, P0, !PT ;  /* 0x00000005050d7c10 */ /* 0x040fe200087fe4ff */
[----:B------:R-:W-:Y:S01]  /*9610*/  ULDC.64 UR4, c[0x0][0x518] ;  /* 0x0001460000047ab9 */ /* 0x000fe20000000a00 */
[----:B------:R-:W-:Y:S01]  /*9620*/  IADD3.X R9, R5, UR7, RZ, P4, !PT ;  /* 0x0000000705097c10 */ /* 0x000fe2000a7fe4ff */
[----:B-1----:R1:W3:Y:S04]  /*9630*/  LDG.E R2, desc[UR56][R2.64+0x4] ;  /* 0x0000043802027981 */ /* 0x0022e8000c1e1900 */
[----:B------:R-:W4:Y:S04]  /*9640*/  LDG.E.64 R12, desc[UR56][R12.64] ;  /* 0x000000380c0c7981 */ /* 0x000f28000c1e1b00 */
[----:B------:R-:W2:Y:S01]  /*9650*/  LDG.E.64 R8, desc[UR56][R8.64] ;  /* 0x0000003808087981 */ /* 0x000ea2000c1e1b00 */
[----:B------:R-:W-:-:S04]  /*9660*/  IADD3 R6, P0, R4, UR4, RZ ;  /* 0x0000000404067c10 */ /* 0x000fc8000ff1e0ff */
[----:B------:R-:W-:Y:S01]  /*9670*/  IADD3.X R7, R5, UR5, RZ, P0, !PT ;  /* 0x0000000505077c10 */ /* 0x000fe200087fe4ff */
[----:B------:R-:W-:-:S05]  /*9680*/  ULDC.64 UR4, c[0x0][0x528] ;  /* 0x00014a0000047ab9 */ /* 0x000fca0000000a00 */
[----:B------:R-:W3:Y:S01]  /*9690*/  LDG.E.64 R6, desc[UR56][R6.64] ;  /* 0x0000003806067981 */ /* 0x000ee2000c1e1b00 */
[----:B------:R-:W-:-:S04]  /*96a0*/  IADD3 R4, P0, R4, UR4, RZ ;  /* 0x0000000404047c10 */ /* 0x000fc8000ff1e0ff */
[----:B------:R-:W-:-:S06]  /*96b0*/  IADD3.X R5, R5, UR5, RZ, P0, !PT ;  /* 0x0000000505057c10 */ /* 0x000fcc00087fe4ff */
[----:B------:R-:W3:Y:S04]  /*96c0*/  LDG.E.64 R4, desc[UR56][R4.64] ;  /* 0x0000003804047981 */ /* 0x000ee8000c1e1b00 */
[----:B----4-:R-:W-:Y:S04]  /*96d0*/  STS.64 [UR14], R12 ;  /* 0x0000000cff007988 */ /* 0x010fe80008000a0e */
[----:B--2---:R-:W-:Y:S04]  /*96e0*/  STS.64 [UR15], R8 ;  /* 0x00000008ff007988 */ /* 0x004fe80008000a0f */
[----:B------:R-:W2:Y:S01]  /*96f0*/  LDS R14, [UR14+0x1c] ;  /* 0x00001c0eff0e7984 */ /* 0x000ea20008000800 */
[----:B---3--:R-:W-:-:S04]  /*9700*/  SHF.L.U64.HI R24, R6, 0x1, R7 ;  /* 0x0000000106187819 */ /* 0x008fc80000010207 */
[----:B------:R-:W-:-:S04]  /*9710*/  LOP3.LUT R24, R24, 0x1fffffff, RZ, 0xc0, !PT ;  /* 0x1fffffff18187812 */ /* 0x000fc800078ec0ff */
[----:B------:R-:W-:-:S04]  /*9720*/  SHF.R.U32.HI R7, RZ, 0x4, R24 ;  /* 0x00000004ff077819 */ /* 0x000fc80000011618 */
[----:B--2---:R-:W-:-:S05]  /*9730*/  LOP3.LUT R14, R14, 0xf, R7, 0xb8, !PT ;  /* 0x0000000f0e0e7812 */ /* 0x004fca00078eb807 */
[----:B------:R-:W-:Y:S04]  /*9740*/  STS [UR14+0x1c], R14 ;  /* 0x00001c0eff007988 */ /* 0x000fe8000800080e */
[----:B------:R-:W2:Y:S02]  /*9750*/  LDS R7, [UR14+0x1c] ;  /* 0x00001c0eff077984 */ /* 0x000ea40008000800 */
[----:B--2---:R-:W-:-:S05]  /*9760*/  LOP3.LUT R7, R7, 0xf0, RZ, 0xb8, !PT ;  /* 0x000000f007077812 */ /* 0x004fca00078eb8ff */
[----:B------:R-:W-:Y:S04]  /*9770*/  STS [UR14+0x1c], R7 ;  /* 0x00001c07ff007988 */ /* 0x000fe8000800080e */
[----:B------:R-:W2:Y:S01]  /*9780*/  LDS R9, [UR14+0x1c] ;  /* 0x00001c0eff097984 */ /* 0x000ea20008000800 */
[----:B------:R-:W-:-:S05]  /*9790*/  IMAD.U32 R8, RZ, RZ, UR14 ;  /* 0x0000000eff087e24 */ /* 0x000fca000f8e00ff */
[----:B------:R-:W-:Y:S02]  /*97a0*/  SHF.R.U64 R8, R8, 0x4, RZ ;  /* 0x0000000408087819 */ /* 0x000fe400000012ff */
[----:B--2---:R-:W-:-:S05]  /*97b0*/  LOP3.LUT R9, R9, 0xf00, RZ, 0xb8, !PT ;  /* 0x00000f0009097812 */ /* 0x004fca00078eb8ff */
[----:B------:R-:W-:Y:S04]  /*97c0*/  STS.64 [UR14+0x18], R8 ;  /* 0x00001808ff007988 */ /* 0x000fe80008000a0e */
[----:B------:R-:W1:Y:S01]  /*97d0*/  LDS R25, [UR14+0x1c] ;  /* 0x00001c0eff197984 */ /* 0x000e620008000800 */
[----:B------:R-:W-:Y:S01]  /*97e0*/  IMAD.SHL.U32 R23, R6, 0x2, RZ ;  /* 0x0000000206177824 */ /* 0x000fe200078e00ff */
[----:B------:R-:W-:-:S04]  /*97f0*/  CS2R R14, SRZ ;  /* 0x00000000000e7805 */ /* 0x000fc8000001ff00 */
[----:B------:R-:W-:Y:S01]  /*9800*/  LOP3.LUT R23, R23, 0xfffffffe, RZ, 0xc0, !PT ;  /* 0xfffffffe17177812 */ /* 0x000fe200078ec0ff */
[----:B-----5:R-:W-:Y:S02]  /*9810*/  VIADD R12, R19, 0xffffffff ;  /* 0xffffffff130c7836 */ /* 0x020fe40000000000 */
[----:B------:R-:W-:Y:S01]  /*9820*/  VIADD R13, R18, 0xffffffff ;  /* 0xffffffff120d7836 */ /* 0x000fe20000000000 */
[----:B------:R-:W-:Y:S01]  /*9830*/  SHF.R.U64 R23, R23, 0x4, R24 ;  /* 0x0000000417177819 */ /* 0x000fe20000001218 */
[----:B------:R-:W-:Y:S04]  /*9840*/  STS [UR14+0x10], R8 ;  /* 0x00001008ff007988 */ /* 0x000fe8000800080e */
[----:B------:R-:W-:Y:S04]  /*9850*/  STS [UR14+0x14], R8 ;  /* 0x00001408ff007988 */ /* 0x000fe8000800080e */
[----:B------:R-:W-:Y:S04]  /*9860*/  STS.128 [UR14+0x20], R12 ;  /* 0x0000200cff007988 */ /* 0x000fe80008000c0e */
[----:B------:R-:W-:Y:S04]  /*9870*/  STS [UR14+0xc], R23 ;  /* 0x00000c17ff007988 */ /* 0x000fe8000800080e */
[----:B------:R-:W-:Y:S01]  /*9880*/  STS [UR14+0x30], RZ ;  /* 0x000030ffff007988 */ /* 0x000fe2000800080e */
[----:B-1----:R-:W-:-:S05]  /*9890*/  LOP3.LUT R3, R25, 0xf000, RZ, 0xb8, !PT ;  /* 0x0000f00019037812 */ /* 0x002fca00078eb8ff */
[----:B------:R-:W-:Y:S04]  /*98a0*/  STS [UR14+0x1c], R3 ;  /* 0x00001c03ff007988 */ /* 0x000fe8000800080e */
[----:B------:R-:W1:Y:S01]  /*98b0*/  LDS R6, [UR15+0x1c] ;  /* 0x00001c0fff067984 */ /* 0x000e620008000800 */
[----:B------:R-:W-:-:S04]  /*98c0*/  SHF.L.U64.HI R18, R4, 0x1, R5 ;  /* 0x0000000104127819 */ /* 0x000fc80000010205 */
[----:B------:R-:W-:-:S04]  /*98d0*/  LOP3.LUT R18, R18, 0x1fffffff, RZ, 0xc0, !PT ;  /* 0x1fffffff12127812 */ /* 0x000fc800078ec0ff */
[----:B------:R-:W-:-:S04]  /*98e0*/  SHF.R.U32.HI R5, RZ, 0x4, R18 ;  /* 0x00000004ff057819 */ /* 0x000fc80000011612 */
[----:B-1----:R-:W-:-:S05]  /*98f0*/  LOP3.LUT R5, R6, 0xf, R5, 0xb8, !PT ;  /* 0x0000000f06057812 */ /* 0x002fca00078eb805 */
[----:B------:R-:W-:Y:S04]  /*9900*/  STS [UR15+0x1c], R5 ;  /* 0x00001c05ff007988 */ /* 0x000fe8000800080f */
[----:B------:R-:W1:Y:S02]  /*9910*/  LDS R8, [UR15+0x1c] ;  /* 0x00001c0fff087984 */ /* 0x000e640008000800 */
[----:B-1----:R-:W-:-:S05]  /*9920*/  LOP3.LUT R8, R8, 0xf0, RZ, 0xb8, !PT ;  /* 0x000000f008087812 */ /* 0x002fca00078eb8ff */
[----:B------:R-:W-:Y:S04]  /*9930*/  STS [UR15+0x1c], R8 ;  /* 0x00001c08ff007988 */ /* 0x000fe8000800080f */
[----:B------:R-:W1:Y:S01]  /*9940*/  LDS R7, [UR15+0x1c] ;  /* 0x00001c0fff077984 */ /* 0x000e620008000800 */
[----:B------:R-:W-:-:S05]  /*9950*/  IMAD.U32 R6, RZ, RZ, UR15 ;  /* 0x0000000fff067e24 */ /* 0x000fca000f8e00ff */
[----:B------:R-:W-:Y:S02]  /*9960*/  SHF.R.U64 R6, R6, 0x4, RZ ;  /* 0x0000000406067819 */ /* 0x000fe400000012ff */
[----:B-1----:R-:W-:-:S05]  /*9970*/  LOP3.LUT R7, R7, 0xf00, RZ, 0xb8, !PT ;  /* 0x00000f0007077812 */ /* 0x002fca00078eb8ff */
[----:B------:R-:W-:Y:S04]  /*9980*/  STS.64 [UR15+0x18], R6 ;  /* 0x00001806ff007988 */ /* 0x000fe80008000a0f */
[----:B------:R-:W1:Y:S01]  /*9990*/  LDS R9, [UR15+0x1c] ;  /* 0x00001c0fff097984 */ /* 0x000e620008000800 */
[----:B------:R-:W-:Y:S02]  /*99a0*/  IMAD.SHL.U32 R3, R4, 0x2, RZ ;  /* 0x0000000204037824 */ /* 0x000fe400078e00ff */
[----:B------:R-:W-:-:S03]  /*99b0*/  VIADD R13, R2, 0xffffffff ;  /* 0xffffffff020d7836 */ /* 0x000fc60000000000 */
[----:B------:R-:W-:-:S04]  /*99c0*/  LOP3.LUT R3, R3, 0xfffffffe, RZ, 0xc0, !PT ;  /* 0xfffffffe03037812 */ /* 0x000fc800078ec0ff */
[----:B------:R-:W-:Y:S01]  /*99d0*/  SHF.R.U64 R3, R3, 0x4, R18 ;  /* 0x0000000403037819 */ /* 0x000fe20000001212 */
[----:B------:R2:W-:Y:S04]  /*99e0*/  STS.128 [UR15+0x20], R12 ;  /* 0x0000200cff007988 */ /* 0x0005e80008000c0f */
[----:B------:R2:W-:Y:S04]  /*99f0*/  STS [UR15+0xc], R3 ;  /* 0x00000c03ff007988 */ /* 0x0005e8000800080f */
[----:B------:R2:W-:Y:S04]  /*9a00*/  STS [UR15+0x10], R6 ;  /* 0x00001006ff007988 */ /* 0x0005e8000800080f */
[----:B------:R2:W-:Y:S04]  /*9a10*/  STS [UR15+0x14], R6 ;  /* 0x00001406ff007988 */ /* 0x0005e8000800080f */
[----:B------:R-:W-:Y:S01]  /*9a20*/  STS [UR15+0x30], RZ ;  /* 0x000030ffff007988 */ /* 0x000fe2000800080f */
[----:B-1----:R-:W-:-:S05]  /*9a30*/  LOP3.LUT R2, R9, 0xf000, RZ, 0xb8, !PT ;  /* 0x0000f00009027812 */ /* 0x002fca00078eb8ff */
[----:B------:R2:W-:Y:S02]  /*9a40*/  STS [UR15+0x1c], R2 ;  /* 0x00001c02ff007988 */ /* 0x0005e4000800080f */
.L_x_174:
[----:B------:R-:W-:Y:S05]  /*9a50*/  BSYNC B1 ;  /* 0x0000000000017941 */ /* 0x000fea0003800000 */
.L_x_173:
[----:B------:R-:W-:-:S03]  /*9a60*/  UMOV UR4, 0xffffffff ;  /* 0xffffffff00047882 */ /* 0x000fc60000000000 */
[----:B------:R-:W-:Y:S05]  /*9a70*/  BRA.DIV UR4, `(.L_x_175) ;  /* 0x00000032043c7947 */ /* 0x000fea000b800000 */
[----:B------:R-:W-:Y:S01]  /*9a80*/  ELECT P6, URZ, PT ;  /* 0x00000000003f782f */ /* 0x000fe200038c0000 */
[----:B------:R-:W-:-:S12]  /*9a90*/  NOP ;  /* 0x0000000000007918 */ /* 0x000fd80000000000 */
.L_x_252:
[----:B-12---:R-:W1:Y:S02]  /*9aa0*/  S2R R2, SR_LANEID ;  /* 0x0000000000027919 */ /* 0x006e640000000000 */
[----:B-1----:R-:W-:-:S05]  /*9ab0*/  IMAD.SHL.U32 R6, R2, 0x4, RZ ;  /* 0x0000000402067824 */ /* 0x002fca00078e00ff */
[----:B------:R1:W2:Y:S01]  /*9ac0*/  LDS R7, [R6+UR14] ;  /* 0x0000000e06077984 */ /* 0x0002a20008000800 */
[C---:B------:R-:W-:Y:S02]  /*9ad0*/  IADD3 R4, P0, R6.reuse, UR8, RZ ;  /* 0x0000000806047c10 */ /* 0x040fe4000ff1e0ff */
[----:B------:R-:W-:Y:S01]  /*9ae0*/  IADD3 R2, P4, R6, UR10, RZ ;  /* 0x0000000a06027c10 */ /* 0x000fe2000ff9e0ff */
[----:B------:R1:W3:Y:S01]  /*9af0*/  LDS R9, [R6+UR14+0x80] ;  /* 0x0000800e06097984 */ /* 0x0002e20008000800 */
[----:B------:R-:W-:Y:S11]  /*9b00*/  @!P6 BRA `(.L_x_176) ;  /* 0x000000000008e947 */ /* 0x000ff60003800000 */
[----:B------:R0:W-:Y:S01]  /*9b10*/  UTMACMDFLUSH ;  /* 0x00000000000079b7 */ /* 0x0001e20000000000 */
[----:B------:R-:W-:-:S04]  /*9b20*/  DEPBAR.LE SB0, 0x0 ;  /* 0x000080000000791a */ /* 0x000fc80000000000 */
.L_x_176:
[----:B------:R-:W-:Y:S01]  /*9b30*/  IMAD.X R5, RZ, RZ, UR9, P0 ;  /* 0x00000009ff057e24 */ /* 0x000fe200080e06ff */
[----:B------:R-:W-:Y:S05]  /*9b40*/  WARPSYNC.ALL ;  /* 0x0000000000007948 */ /* 0x000fea0003800000 */
[----:B------:R-:W-:Y:S01]  /*9b50*/  IMAD.X R3, RZ, RZ, UR11, P4 ;  /* 0x0000000bff037e24 */ /* 0x000fe2000a0e06ff */
[----:B--2---:R2:W5:Y:S04]  /*9b60*/  ATOMG.E.EXCH.STRONG.GPU PT, RZ, [R4], R7 ;  /* 0x0000000704ff73a8 */ /* 0x00456800041ee100 */
[----:B---3--:R2:W5:Y:S01]  /*9b70*/  ATOMG.E.EXCH.STRONG.GPU PT, RZ, [R2], R9 ;  /* 0x0000000902ff73a8 */ /* 0x00856200041ee100 */
[----:B------:R-:W-:-:S07]  /*9b80*/  IMAD.MOV.U32 R18, RZ, RZ, R10 ;  /* 0x000000ffff127224 */ /* 0x000fce00078e000a */
.L_x_171:
[----:B------:R-:W-:Y:S01]  /*9b90*/  ISETP.NE.AND P4, PT, R11, RZ, PT ;  /* 0x000000ff0b00720c */ /* 0x000fe20003f85270 */
[----:B------:R-:W-:Y:S01]  /*9ba0*/  VIADD R21, R21, 0x1 ;  /* 0x0000000115157836 */ /* 0x000fe20000000000 */
[----:B--2---:R-:W-:Y:S02]  /*9bb0*/  SEL R3, RZ, 0x1, !P3 ;  /* 0x00000001ff037807 */ /* 0x004fe40005800000 */
[----:B-1----:R-:W-:Y:S02]  /*9bc0*/  PRMT R2, RZ, 0x7610, R2 ;  /* 0x00007610ff027816 */ /* 0x002fe40000000002 */
[----:B------:R-:W-:-:S04]  /*9bd0*/  ISETP.NE.AND P0, PT, R21, 0x8, PT ;  /* 0x000000081500780c */ /* 0x000fc80003f05270 */
[----:B------:R-:W-:Y:S02]  /*9be0*/  SEL R5, RZ, 0x1, P0 ;  /* 0x00000001ff057807 */ /* 0x000fe40000000000 */
[----:B------:R-:W-:Y:S02]  /*9bf0*/  SEL R21, R21, RZ, P0 ;  /* 0x000000ff15157207 */ /* 0x000fe40000000000 */
[----:B------:R-:W-:Y:S01]  /*9c00*/  LOP3.LUT R22, R22, R5, RZ, 0x3c, !PT ;  /* 0x0000000516167212 */ /* 0x000fe200078e3cff */
[----:B------:R-:W-:Y:S06]  /*9c10*/  @P4 BRA `(.L_x_177) ;  /* 0xfffffff000904947 */ /* 0x000fec000383ffff */
[----:B------:R-:W-:Y:S05]  /*9c20*/  BSYNC B0 ;  /* 0x0000000000007941 */ /* 0x000fea0003800000 */
.L_x_157:
[----:B------:R-:W-:-:S03]  /*9c30*/  UMOV UR4, 0xffffffff ;  /* 0xffffffff00047882 */ /* 0x000fc60000000000 */
[----:B------:R-:W-:Y:S05]  /*9c40*/  BRA.DIV UR4, `(.L_x_178) ;  /* 0x0000002e04f87947 */ /* 0x000fea000b800000 */
[----:B-----5:R-:W-:-:S13]  /*9c50*/  ELECT P6, URZ, PT ;  /* 0x00000000003f782f */ /* 0x020fda00038c0000 */
.L_x_255:
[----:B------:R-:W-:Y:S04]  /*9c60*/  BSSY B0, `(.L_x_179) ;  /* 0x000003c000007945 */ /* 0x000fe80003800000 */
[----:B------:R-:W-:Y:S05]  /*9c70*/  @!P6 BRA `(.L_x_180) ;  /* 0x0000000000e8e947 */ /* 0x000fea0003800000 */
[----:B------:R-:W-:-:S04]  /*9c80*/  ULOP3.LUT UR4, UR52, 0x2, URZ, 0xfc, !UPT ;  /* 0x0000000234047892 */ /* 0x000fc8000f8efc3f */
[----:B------:R-:W-:-:S06]  /*9c90*/  UISETP.NE.AND UP0, UPT, UR4, 0x3, UPT ;  /* 0x000000030400788c */ /* 0x000fcc000bf05270 */
[----:B------:R-:W-:-:S13]  /*9ca0*/  PLOP3.LUT P0, PT, PT, PT, UP0, 0x80, 0x0 ;  /* 0x000000000000781c */ /* 0x000fda0003f0f008 */
[----:B------:R-:W-:Y:S05]  /*9cb0*/  @!P0 BRA `(.L_x_181) ;  /* 0x0000000000048947 */ /* 0x000fea0003800000 */
[----:B------:R-:W-:Y:S01]  /*9cc0*/  BPT.TRAP 0x1 ;  /* 0x000000040000795c */ /* 0x000fe20000300000 */
.L_x_181:
[----:B------:R-:W-:Y:S01]  /*9cd0*/  IMAD.U32 R3, RZ, RZ, UR12 ;  /* 0x0000000cff037e24 */ /* 0x000fe2000f8e00ff */
[----:B------:R-:W-:-:S03]  /*9ce0*/  SHF.L.U32 R2, R20, 0x1f, RZ ;  /* 0x0000001f14027819 */ /* 0x000fc600000006ff */
[----:B------:R-:W-:-:S04]  /*9cf0*/  VIADD R3, R3, 0x384b0 ;  /* 0x000384b003037836 */ /* 0x000fc80000000000 */
[C---:B------:R-:W-:Y:S02]  /*9d00*/  IMAD R7, R0.reuse, 0x8, R3 ;  /* 0x0000000800077824 */ /* 0x040fe400078e0203 */
[----:B------:R-:W-:Y:S02]  /*9d10*/  VIADD R0, R0, 0x1 ;  /* 0x0000000100007836 */ /* 0x000fe40000000000 */
[----:B------:R-:W1:Y:S03]  /*9d20*/  SYNCS.PHASECHK.TRANS64.TRYWAIT P0, [R7+URZ], R2 ;  /* 0x00000002070075a7 */ /* 0x000e66000800017f */
[----:B------:R-:W-:-:S04]  /*9d30*/  ISETP.NE.AND P1, PT, R0, 0x6, PT ;  /* 0x000000060000780c */ /* 0x000fc80003f25270 */
[----:B------:R-:W-:Y:S02]  /*9d40*/  SEL R5, RZ, 0x1, P1 ;  /* 0x00000001ff057807 */ /* 0x000fe40000800000 */
[----:B------:R-:W-:Y:S02]  /*9d50*/  SEL R0, R0, RZ, P1 ;  /* 0x000000ff00007207 */ /* 0x000fe40000800000 */
[----:B------:R-:W-:-:S03]  /*9d60*/  LOP3.LUT R5, R20, R5, RZ, 0x3c, !PT ;  /* 0x0000000514057212 */ /* 0x000fc600078e3cff */
[----:B------:R-:W-:Y:S01]  /*9d70*/  IMAD R9, R0, 0x8, R3 ;  /* 0x0000000800097824 */ /* 0x000fe200078e0203 */
[----:B------:R-:W-:Y:S01]  /*9d80*/  SHF.L.U32 R4, R5, 0x1f, RZ ;  /* 0x0000001f05047819 */ /* 0x000fe200000006ff */
[----:B-1----:R-:W-:Y:S06]  /*9d90*/  @!P0 BRA `(.L_x_182) ;  /* 0x0000002c00c48947 */ /* 0x002fec0003800000 */
.L_x_256:
[----:B------:R-:W2:Y:S01]  /*9da0*/  SYNCS.PHASECHK.TRANS64.TRYWAIT P0, [R9+URZ], R4 ;  /* 0x00000004090075a7 */ /* 0x000ea2000800017f */
[----:B------:R-:W-:-:S05]  /*9db0*/  VIADD R0, R0, 0x1 ;  /* 0x0000000100007836 */ /* 0x000fca0000000000 */
[----:B------:R-:W-:-:S04]  /*9dc0*/  ISETP.NE.AND P1, PT, R0, 0x6, PT ;  /* 0x000000060000780c */ /* 0x000fc80003f25270 */
[----:B-1----:R-:W-:Y:S02]  /*9dd0*/  SEL R2, RZ, 0x1, P1 ;  /* 0x00000001ff027807 */ /* 0x002fe40000800000 */
[----:B------:R-:W-:Y:S02]  /*9de0*/  SEL R0, R0, RZ, P1 ;  /* 0x000000ff00007207 */ /* 0x000fe40000800000 */
[----:B------:R-:W-:-:S03]  /*9df0*/  LOP3.LUT R7, R5, R2, RZ, 0x3c, !PT ;  /* 0x0000000205077212 */ /* 0x000fc600078e3cff */
[----:B------:R-:W-:Y:S01]  /*9e00*/  IMAD R6, R0, 0x8, R3 ;  /* 0x0000000800067824 */ /* 0x000fe200078e0203 */
[----:B------:R-:W-:Y:S01]  /*9e10*/  SHF.L.U32 R5, R7, 0x1f, RZ ;  /* 0x0000001f07057819 */ /* 0x000fe200000006ff */
[----:B--2---:R-:W-:Y:S06]  /*9e20*/  @!P0 BRA `(.L_x_183) ;  /* 0x0000002c00b48947 */ /* 0x004fec0003800000 */
.L_x_257:
[----:B------:R-:W2:Y:S01]  /*9e30*/  SYNCS.PHASECHK.TRANS64.TRYWAIT P0, [R6+URZ], R5 ;  /* 0x00000005060075a7 */ /* 0x000ea2000800017f */
[----:B------:R-:W-:-:S05]  /*9e40*/  VIADD R0, R0, 0x1 ;  /* 0x0000000100007836 */ /* 0x000fca0000000000 */
[----:B------:R-:W-:-:S04]  /*9e50*/  ISETP.NE.AND P1, PT, R0, 0x6, PT ;  /* 0x000000060000780c */ /* 0x000fc80003f25270 */
[----:B------:R-:W-:Y:S02]  /*9e60*/  SEL R2, RZ, 0x1, P1 ;  /* 0x00000001ff027807 */ /* 0x000fe40000800000 */
[----:B------:R-:W-:Y:S02]  /*9e70*/  SEL R0, R0, RZ, P1 ;  /* 0x000000ff00007207 */ /* 0x000fe40000800000 */
[----:B------:R-:W-:-:S03]  /*9e80*/  LOP3.LUT R7, R7, R2, RZ, 0x3c, !PT ;  /* 0x0000000207077212 */ /* 0x000fc600078e3cff */
[----:B-1----:R-:W-:Y:S01]  /*9e90*/  IMAD R9, R0, 0x8, R3 ;  /* 0x0000000800097824 */ /* 0x002fe200078e0203 */
[----:B------:R-:W-:Y:S01]  /*9ea0*/  SHF.L.U32 R4, R7, 0x1f, RZ ;  /* 0x0000001f07047819 */ /* 0x000fe200000006ff */
[----:B--2---:R-:W-:Y:S06]  /*9eb0*/  @!P0 BRA `(.L_x_184) ;  /* 0x0000002c00a48947 */ /* 0x004fec0003800000 */
.L_x_258:
        /* <DEDUP_REMOVED lines=9> */
.L_x_259:
[----:B------:R-:W2:Y:S01]  /*9f50*/  SYNCS.PHASECHK.TRANS64.TRYWAIT P0, [R6+URZ], R5 ;  /* 0x00000005060075a7 */ /* 0x000ea2000800017f */
[----:B------:R-:W-:-:S05]  /*9f60*/  VIADD R0, R0, 0x1 ;  /* 0x0000000100007836 */ /* 0x000fca0000000000 */
[----:B------:R-:W-:-:S04]  /*9f70*/  ISETP.NE.AND P1, PT, R0, 0x6, PT ;  /* 0x000000060000780c */ /* 0x000fc80003f25270 */
[----:B------:R-:W-:Y:S02]  /*9f80*/  SEL R2, RZ, 0x1, P1 ;  /* 0x00000001ff027807 */ /* 0x000fe40000800000 */
[----:B------:R-:W-:Y:S02]  /*9f90*/  SEL R0, R0, RZ, P1 ;  /* 0x000000ff00007207 */ /* 0x000fe40000800000 */
[----:B------:R-:W-:Y:S01]  /*9fa0*/  LOP3.LUT R2, R7, R2, RZ, 0x3c, !PT ;  /* 0x0000000207027212 */ /* 0x000fe200078e3cff */
[----:B--2---:R-:W-:Y:S06]  /*9fb0*/  @!P0 BRA `(.L_x_186) ;  /* 0x0000002c008c8947 */ /* 0x004fec0003800000 */
.L_x_260:
[----:B------:R-:W-:Y:S01]  /*9fc0*/  IMAD R3, R0, 0x8, R3 ;  /* 0x0000000800037824 */ /* 0x000fe200078e0203 */
[----:B------:R-:W-:-:S07]  /*9fd0*/  SHF.L.U32 R0, R2, 0x1f, RZ ;  /* 0x0000001f02007819 */ /* 0x000fce00000006ff */
.L_x_187:
[----:B---3--:R3:W4:Y:S02]  /*9fe0*/  SYNCS.PHASECHK.TRANS64.TRYWAIT P0, [R3+URZ], R0 ;  /* 0x00000000030075a7 */ /* 0x008724000800017f */
[----:B----4-:R-:W-:Y:S05]  /*9ff0*/  @!P0 NANOSLEEP.SYNCS 0x989680 ;  /* 0x009896800000895d */ /* 0x010fea0003900000 */
[----:B------:R-:W4:Y:S02]  /*a000*/  @!P0 SYNCS.PHASECHK.TRANS64 P0, [R3+URZ], R0 ;  /* 0x00000000030085a7 */ /* 0x000f24000800007f */
[----:B----4-:R-:W-:Y:S05]  /*a010*/  @!P0 BRA `(.L_x_187) ;  /* 0xfffffffc00f08947 */ /* 0x010fea000383ffff */
.L_x_180:
[----:B------:R-:W-:Y:S05]  /*a020*/  BSYNC B0 ;  /* 0x0000000000007941 */ /* 0x000fea0003800000 */
.L_x_179:
[----:B------:R-:W-:Y:S05]  /*a030*/  EXIT ;  /* 0x000000000000794d */ /* 0x000fea0003800000 */
.L_x_95:
[----:B------:R-:W-:Y:S01]  /*a040*/  PLOP3.LUT P1, PT, PT, PT, UP3, 0x80, 0x0 ;  /* 0x000000000000781c */ /* 0x000fe20003f2f038 */
[----:B------:R-:W-:Y:S01]  /*a050*/  ULDC UR20, c[0x0][0x10] ;  /* 0x0000040000147ab9 */ /* 0x000fe20000000800 */
[----:B------:R-:W-:Y:S01]  /*a060*/  ULDC UR24, c[0x0][0x904] ;  /* 0x0002410000187ab9 */ /* 0x000fe20000000800 */
[----:B------:R-:W-:Y:S01]  /*a070*/  UMOV UR19, 0xffffffff ;  /* 0xffffffff00137882 */ /* 0x000fe20000000000 */
[----:B------:R-:W-:Y:S01]  /*a080*/  P2R R0, PR, RZ, 0x2 ;  /* 0x00000002ff007803 */ /* 0x000fe20000000000 */
[----:B------:R-:W-:Y:S01]  /*a090*/  ULDC.64 UR12, c[0x0][0x8c8] ;  /* 0x00023200000c7ab9 */ /* 0x000fe20000000a00 */
[----:B------:R-:W-:Y:S01]  /*a0a0*/  UIMAD.WIDE.U32 UR20, UR39, UR20, URZ ;  /* 0x00000014271472a5 */ /* 0x000fe2000f8e003f */
[----:B------:R-:W-:Y:S01]  /*a0b0*/  IMAD.MOV.U32 R16, RZ, RZ, RZ ;  /* 0x000000ffff107224 */ /* 0x000fe200078e00ff */
[----:B------:R-:W-:Y:S01]  /*a0c0*/  ULDC.64 UR14, c[0x0][0x8e0] ;  /* 0x00023800000e7ab9 */ /* 0x000fe20000000a00 */
[----:B------:R-:W-:Y:S02]  /*a0d0*/  USHF.L.U32 UR25, UR19, UR24, URZ ;  /* 0x0000001813197299 */ /* 0x000fe4000800063f */
[----:B------:R-:W-:-:S02]  /*a0e0*/  UIADD3 UR11, UP1, UR12, -0x1, URZ ;  /* 0xffffffff0c0b7890 */ /* 0x000fc4000ff3e03f */
[----:B------:R-:W1:Y:S01]  /*a0f0*/  @P1 S2R R0, SR_CTAID.Y ;  /* 0x0000000000001919 */ /* 0x000e620000002600 */
[----:B------:R-:W-:Y:S01]  /*a100*/  ULDC UR19, c[0x0][0x14] ;  /* 0x0000050000137ab9 */ /* 0x000fe20000000800 */
[----:B------:R-:W-:Y:S02]  /*a110*/  UIADD3 UR12, UP2, UR14, -0x1, URZ ;  /* 0xffffffff0e0c7890 */ /* 0x000fe4000ff5e03f */
[----:B------:R-:W-:Y:S02]  /*a120*/  UIMAD.WIDE.U32 UR22, UR20, UR19, URZ ;  /* 0x00000013141672a5 */ /* 0x000fe4000f8e003f */
[----:B------:R-:W-:Y:S01]  /*a130*/  UIMAD UR21, UR21, UR19, URZ ;  /* 0x00000013151572a4 */ /* 0x000fe2000f8e023f */
[----:B------:R-:W-:Y:S01]  /*a140*/  ULDC UR18, c[0x0][0x8a8] ;  /* 0x00022a0000127ab9 */ /* 0x000fe20000000800 */
[----:B------:R-:W-:Y:S01]  /*a150*/  UMOV UR26, 0x1 ;  /* 0x00000001001a7882 */ /* 0x000fe20000000000 */
[----:B------:R-:W-:Y:S02]  /*a160*/  UIADD3.X UR14, UR15, -0x1, URZ, UP2, !UPT ;  /* 0xffffffff0f0e7890 */ /* 0x000fe400097fe43f */
[----:B------:R-:W-:-:S02]  /*a170*/  UIADD3.X UR13, UR13, -0x1, URZ, UP1, !UPT ;  /* 0xffffffff0d0d7890 */ /* 0x000fc40008ffe43f */
[----:B------:R-:W-:Y:S02]  /*a180*/  ULOP3.LUT UR15, UR53, 0x2, URZ, 0xfc, !UPT ;  /* 0x00000002350f7892 */ /* 0x000fe4000f8efc3f */
[----:B------:R-:W-:Y:S02]  /*a190*/  UIADD3 UR16, UR8, -0x1, URZ ;  /* 0xffffffff08107890 */ /* 0x000fe4000fffe03f */
[----:B------:R-:W-:Y:S02]  /*a1a0*/  UIADD3 UR17, UR7, -0x1, URZ ;  /* 0xffffffff07117890 */ /* 0x000fe4000fffe03f */
[----:B------:R-:W-:Y:S02]  /*a1b0*/  UIADD3 UR18, UR18, -0x1, URZ ;  /* 0xffffffff12127890 */ /* 0x000fe4000fffe03f */
[----:B------:R-:W-:Y:S02]  /*a1c0*/  USHF.L.U32 UR19, UR26, UR24, URZ ;  /* 0x000000181a137299 */ /* 0x000fe4000800063f */
[----:B------:R-:W-:-:S02]  /*a1d0*/  ULOP3.LUT UR20, URZ, UR25, URZ, 0x33, !UPT ;  /* 0x000000193f147292 */ /* 0x000fc4000f8e333f */
[----:B------:R-:W-:Y:S01]  /*a1e0*/  UIADD3 UR21, UR23, UR21, URZ ;  /* 0x0000001517157290 */ /* 0x000fe2000fffe03f */
[----:B-1----:R-:W-:Y:S01]  /*a1f0*/  @P1 R2UR UR40, R0 ;  /* 0x00000000002812ca */ /* 0x002fe200000e0000 */
[----:B------:R-:W-:-:S14]  /*a200*/  IMAD.MOV.U32 R0, RZ, RZ, 0x1 ;  /* 0x00000001ff007424 */ /* 0x000fdc00078e00ff */
.L_x_208:
[----:B------:R-:W1:Y:S01]  /*a210*/  LDC.64 R2, c[0x0][0x8f8] ;  /* 0x00023e00ff027b82 */ /* 0x000e620000000a00 */
[----:B------:R-:W-:Y:S01]  /*a220*/  UIADD3 UR10, UP1, UR10, UR22, URZ ;  /* 0x000000160a0a7290 */ /* 0x000fe2000ff3e03f */
[----:B------:R-:W-:Y:S01]  /*a230*/  ISETP.NE.AND P2, PT, R20, RZ, PT ;  /* 0x000000ff1400720c */ /* 0x000fe20003f45270 */
[----:B------:R-:W-:Y:S01]  /*a240*/  UMOV UR24, 0xffffffff ;  /* 0xffffffff00187882 */ /* 0x000fe20000000000 */
[----:B------:R-:W-:Y:S01]  /*a250*/  UMOV UR25, 0xffffffff ;  /* 0xffffffff00197882 */ /* 0x000fe20000000000 */
[----:B------:R-:W-:Y:S01]  /*a260*/  UIADD3.X UR9, UR9, UR21, URZ, UP1, !UPT ;  /* 0x0000001509097290 */ /* 0x000fe20008ffe43f */
[----:B------:R-:W-:Y:S01]  /*a270*/  IMAD.MOV.U32 R15, RZ, RZ, RZ ;  /* 0x000000ffff0f7224 */ /* 0x000fe200078e00ff */
[----:B------:R-:W-:Y:S01]  /*a280*/  UMOV UR26, 0xffffffff ;  /* 0xffffffff001a7882 */ /* 0x000fe20000000000 */
[----:B-1----:R-:W-:-:S03]  /*a290*/  ISETP.LE.U32.AND P1, PT, R2, UR10, PT ;  /* 0x0000000a02007c0c */ /* 0x002fc6000bf23070 */
[----:B------:R-:W-:-:S05]  /*a2a0*/  IMAD.U32 R2, RZ, RZ, UR9 ;  /* 0x00000009ff027e24 */ /* 0x000fca000f8e00ff */
[----:B------:R-:W-:-:S13]  /*a2b0*/  ISETP.GE.U32.AND.EX P1, PT, R2, R3, PT, P1 ;  /* 0x000000030200720c */ /* 0x000fda0003f26110 */
[----:B---345:R-:W-:Y:S05]  /*a2c0*/  @P2 BRA P1, `(.L_x_188) ;  /* 0x0000001800402947 */ /* 0x038fea0000800000 */
[----:B------:R-:W-:-:S04]  /*a2d0*/  IADD3 R2, P2, R6, UR5, RZ ;  /* 0x0000000506027c10 */ /* 0x000fc8000ff5e0ff */
[----:B------:R-:W-:Y:S02]  /*a2e0*/  ISETP.GT.U32.AND P1, PT, R2, UR10, PT ;  /* 0x0000000a02007c0c */ /* 0x000fe4000bf24070 */
[----:B------:R-:W-:-:S04]  /*a2f0*/  IADD3.X R2, R7, UR4, RZ, P2, !PT ;  /* 0x0000000407027c10 */ /* 0x000fc800097fe4ff */
[----:B------:R-:W-:-:S13]  /*a300*/  ISETP.GT.U32.AND.EX P1, PT, R2, UR9, PT, P1 ;  /* 0x0000000902007c0c */ /* 0x000fda000bf24110 */
[----:B------:R-:W-:Y:S05]  /*a310*/  @P1 BRA `(.L_x_189) ;  /* 0x0000001400201947 */ /* 0x000fea0003800000 */
[----:B------:R-:W-:Y:S01]  /*a320*/  VIADD R12, R34, UR6 ;  /* 0x00000006220c7c36 */ /* 0x000fe20008000000 */
[----:B------:R-:W-:Y:S01]  /*a330*/  ULDC UR24, c[0x0][0x910] ;  /* 0x0002440000187ab9 */ /* 0x000fe20000000800 */
[----:B------:R-:W-:Y:S02]  /*a340*/  IMAD.MOV.U32 R22, RZ, RZ, R8 ;  /* 0x000000ffff167224 */ /* 0x000fe400078e0008 */
[----:B------:R-:W-:Y:S02]  /*a350*/  VIADD R13, R12, 0x20 ;  /* 0x000000200c0d7836 */ /* 0x000fe40000000000 */
[----:B------:R-:W-:-:S03]  /*a360*/  IMAD.MOV.U32 R14, RZ, RZ, R9 ;  /* 0x000000ffff0e7224 */ /* 0x000fc600078e0009 */
[----:B------:R-:W-:-:S13]  /*a370*/  ISETP.GE.AND P1, PT, R13, UR24, PT ;  /* 0x000000180d007c0c */ /* 0x000fda000bf26270 */
[----:B------:R-:W1:Y:S01]  /*a380*/  @!P1 LDC.64 R2, c[0x0][0x918] ;  /* 0x00024600ff029b82 */ /* 0x000e620000000a00 */
[----:B------:R-:W-:Y:S01]  /*a390*/  @!P1 VIADD R7, R12, 0x20 ;  /* 0x000000200c079836 */ /* 0x000fe20000000000 */
[----:B------:R-:W-:Y:S01]  /*a3a0*/  BSSY B0, `(.L_x_190) ;  /* 0x0000064000007945 */ /* 0x000fe20003800000 */
[----:B------:R-:W-:Y:S02]  /*a3b0*/  IMAD.MOV.U32 R6, RZ, RZ, 0x7fffffff ;  /* 0x7fffffffff067424 */ /* 0x000fe400078e00ff */
[----:B-1----:R-:W-:-:S05]  /*a3c0*/  @!P1 IMAD.WIDE R2, R7, 0xc, R2 ;  /* 0x0000000c07029825 */ /* 0x002fca00078e0202 */
[----:B------:R1:W5:Y:S04]  /*a3d0*/  @!P1 LDG.E R8, desc[UR56][R2.64] ;  /* 0x0000003802089981 */ /* 0x000368000c1e1900 */
[----:B------:R1:W5:Y:S01]  /*a3e0*/  @!P1 LDG.E R9, desc[UR56][R2.64+0x4] ;  /* 0x0000043802099981 */ /* 0x000362000c1e1900 */
[----:B------:R-:W-:Y:S01]  /*a3f0*/  ISETP.GE.AND P1, PT, R12, UR24, PT ;  /* 0x000000180c007c0c */ /* 0x000fe2000bf26270 */
[----:B------:R-:W-:-:S12]  /*a400*/  IMAD.MOV.U32 R7, RZ, RZ, RZ ;  /* 0x000000ffff077224 */ /* 0x000fd800078e00ff */
[----:B-1----:R-:W-:Y:S05]  /*a410*/  @P1 BRA `(.L_x_191) ;  /* 0x0000000400701947 */ /* 0x002fea0003800000 */
[----:B------:R-:W-:Y:S01]  /*a420*/  IABS R7, R11 ;  /* 0x0000000b00077213 */ /* 0x000fe20000000000 */
[----:B------:R-:W-:Y:S01]  /*a430*/  ULDC UR25, c[0x0][0x8f0] ;  /* 0x00023c0000197ab9 */ /* 0x000fe20000000800 */
[----:B------:R-:W-:Y:S02]  /*a440*/  IABS R6, R10 ;  /* 0x0000000a00067213 */ /* 0x000fe40000000000 */
[----:B------:R-:W1:Y:S01]  /*a450*/  I2F.RP R3, R7 ;  /* 0x0000000700037306 */ /* 0x000e620000209400 */
[----:B------:R-:W-:Y:S02]  /*a460*/  PLOP3.LUT P3, PT, PT, PT, UP0, 0x80, 0x0 ;  /* 0x000000000000781c */ /* 0x000fe40003f6f008 */
[----:B------:R-:W-:Y:S02]  /*a470*/  IADD3 R21, P2, R14, UR12, RZ ;  /* 0x0000000c0e157c10 */ /* 0x000fe4000ff5e0ff */
[----:B------:R-:W-:Y:S02]  /*a480*/  IADD3 R19, P1, R22, UR11, RZ ;  /* 0x0000000b16137c10 */ /* 0x000fe4000ff3e0ff */
[----:B------:R-:W-:Y:S01]  /*a490*/  LEA.HI.X.SX32 R24, R14, UR14, 0x1, P2 ;  /* 0x0000000e0e187c11 */ /* 0x000fe200090f0eff */
[----:B------:R-:W3:Y:S01]  /*a4a0*/  I2F.RP R2, R6 ;  /* 0x0000000600027306 */ /* 0x000ee20000209400 */
[----:B------:R-:W-:-:S07]  /*a4b0*/  LEA.HI.X.SX32 R22, R22, UR13, 0x1, P1 ;  /* 0x0000000d16167c11 */ /* 0x000fce00088f0eff */
[----:B-1----:R-:W1:Y:S08]  /*a4c0*/  MUFU.RCP R3, R3 ;  /* 0x0000000300037308 */ /* 0x002e700000001000 */
[----:B---3--:R-:W3:Y:S01]  /*a4d0*/  MUFU.RCP R2, R2 ;  /* 0x0000000200027308 */ /* 0x008ee20000001000 */
[----:B-1----:R-:W-:-:S07]  /*a4e0*/  VIADD R17, R3, 0xffffffe ;  /* 0x0ffffffe03117836 */ /* 0x002fce0000000000 */
[----:B------:R-:W1:Y:S01]  /*a4f0*/  F2I.FTZ.U32.TRUNC.NTZ R17, R17 ;  /* 0x0000001100117305 */ /* 0x000e62000021f000 */
[----:B---3--:R-:W-:-:S07]  /*a500*/  VIADD R15, R2, 0xffffffe ;  /* 0x0ffffffe020f7836 */ /* 0x008fce0000000000 */
[----:B------:R-:W3:Y:S01]  /*a510*/  F2I.FTZ.U32.TRUNC.NTZ R15, R15 ;  /* 0x0000000f000f7305 */ /* 0x000ee2000021f000 */
[----:B-1----:R-:W-:Y:S02]  /*a520*/  IMAD.MOV R18, RZ, RZ, -R17 ;  /* 0x000000ffff127224 */ /* 0x002fe400078e0a11 */
[----:B---3--:R-:W-:Y:S01]  /*a530*/  IMAD.MOV R14, RZ, RZ, -R15 ;  /* 0x000000ffff0e7224 */ /* 0x008fe200078e0a0f */
[----:B------:R-:W-:Y:S06]  /*a540*/  @!P3 BRA `(.L_x_192) ;  /* 0x000000000034b947 */ /* 0x000fec0003800000 */
[----:B------:R-:W-:Y:S01]  /*a550*/  ULDC UR6, c[0x0][0x8dc] ;  /* 0x0002370000067ab9 */ /* 0x000fe20000000800 */
[----:B------:R-:W-:Y:S01]  /*a560*/  ULDC.64 UR26, c[0x0][0x8d0] ;  /* 0x00023400001a7ab9 */ /* 0x000fe20000000a00 */
[----:B------:R-:W-:-:S05]  /*a570*/  IADD3 R3, P1, R19, UR6, RZ ;  /* 0x0000000613037c10 */ /* 0x000fca000ff3e0ff */
[----:B------:R-:W-:-:S04]  /*a580*/  IMAD.X R19, RZ, RZ, R22, P1 ;  /* 0x000000ffff137224 */ /* 0x000fc800008e0616 */
[----:B------:R-:W-:-:S04]  /*a590*/  IMAD.WIDE.U32 R4, R19, UR26, RZ ;  /* 0x0000001a13047c25 */ /* 0x000fc8000f8e00ff */
[----:B------:R-:W-:-:S04]  /*a5a0*/  IMAD.WIDE.U32 R4, P1, R3, UR27, R4 ;  /* 0x0000001b03047c25 */ /* 0x000fc8000f820004 */
[----:B------:R-:W-:-:S04]  /*a5b0*/  IMAD.WIDE.U32 R2, R3, UR26, RZ ;  /* 0x0000001a03027c25 */ /* 0x000fc8000f8e00ff */
[----:B------:R-:W-:Y:S01]  /*a5c0*/  IMAD.MOV.U32 R2, RZ, RZ, R5 ;  /* 0x000000ffff027224 */ /* 0x000fe200078e0005 */
[----:B------:R-:W-:Y:S01]  /*a5d0*/  IADD3 RZ, P2, R3, R4, RZ ;  /* 0x0000000403ff7210 */ /* 0x000fe20007f5e0ff */
[----:B------:R-:W-:-:S04]  /*a5e0*/  IMAD.X R3, RZ, RZ, RZ, P1 ;  /* 0x000000ffff037224 */ /* 0x000fc800008e06ff */
[----:B------:R-:W-:-:S04]  /*a5f0*/  IMAD.WIDE.U32.X R2, R19, UR27, R2, P2 ;  /* 0x0000001b13027c25 */ /* 0x000fc800090e0402 */
[----:B------:R-:W-:Y:S02]  /*a600*/  IMAD.MOV.U32 R19, RZ, RZ, R2 ;  /* 0x000000ffff137224 */ /* 0x000fe400078e0002 */
[----:B------:R-:W-:-:S07]  /*a610*/  IMAD.MOV.U32 R22, RZ, RZ, R3 ;  /* 0x000000ffff167224 */ /* 0x000fce00078e0003 */
.L_x_192:
[----:B------:R-:W-:Y:S05]  /*a620*/  @!P0 BRA `(.L_x_193) ;  /* 0x0000000000348947 */ /* 0x000fea0003800000 */
        /* <DEDUP_REMOVED lines=13> */
.L_x_193:
[----:B------:R-:W-:Y:S01]  /*a700*/  IMAD R18, R18, R7, RZ ;  /* 0x0000000712127224 */ /* 0x000fe200078e02ff */
[----:B------:R-:W-:Y:S01]  /*a710*/  ULDC UR6, c[0x0][0x8d8] ;  /* 0x0002360000067ab9 */ /* 0x000fe20000000800 */
[----:B------:R-:W-:Y:S01]  /*a720*/  IMAD.MOV.U32 R2, RZ, RZ, RZ ;  /* 0x000000ffff027224 */ /* 0x000fe200078e00ff */
[----:B------:R-:W-:Y:S01]  /*a730*/  SHF.R.U64 R21, R21, UR25, R24 ;  /* 0x0000001915157c19 */ /* 0x000fe20008001218 */
[----:B------:R-:W-:Y:S01]  /*a740*/  IMAD.MOV.U32 R3, RZ, RZ, R17 ;  /* 0x000000ffff037224 */ /* 0x000fe200078e0011 */
[----:B------:R-:W-:Y:S01]  /*a750*/  SHF.R.U64 R19, R19, UR6, R22 ;  /* 0x0000000613137c19 */ /* 0x000fe20008001216 */
[----:B------:R-:W-:Y:S01]  /*a760*/  IMAD R4, R14, R6, RZ ;  /* 0x000000060e047224 */ /* 0x000fe200078e02ff */
[----:B------:R-:W-:Y:S01]  /*a770*/  PLOP3.LUT P5, PT, PT, PT, UP3, 0x80, 0x0 ;  /* 0x000000000000781c */ /* 0x000fe20003faf038 */
[----:B------:R-:W-:-:S04]  /*a780*/  IMAD.HI.U32 R17, R17, R18, R2 ;  /* 0x0000001211117227 */ /* 0x000fc800078e0002 */
[----:B------:R-:W-:Y:S02]  /*a790*/  IMAD.MOV.U32 R3, RZ, RZ, R15 ;  /* 0x000000ffff037224 */ /* 0x000fe400078e000f */
[----:B------:R-:W-:Y:S02]  /*a7a0*/  VIADD R21, R21, UR17 ;  /* 0x0000001115157c36 */ /* 0x000fe40008000000 */
[----:B------:R-:W-:Y:S02]  /*a7b0*/  VIADD R14, R19, UR16 ;  /* 0x00000010130e7c36 */ /* 0x000fe40008000000 */
[----:B------:R-:W-:Y:S01]  /*a7c0*/  IMAD.HI.U32 R2, R15, R4, R2 ;  /* 0x000000040f027227 */ /* 0x000fe200078e0002 */
[----:B------:R-:W-:Y:S02]  /*a7d0*/  IABS R15, R11 ;  /* 0x0000000b000f7213 */ /* 0x000fe40000000000 */
[----:B------:R-:W-:Y:S02]  /*a7e0*/  IABS R3, R10 ;  /* 0x0000000a00037213 */ /* 0x000fe40000000000 */
[----:B------:R-:W-:Y:S01]  /*a7f0*/  IABS R4, R21 ;  /* 0x0000001500047213 */ /* 0x000fe20000000000 */
[----:B------:R-:W-:Y:S01]  /*a800*/  IMAD.MOV R18, RZ, RZ, -R15 ;  /* 0x000000ffff127224 */ /* 0x000fe200078e0a0f */
[----:B------:R-:W-:Y:S01]  /*a810*/  IABS R5, R14 ;  /* 0x0000000e00057213 */ /* 0x000fe20000000000 */
[----:B------:R-:W-:-:S02]  /*a820*/  IMAD.MOV R15, RZ, RZ, -R3 ;  /* 0x000000ffff0f7224 */ /* 0x000fc400078e0a03 */
[----:B------:R-:W-:-:S04]  /*a830*/  IMAD.HI.U32 R3, R17, R4, RZ ;  /* 0x0000000411037227 */ /* 0x000fc800078e00ff */
[----:B------:R-:W-:-:S04]  /*a840*/  IMAD.HI.U32 R2, R2, R5, RZ ;  /* 0x0000000502027227 */ /* 0x000fc800078e00ff */
[----:B------:R-:W-:Y:S02]  /*a850*/  IMAD R4, R3, R18, R4 ;  /* 0x0000001203047224 */ /* 0x000fe400078e0204 */
[----:B------:R-:W-:-:S03]  /*a860*/  IMAD R3, R2, R15, R5 ;  /* 0x0000000f02037224 */ /* 0x000fc600078e0205 */
[----:B------:R-:W-:Y:S02]  /*a870*/  ISETP.GT.U32.AND P2, PT, R7, R4, PT ;  /* 0x000000040700720c */ /* 0x000fe40003f44070 */
[----:B------:R-:W-:-:S11]  /*a880*/  ISETP.GT.U32.AND P1, PT, R6, R3, PT ;  /* 0x000000030600720c */ /* 0x000fd60003f24070 */
[----:B------:R-:W-:Y:S01]  /*a890*/  @!P2 IMAD.IADD R4, R4, 0x1, -R7 ;  /* 0x000000010404a824 */ /* 0x000fe200078e0a07 */
[----:B------:R-:W-:Y:S01]  /*a8a0*/  ISETP.GE.AND P2, PT, R21, RZ, PT ;  /* 0x000000ff1500720c */ /* 0x000fe20003f46270 */
[----:B------:R-:W-:Y:S01]  /*a8b0*/  @!P1 IMAD.IADD R3, R3, 0x1, -R6 ;  /* 0x0000000103039824 */ /* 0x000fe200078e0a06 */
[----:B------:R-:W-:Y:S02]  /*a8c0*/  ISETP.GE.AND P1, PT, R14, RZ, PT ;  /* 0x000000ff0e00720c */ /* 0x000fe40003f26270 */
[----:B------:R-:W-:Y:S02]  /*a8d0*/  ISETP.GT.U32.AND P4, PT, R7, R4, PT ;  /* 0x000000040700720c */ /* 0x000fe40003f84070 */
[----:B------:R-:W-:-:S11]  /*a8e0*/  ISETP.GT.U32.AND P3, PT, R6, R3, PT ;  /* 0x000000030600720c */ /* 0x000fd60003f64070 */
[----:B------:R-:W-:Y:S01]  /*a8f0*/  @!P4 IMAD.IADD R4, R4, 0x1, -R7 ;  /* 0x000000010404c824 */ /* 0x000fe200078e0a07 */
[----:B------:R-:W-:Y:S01]  /*a900*/  ISETP.NE.AND P4, PT, RZ, UR7, PT ;  /* 0x00000007ff007c0c */ /* 0x000fe2000bf85270 */
[----:B------:R-:W-:Y:S01]  /*a910*/  @!P3 IMAD.IADD R3, R3, 0x1, -R6 ;  /* 0x000000010303b824 */ /* 0x000fe200078e0a06 */
[----:B------:R-:W-:Y:S01]  /*a920*/  ISETP.NE.AND P3, PT, RZ, UR8, PT ;  /* 0x00000008ff007c0c */ /* 0x000fe2000bf65270 */
[----:B------:R-:W-:Y:S02]  /*a930*/  @!P2 IMAD.MOV R4, RZ, RZ, -R4 ;  /* 0x000000ffff04a224 */ /* 0x000fe400078e0a04 */
[----:B------:R-:W-:-:S08]  /*a940*/  @!P1 IMAD.MOV R3, RZ, RZ, -R3 ;  /* 0x000000ffff039224 */ /* 0x000fd000078e0a03 */
[----:B------:R-:W-:Y:S02]  /*a950*/  @!P4 LOP3.LUT R4, RZ, UR7, RZ, 0x33, !PT ;  /* 0x00000007ff04cc12 */ /* 0x000fe4000f8e33ff */
[----:B------:R-:W-:-:S03]  /*a960*/  @!P3 LOP3.LUT R3, RZ, UR8, RZ, 0x33, !PT ;  /* 0x00000008ff03bc12 */ /* 0x000fc6000f8e33ff */
[----:B------:R-:W-:Y:S02]  /*a970*/  IMAD.IADD R4, R21, 0x1, -R4 ;  /* 0x0000000115047824 */ /* 0x000fe400078e0a04 */
[----:B------:R-:W-:-:S04]  /*a980*/  IMAD.IADD R3, R14, 0x1, -R3 ;  /* 0x000000010e037824 */ /* 0x000fc800078e0a03 */
[----:B------:R-:W-:Y:S01]  /*a990*/  IMAD R6, R3, R4, RZ ;  /* 0x0000000403067224 */ /* 0x000fe200078e02ff */
[----:B------:R-:W-:-:S04]  /*a9a0*/  SEL R2, R4, R3, !P5 ;  /* 0x0000000304027207 */ /* 0x000fc80006800000 */
[--C-:B------:R-:W-:Y:S01]  /*a9b0*/  SHF.R.S32.HI R5, RZ, 0x1f, R2.reuse ;  /* 0x0000001fff057819 */ /* 0x100fe20000011402 */
[----:B------:R-:W-:Y:S01]  /*a9c0*/  IMAD.MOV.U32 R4, RZ, RZ, R2 ;  /* 0x000000ffff047224 */ /* 0x000fe200078e0002 */
[----:B------:R-:W-:-:S07]  /*a9d0*/  SHF.R.S32.HI R7, RZ, 0x1f, R6 ;  /* 0x0000001fff077819 */ /* 0x000fce0000011406 */
.L_x_191:
[----:B--2---:R-:W-:Y:S05]  /*a9e0*/  BSYNC B0 ;  /* 0x0000000000007941 */ /* 0x004fea0003800000 */
.L_x_190:
[----:B------:R-:W1:Y:S01]  /*a9f0*/  SHFL.UP PT, R3, R6, 0x1, RZ ;  /* 0x0420000006037989 */ /* 0x000e6200000e00ff */
[----:B------:R-:W-:-:S03]  /*aa00*/  ISETP.NE.AND P1, PT, R34, RZ, PT ;  /* 0x000000ff2200720c */ /* 0x000fc60003f25270 */
[----:B------:R-:W2:Y:S01]  /*aa10*/  SHFL.UP PT, R2, R7, 0x1, RZ ;  /* 0x0420000007027989 */ /* 0x000ea200000e00ff */
[----:B-1----:R-:W-:Y:S02]  /*aa20*/  SEL R3, R3, RZ, P1 ;  /* 0x000000ff03037207 */ /* 0x002fe40000800000 */
[----:B--2---:R-:W-:Y:S02]  /*aa30*/  SEL R2, R2, RZ, P1 ;  /* 0x000000ff02027207 */ /* 0x004fe40000800000 */
[----:B------:R-:W-:-:S05]  /*aa40*/  IADD3 R18, P2, R3, R6, RZ ;  /* 0x0000000603127210 */ /* 0x000fca0007f5e0ff */
[----:B------:R-:W-:Y:S01]  /*aa50*/  IMAD.X R15, R2, 0x1, R7, P2 ;  /* 0x00000001020f7824 */ /* 0x000fe200010e0607 */
[----:B------:R-:W1:Y:S01]  /*aa60*/  SHFL.UP PT, R3, R18, 0x2, RZ ;  /* 0x0440000012037989 */ /* 0x000e6200000e00ff */
[----:B------:R-:W-:-:S03]  /*aa70*/  ISETP.GE.U32.AND P2, PT, R34, 0x2, PT ;  /* 0x000000022200780c */ /* 0x000fc60003f46070 */
[----:B------:R-:W2:Y:S01]  /*aa80*/  SHFL.UP PT, R2, R15, 0x2, RZ ;  /* 0x044000000f027989 */ /* 0x000ea200000e00ff */
[----:B-1----:R-:W-:-:S04]  /*aa90*/  SEL R3, R3, RZ, P2 ;  /* 0x000000ff03037207 */ /* 0x002fc80001000000 */
[----:B------:R-:W-:Y:S02]  /*aaa0*/  IADD3 R14, P3, R3, R18, RZ ;  /* 0x00000012030e7210 */ /* 0x000fe40007f7e0ff */
[----:B--2---:R-:W-:-:S03]  /*aab0*/  SEL R2, R2, RZ, P2 ;  /* 0x000000ff02027207 */ /* 0x004fc60001000000 */
[----:B------:R-:W1:Y:S02]  /*aac0*/  SHFL.UP PT, R3, R14, 0x4, RZ ;  /* 0x048000000e037989 */ /* 0x000e6400000e00ff */
[----:B------:R-:W-:Y:S01]  /*aad0*/  IMAD.X R17, R2, 0x1, R15, P3 ;  /* 0x0000000102117824 */ /* 0x000fe200018e060f */
[----:B------:R-:W-:-:S04]  /*aae0*/  ISETP.GE.U32.AND P3, PT, R34, 0x4, PT ;  /* 0x000000042200780c */ /* 0x000fc80003f66070 */
        /* <DEDUP_REMOVED lines=17> */
[----:B--2---:R-:W-:-:S05]  /*ac00*/  SEL R2, R2, RZ, P5 ;  /* 0x000000ff02027207 */ /* 0x004fca0002800000 */
[----:B------:R-:W-:Y:S01]  /*ac10*/  IMAD.X R22, R2, 0x1, R17, P6 ;  /* 0x0000000102167824 */ /* 0x000fe200030e0611 */
[----:B------:R-:W-:-:S04]  /*ac20*/  IADD3 R2, P6, R15, UR5, RZ ;  /* 0x000000050f027c10 */ /* 0x000fc8000ffde0ff */
[----:B------:R-:W-:Y:S02]  /*ac30*/  IADD3.X R3, R22, UR4, RZ, P6, !PT ;  /* 0x0000000416037c10 */ /* 0x000fe4000b7fe4ff */
[----:B------:R-:W-:-:S04]  /*ac40*/  ISETP.GT.U32.AND P6, PT, R2, UR10, PT ;  /* 0x0000000a02007c0c */ /* 0x000fc8000bfc4070 */
[----:B------:R-:W-:-:S13]  /*ac50*/  ISETP.GT.U32.AND.EX P6, PT, R3, UR9, PT, P6 ;  /* 0x0000000903007c0c */ /* 0x000fda000bfc4160 */
[----:B------:R-:W-:-:S04]  /*ac60*/  VOTE.ANY R14, PT, P6 ;  /* 0x00000000000e7806 */ /* 0x000fc800030e0100 */
[----:B------:R-:W-:-:S13]  /*ac70*/  ISETP.NE.AND P6, PT, R14, RZ, PT ;  /* 0x000000ff0e00720c */ /* 0x000fda0003fc5270 */
[----:B------:R-:W-:Y:S05]  /*ac80*/  @P6 BRA `(.L_x_194) ;  /* 0x0000000800746947 */ /* 0x000fea0003800000 */
[----:B------:R-:W-:Y:S01]  /*ac90*/  IMAD.MOV.U32 R17, RZ, RZ, R2 ;  /* 0x000000ffff117224 */ /* 0x000fe200078e0002 */
[----:B------:R-:W-:Y:S01]  /*aca0*/  ULDC UR24, c[0x0][0x910] ;  /* 0x0002440000187ab9 */ /* 0x000fe20000000800 */
[----:B------:R-:W-:Y:S01]  /*acb0*/  IMAD.MOV.U32 R19, RZ, RZ, R3 ;  /* 0x000000ffff137224 */ /* 0x000fe200078e0003 */
[----:B------:R-:W-:Y:S01]  /*acc0*/  ULDC UR25, c[0x0][0x8f4] ;  /* 0x00023d0000197ab9 */ /* 0x000fe20000000800 */
[----:B------:R-:W-:Y:S01]  /*acd0*/  ULDC UR6, c[0x0][0x8dc] ;  /* 0x0002370000067ab9 */ /* 0x000fe20000000800 */
[----:B------:R-:W-:Y:S01]  /*ace0*/  ULDC UR30, c[0x0][0x8d8] ;  /* 0x00023600001e7ab9 */ /* 0x000fe20000000800 */
[----:B------:R-:W-:Y:S01]  /*acf0*/  ULDC UR31, c[0x0][0x8f0] ;  /* 0x00023c00001f7ab9 */ /* 0x000fe20000000800 */
[----:B------:R-:W-:Y:S01]  /*ad00*/  ULDC.64 UR26, c[0x0][0x8d0] ;  /* 0x00023400001a7ab9 */ /* 0x000fe20000000a00 */
[----:B------:R-:W-:-:S05]  /*ad10*/  ULDC.64 UR28, c[0x0][0x8e8] ;  /* 0x00023a00001c7ab9 */ /* 0x000fca0000000a00 */
.L_x_199:
[----:B------:R-:W-:Y:S02]  /*ad20*/  IMAD.MOV.U32 R12, RZ, RZ, R13 ;  /* 0x000000ffff0c7224 */ /* 0x000fe400078e000d */
[----:B------:R-:W-:Y:S02]  /*ad30*/  VIADD R13, R13, 0x20 ;  /* 0x000000200d0d7836 */ /* 0x000fe40000000000 */
[----:B-----5:R-:W-:Y:S02]  /*ad40*/  IMAD.MOV.U32 R14, RZ, RZ, R8 ;  /* 0x000000ffff0e7224 */ /* 0x020fe400078e0008 */
[----:B------:R-:W-:Y:S01]  /*ad50*/  IMAD.MOV.U32 R15, RZ, RZ, R9 ;  /* 0x000000ffff0f7224 */ /* 0x000fe200078e0009 */
[----:B------:R-:W-:-:S13]  /*ad60*/  ISETP.GE.AND P6, PT, R13, UR24, PT ;  /* 0x000000180d007c0c */ /* 0x000fda000bfc6270 */
[----:B------:R-:W1:Y:S01]  /*ad70*/  @!P6 LDC.64 R2, c[0x0][0x918] ;  /* 0x00024600ff02eb82 */ /* 0x000e620000000a00 */
[----:B------:R-:W2:Y:S01]  /*ad80*/  SHFL.IDX PT, R19, R19, 0x1f, 0x1f ;  /* 0x03e01f0013137f89 */ /* 0x000ea200000e0000 */
[----:B------:R-:W-:-:S03]  /*ad90*/  @!P6 VIADD R7, R12, 0x20 ;  /* 0x000000200c07e836 */ /* 0x000fc60000000000 */
[----:B------:R-:W3:Y:S01]  /*ada0*/  SHFL.IDX PT, R17, R17, 0x1f, 0x1f ;  /* 0x03e01f0011117f89 */ /* 0x000ee200000e0000 */
[----:B------:R-:W-:Y:S01]  /*adb0*/  BSSY B0, `(.L_x_195) ;  /* 0x0000063000007945 */ /* 0x000fe20003800000 */
[----:B-1----:R-:W-:-:S05]  /*adc0*/  @!P6 IMAD.WIDE R2, R7, 0xc, R2 ;  /* 0x0000000c0702e825 */ /* 0x002fca00078e0202 */
[----:B------:R1:W5:Y:S04]  /*add0*/  @!P6 LDG.E R8, desc[UR56][R2.64] ;  /* 0x000000380208e981 */ /* 0x000368000c1e1900 */
[----:B------:R1:W5:Y:S01]  /*ade0*/  @!P6 LDG.E R9, desc[UR56][R2.64+0x4] ;  /* 0x000004380209e981 */ /* 0x000362000c1e1900 */
[----:B------:R-:W-:Y:S01]  /*adf0*/  ISETP.GE.AND P6, PT, R12, UR24, PT ;  /* 0x000000180c007c0c */ /* 0x000fe2000bfc6270 */
[----:B------:R-:W-:Y:S01]  /*ae00*/  IMAD.MOV.U32 R6, RZ, RZ, 0x7fffffff ;  /* 0x7fffffffff067424 */ /* 0x000fe200078e00ff */
[----:B--2---:R-:W-:Y:S01]  /*ae10*/  R2UR UR4, R19 ;  /* 0x00000000130472ca */ /* 0x004fe200000e0000 */
[----:B------:R-:W-:Y:S01]  /*ae20*/  IMAD.MOV.U32 R7, RZ, RZ, RZ ;  /* 0x000000ffff077224 */ /* 0x000fe200078e00ff */
[----:B---3--:R-:W-:-:S09]  /*ae30*/  R2UR UR5, R17 ;  /* 0x00000000110572ca */ /* 0x008fd200000e0000 */
[----:B-1----:R-:W-:Y:S06]  /*ae40*/  @P6 BRA `(.L_x_196) ;  /* 0x0000000400646947 */ /* 0x002fec0003800000 */
[----:B------:R-:W-:-:S04]  /*ae50*/  IADD3 R17, P6, R14, UR11, RZ ;  /* 0x0000000b0e117c10 */ /* 0x000fc8000ffde0ff */
[----:B------:R-:W-:Y:S02]  /*ae60*/  LEA.HI.X.SX32 R22, R14, UR13, 0x1, P6 ;  /* 0x0000000d0e167c11 */ /* 0x000fe4000b0f0eff */
[----:B------:R-:W-:Y:S02]  /*ae70*/  IABS R14, R11 ;  /* 0x0000000b000e7213 */ /* 0x000fe40000000000 */
[C---:B------:R-:W-:Y:S02]  /*ae80*/  IADD3 R19, P6, R15.reuse, UR12, RZ ;  /* 0x0000000c0f137c10 */ /* 0x040fe4000ffde0ff */
[----:B------:R-:W1:Y:S02]  /*ae90*/  I2F.RP R2, R14 ;  /* 0x0000000e00027306 */ /* 0x000e640000209400 */
[----:B------:R-:W-:Y:S02]  /*aea0*/  LEA.HI.X.SX32 R24, R15, UR14, 0x1, P6 ;  /* 0x0000000e0f187c11 */ /* 0x000fe4000b0f0eff */
[----:B------:R-:W-:-:S04]  /*aeb0*/  PLOP3.LUT P6, PT, PT, PT, UP0, 0x80, 0x0 ;  /* 0x000000000000781c */ /* 0x000fc80003fcf008 */
[----:B-1----:R-:W1:Y:S02]  /*aec0*/  MUFU.RCP R2, R2 ;  /* 0x0000000200027308 */ /* 0x002e640000001000 */
[----:B-1----:R-:W-:-:S06]  /*aed0*/  VIADD R15, R2, 0xffffffe ;  /* 0x0ffffffe020f7836 */ /* 0x002fcc0000000000 */
[----:B------:R-:W1:Y:S02]  /*aee0*/  F2I.FTZ.U32.TRUNC.NTZ R15, R15 ;  /* 0x0000000f000f7305 */ /* 0x000e64000021f000 */
[----:B-1----:R-:W-:Y:S01]  /*aef0*/  IMAD.MOV R18, RZ, RZ, -R15 ;  /* 0x000000ffff127224 */ /* 0x002fe200078e0a0f */
[----:B------:R-:W-:Y:S06]  /*af00*/  @!P6 BRA `(.L_x_197) ;  /* 0x00000000002ce947 */ /* 0x000fec0003800000 */
        /* <DEDUP_REMOVED lines=11> */
.L_x_197:
[----:B------:R-:W-:Y:S05]  /*afc0*/  @!P0 BRA `(.L_x_198) ;  /* 0x00000000002c8947 */ /* 0x000fea0003800000 */
        /* <DEDUP_REMOVED lines=11> */
.L_x_198:
[----:B------:R-:W-:Y:S01]  /*b080*/  SHF.R.U64 R4, R19, UR31, R24 ;  /* 0x0000001f13047c19 */ /* 0x000fe20008001218 */
[----:B------:R-:W-:Y:S01]  /*b090*/  IMAD R5, R18, R14, RZ ;  /* 0x0000000e12057224 */ /* 0x000fe200078e02ff */
[----:B------:R-:W-:Y:S01]  /*b0a0*/  IABS R2, R11 ;  /* 0x0000000b00027213 */ /* 0x000fe20000000000 */
[----:B------:R-:W-:Y:S01]  /*b0b0*/  IMAD.MOV.U32 R3, RZ, RZ, R15 ;  /* 0x000000ffff037224 */ /* 0x000fe200078e000f */
[----:B------:R-:W-:Y:S01]  /*b0c0*/  SHF.R.U64 R17, R17, UR30, R22 ;  /* 0x0000001e11117c19 */ /* 0x000fe20008001216 */
[----:B------:R-:W-:Y:S01]  /*b0d0*/  VIADD R4, R4, UR17 ;  /* 0x0000001104047c36 */ /* 0x000fe20008000000 */
[----:B------:R-:W-:Y:S01]  /*b0e0*/  IABS R19, R10 ;  /* 0x0000000a00137213 */ /* 0x000fe20000000000 */
[----:B------:R-:W-:Y:S02]  /*b0f0*/  IMAD.MOV R7, RZ, RZ, -R2 ;  /* 0x000000ffff077224 */ /* 0x000fe400078e0a02 */
[----:B------:R-:W-:Y:S01]  /*b100*/  IMAD.MOV.U32 R2, RZ, RZ, RZ ;  /* 0x000000ffff027224 */ /* 0x000fe200078e00ff */
[----:B------:R-:W-:Y:S01]  /*b110*/  IABS R6, R4 ;  /* 0x0000000400067213 */ /* 0x000fe20000000000 */
[----:B------:R-:W-:-:S02]  /*b120*/  VIADD R17, R17, UR16 ;  /* 0x0000001011117c36 */ /* 0x000fc40008000000 */
[----:B------:R-:W-:-:S04]  /*b130*/  IMAD.HI.U32 R2, R15, R5, R2 ;  /* 0x000000050f027227 */ /* 0x000fc800078e0002 */
[----:B------:R-:W-:Y:S01]  /*b140*/  IMAD.MOV.U32 R3, RZ, RZ, R7 ;  /* 0x000000ffff037224 */ /* 0x000fe200078e0007 */
[----:B------:R-:W-:Y:S01]  /*b150*/  IABS R7, R10 ;  /* 0x0000000a00077213 */ /* 0x000fe20000000000 */
[----:B------:R-:W-:-:S03]  /*b160*/  IMAD.MOV.U32 R5, RZ, RZ, R6 ;  /* 0x000000ffff057224 */ /* 0x000fc600078e0006 */
[----:B------:R-:W1:Y:S01]  /*b170*/  I2F.RP R6, R7 ;  /* 0x0000000700067306 */ /* 0x000e620000209400 */
[----:B------:R-:W-:-:S04]  /*b180*/  IMAD.HI.U32 R2, R2, R5, RZ ;  /* 0x0000000502027227 */ /* 0x000fc800078e00ff */
[----:B------:R-:W-:-:S05]  /*b190*/  IMAD R5, R2, R3, R5 ;  /* 0x0000000302057224 */ /* 0x000fca00078e0205 */
[----:B------:R-:W-:Y:S01]  /*b1a0*/  ISETP.GT.U32.AND P6, PT, R14, R5, PT ;  /* 0x000000050e00720c */ /* 0x000fe20003fc4070 */
[----:B-1----:R-:W1:-:S12]  /*b1b0*/  MUFU.RCP R6, R6 ;  /* 0x0000000600067308 */ /* 0x002e580000001000 */
[----:B------:R-:W-:Y:S02]  /*b1c0*/  @!P6 IMAD.IADD R5, R5, 0x1, -R14 ;  /* 0x000000010505e824 */ /* 0x000fe400078e0a0e */
[----:B-1----:R-:W-:-:S04]  /*b1d0*/  VIADD R2, R6, 0xffffffe ;  /* 0x0ffffffe06027836 */ /* 0x002fc80000000000 */
[----:B------:R1:W2:Y:S02]  /*b1e0*/  F2I.FTZ.U32.TRUNC.NTZ R3, R2 ;  /* 0x0000000200037305 */ /* 0x0002a4000021f000 */
[----:B-1----:R-:W-:Y:S02]  /*b1f0*/  IMAD.MOV.U32 R2, RZ, RZ, RZ ;  /* 0x000000ffff027224 */ /* 0x002fe400078e00ff */
[----:B--2---:R-:W-:-:S04]  /*b200*/  IMAD.MOV R18, RZ, RZ, -R3 ;  /* 0x000000ffff127224 */ /* 0x004fc800078e0a03 */
[----:B------:R-:W-:Y:S01]  /*b210*/  IMAD R15, R18, R7, RZ ;  /* 0x00000007120f7224 */ /* 0x000fe200078e02ff */
[----:B------:R-:W-:-:S03]  /*b220*/  IABS R18, R17 ;  /* 0x0000001100127213 */ /* 0x000fc60000000000 */
[----:B------:R-:W-:-:S04]  /*b230*/  IMAD.HI.U32 R6, R3, R15, R2 ;  /* 0x0000000f03067227 */ /* 0x000fc800078e0002 */
[----:B------:R-:W-:Y:S02]  /*b240*/  IMAD.MOV.U32 R3, RZ, RZ, R18 ;  /* 0x000000ffff037224 */ /* 0x000fe400078e0012 */
[----:B------:R-:W-:Y:S02]  /*b250*/  IMAD.MOV R15, RZ, RZ, -R19 ;  /* 0x000000ffff0f7224 */ /* 0x000fe400078e0a13 */
        /* <DEDUP_REMOVED lines=22> */
[----:B------:R-:W-:Y:S02]  /*b3c0*/  SHF.R.S32.HI R5, RZ, 0x1f, R4 ;  /* 0x0000001fff057819 */ /* 0x000fe40000011404 */
[----:B------:R-:W-:-:S07]  /*b3d0*/  SHF.R.S32.HI R7, RZ, 0x1f, R6 ;  /* 0x0000001fff077819 */ /* 0x000fce0000011406 */
.L_x_196:
[----:B------:R-:W-:Y:S05]  /*b3e0*/  BSYNC B0 ;  /* 0x0000000000007941 */ /* 0x000fea0003800000 */
.L_x_195:
[----:B------:R-:W1:Y:S04]  /*b3f0*/  SHFL.UP PT, R3, R6, 0x1, RZ ;  /* 0x0420000006037989 */ /* 0x000e6800000e00ff */
[----:B------:R-:W2:Y:S01]  /*b400*/  SHFL.UP PT, R2, R7, 0x1, RZ ;  /* 0x0420000007027989 */ /* 0x000ea200000e00ff */
[----:B-1----:R-:W-:Y:S02]  /*b410*/  SEL R3, R3, RZ, P1 ;  /* 0x000000ff03037207 */ /* 0x002fe40000800000 */
[----:B--2---:R-:W-:Y:S02]  /*b420*/  SEL R2, R2, RZ, P1 ;  /* 0x000000ff02027207 */ /* 0x004fe40000800000 */
[----:B------:R-:W-:-:S05]  /*b430*/  IADD3 R18, P6, R3, R6, RZ ;  /* 0x0000000603127210 */ /* 0x000fca0007fde0ff */
[----:B------:R-:W-:Y:S01]  /*b440*/  IMAD.X R15, R2, 0x1, R7, P6 ;  /* 0x00000001020f7824 */ /* 0x000fe200030e0607 */
        /* <DEDUP_REMOVED lines=24> */
[----:B------:R-:W-:-:S04]  /*b5d0*/  IADD3 R17, P6, R2, UR5, RZ ;  /* 0x0000000502117c10 */ /* 0x000fc8000ffde0ff */
[----:B------:R-:W-:Y:S02]  /*b5e0*/  IADD3.X R19, R3, UR4, RZ, P6, !PT ;  /* 0x0000000403137c10 */ /* 0x000fe4000b7fe4ff */
[----:B------:R-:W-:-:S04]  /*b5f0*/  ISETP.GT.U32.AND P6, PT, R17, UR10, PT ;  /* 0x0000000a11007c0c */ /* 0x000fc8000bfc4070 */
[----:B------:R-:W-:-:S13]  /*b600*/  ISETP.GT.U32.AND.EX P6, PT, R19, UR9, PT, P6 ;  /* 0x0000000913007c0c */ /* 0x000fda000bfc4160 */
[----:B------:R-:W-:-:S04]  /*b610*/  VOTE.ANY R14, PT, P6 ;  /* 0x00000000000e7806 */ /* 0x000fc800030e0100 */
[----:B------:R-:W-:-:S13]  /*b620*/  ISETP.NE.AND P6, PT, R14, RZ, PT ;  /* 0x000000ff0e00720c */ /* 0x000fda0003fc5270 */
[----:B------:R-:W-:Y:S05]  /*b630*/  @!P6 BRA `(.L_x_199) ;  /* 0xfffffff400b8e947 */ /* 0x000fea000383ffff */
[----:B------:R-:W-:Y:S02]  /*b640*/  IMAD.MOV.U32 R15, RZ, RZ, R2 ;  /* 0x000000ffff0f7224 */ /* 0x000fe400078e0002 */
[----:B------:R-:W-:-:S07]  /*b650*/  IMAD.MOV.U32 R22, RZ, RZ, R3 ;  /* 0x000000ffff167224 */ /* 0x000fce00078e0003 */
.L_x_194:
[----:B------:R-:W1:Y:S08]  /*b660*/  BREV R14, R14 ;  /* 0x0000000e000e7301 */ /* 0x000e700000000000 */
[----:B-1----:R-:W1:Y:S02]  /*b670*/  FLO.U32.SH R13, R14 ;  /* 0x0000000e000d7300 */ /* 0x002e6400000e0400 */
[----:B-1----:R-:W1:Y:S02]  /*b680*/  SHFL.IDX PT, R12, R12, R13, 0x1f ;  /* 0x00001f0d0c0c7589 */ /* 0x002e6400000e0000 */
[----:B-1----:R-:W-:-:S13]  /*b690*/  R2UR UR6, R12 ;  /* 0x000000000c0672ca */ /* 0x002fda00000e0000 */
[----:B------:R-:W-:-:S05]  /*b6a0*/  VIADD R17, R34, UR6 ;  /* 0x0000000622117c36 */ /* 0x000fca0008000000 */
[----:B------:R-:W-:-:S13]  /*b6b0*/  ISETP.GE.AND P1, PT, R17, UR24, PT ;  /* 0x0000001811007c0c */ /* 0x000fda000bf26270 */
[----:B------:R-:W1:Y:S02]  /*b6c0*/  @!P1 LDC.64 R2, c[0x0][0x918] ;  /* 0x00024600ff029b82 */ /* 0x000e640000000a00 */
[----:B-1----:R-:W-:-:S05]  /*b6d0*/  @!P1 IMAD.WIDE R2, R17, 0xc, R2 ;  /* 0x0000000c11029825 */ /* 0x002fca00078e0202 */
[----:B-----5:R1:W5:Y:S04]  /*b6e0*/  @!P1 LDG.E R8, desc[UR56][R2.64] ;  /* 0x0000003802089981 */ /* 0x020368000c1e1900 */
[----:B------:R1:W5:Y:S01]  /*b6f0*/  @!P1 LDG.E R9, desc[UR56][R2.64+0x4] ;  /* 0x0000043802099981 */ /* 0x000362000c1e1900 */
[----:B------:R-:W-:-:S03]  /*b700*/  IADD3 R18, P1, P2, R15, UR5, -R6 ;  /* 0x000000050f127c10 */ /* 0x000fc6000fa3e806 */
[----:B------:R-:W-:Y:S01]  /*b710*/  SHFL.IDX PT, R6, R6, R13, 0x1f ;  /* 0x00001f0d06067589 */ /* 0x000fe200000e0000 */
[----:B------:R-:W-:-:S03]  /*b720*/  IADD3.X R22, R22, UR4, ~R7, P1, P2 ;  /* 0x0000000416167c10 */ /* 0x000fc60008fe4c07 */
[----:B------:R-:W2:Y:S04]  /*b730*/  SHFL.IDX PT, R18, R18, R13, 0x1f ;  /* 0x00001f0d12127589 */ /* 0x000ea800000e0000 */
[----:B------:R-:W3:Y:S04]  /*b740*/  SHFL.IDX PT, R22, R22, R13, 0x1f ;  /* 0x00001f0d16167589 */ /* 0x000ee800000e0000 */
[----:B------:R1:W4:Y:S04]  /*b750*/  SHFL.IDX PT, R7, R7, R13, 0x1f ;  /* 0x00001f0d07077589 */ /* 0x00032800000e0000 */
[----:B------:R1:W1:Y:S04]  /*b760*/  SHFL.IDX PT, R5, R5, R13, 0x1f ;  /* 0x00001f0d05057589 */ /* 0x00026800000e0000 */
[----:B------:R1:W1:Y:S01]  /*b770*/  SHFL.IDX PT, R4, R4, R13, 0x1f ;  /* 0x00001f0d04047589 */ /* 0x00026200000e0000 */
[----:B--2---:R-:W-:-:S02]  /*b780*/  R2UR UR5, R18 ;  /* 0x00000000120572ca */ /* 0x004fc400000e0000 */
[----:B---3--:R-:W-:-:S15]  /*b790*/  R2UR UR4, R22 ;  /* 0x00000000160472ca */ /* 0x008fde00000e0000 */
.L_x_189:
[----:B-1----:R-:W1:Y:S01]  /*b7a0*/  LDC R2, c[0x0][0x910] ;  /* 0x00024400ff027b82 */ /* 0x002e620000000800 */
[----:B------:R-:W-:Y:S01]  /*b7b0*/  UMOV UR24, 0xffffffff ;  /* 0xffffffff00187882 */ /* 0x000fe20000000000 */
[----:B------:R-:W-:Y:S01]  /*b7c0*/  UMOV UR25, 0xffffffff ;  /* 0xffffffff00197882 */ /* 0x000fe20000000000 */
[----:B------:R-:W-:Y:S01]  /*b7d0*/  UMOV UR26, 0xffffffff ;  /* 0xffffffff001a7882 */ /* 0x000fe20000000000 */
[----:B------:R-:W-:Y:S01]  /*b7e0*/  IMAD.MOV.U32 R15, RZ, RZ, RZ ;  /* 0x000000ffff0f7224 */ /* 0x000fe200078e00ff */
[----:B-1----:R-:W-:-:S13]  /*b7f0*/  ISETP.LE.AND P1, PT, R2, UR6, PT ;  /* 0x0000000602007c0c */ /* 0x002fda000bf23270 */
[----:B------:R-:W-:Y:S05]  /*b800*/  @P1 BRA `(.L_x_188) ;  /* 0x0000000000f01947 */ /* 0x000fea0003800000 */
[C---:B------:R-:W-:Y:S01]  /*b810*/  R2UR UR24, R4.reuse ;  /* 0x00000000041872ca */ /* 0x040fe200000e0000 */
[----:B------:R-:W-:Y:S01]  /*b820*/  UIADD3 UR30, UP1, -UR5, UR10, URZ ;  /* 0x0000000a051e7290 */ /* 0x000fe2000ff3e13f */
[----:B------:R-:W-:Y:S01]  /*b830*/  R2UR UR25, R5 ;  /* 0x00000000051972ca */ /* 0x000fe200000e0000 */
[----:B------:R-:W-:Y:S01]  /*b840*/  ULDC UR26, c[0x0][0x8c0] ;  /* 0x00023000001a7ab9 */ /* 0x000fe20000000800 */
[----:B------:R-:W-:Y:S01]  /*b850*/  ULDC UR27, c[0x0][0x8b0] ;  /* 0x00022c00001b7ab9 */ /* 0x000fe20000000800 */
[----:B------:R-:W-:Y:S01]  /*b860*/  ULDC UR28, c[0x0][0x904] ;  /* 0x00024100001c7ab9 */ /* 0x000fe20000000800 */
[----:B------:R-:W-:-:S03]  /*b870*/  SHF.R.U64 R2, R4, UR27, R5 ;  /* 0x0000001b04027c19 */ /* 0x000fc60008001205 */
[----:B------:R-:W-:Y:S01]  /*b880*/  UIADD3.X UR24, ~UR4, UR9, URZ, UP1, !UPT ;  /* 0x0000000904187290 */ /* 0x000fe20008ffe53f */
[----:B------:R-:W-:-:S03]  /*b890*/  R2UR UR32, R2 ;  /* 0x00000000022072ca */ /* 0x000fc600000e0000 */
[----:B------:R-:W-:Y:S02]  /*b8a0*/  USHF.R.U32.HI UR31, URZ, UR26, UR24 ;  /* 0x0000001a3f1f7299 */ /* 0x000fe40008011618 */
[----:B------:R-:W-:Y:S02]  /*b8b0*/  USHF.R.U32.HI UR35, URZ, UR27, UR25 ;  /* 0x0000001b3f237299 */ /* 0x000fe40008011619 */
[----:B------:R-:W-:Y:S02]  /*b8c0*/  USHF.R.U32.HI UR33, URZ, UR27, UR31 ;  /* 0x0000001b3f217299 */ /* 0x000fe4000801161f */
[----:B------:R-:W-:Y:S02]  /*b8d0*/  USHF.R.U64 UR30, UR30, UR26, UR24 ;  /* 0x0000001a1e1e7299 */ /* 0x000fe40008001218 */
[----:B------:R-:W-:Y:S02]  /*b8e0*/  USHF.R.U32.HI UR34, URZ, UR28, UR33 ;  /* 0x0000001c3f227299 */ /* 0x000fe40008011621 */
[----:B------:R-:W-:-:S02]  /*b8f0*/  USHF.R.U64 UR31, UR30, UR27, UR31 ;  /* 0x0000001b1e1f7299 */ /* 0x000fc4000800121f */
[----:B------:R-:W-:Y:S02]  /*b900*/  ULOP3.LUT UR24, UR34, UR35, URZ, 0xfc, !UPT ;  /* 0x0000002322187292 */ /* 0x000fe4000f8efc3f */
[----:B------:R-:W-:-:S04]  /*b910*/  USHF.R.U64 UR33, UR31, UR28, UR33 ;  /* 0x0000001c1f217299 */ /* 0x000fc80008001221 */
[----:B------:R-:W-:-:S13]  /*b920*/  ISETP.NE.U32.AND P1, PT, RZ, UR24, PT ;  /* 0x00000018ff007c0c */ /* 0x000fda000bf25070 */
[----:B------:R-:W-:Y:S05]  /*b930*/  @!P1 BRA `(.L_x_200) ;  /* 0x0000000000189947 */ /* 0x000fea0003800000 */
[----:B------:R-:W-:-:S07]  /*b940*/  MOV R12, 0xb960 ;  /* 0x0000b960000c7802 */ /* 0x000fce0000000f00 */
[----:B--2-45:R-:W-:Y:S05]  /*b950*/  CALL.REL.NOINC `(.L_x_201) ;  /* 0x0000001800d87944 */ /* 0x034fea0003c00000 */
[----:B------:R-:W-:-:S04]  /*b960*/  UIADD3 UR24, -UR25, URZ, URZ ;  /* 0x0000003f19187290 */ /* 0x000fc8000fffe13f */
[----:B------:R-:W-:-:S03]  /*b970*/  UIMAD UR32, UR32, UR24, UR33 ;  /* 0x00000018202072a4 */ /* 0x000fc6000f8e0221 */
[----:B------:R-:W-:Y:S01]  /*b980*/  UMOV UR24, UR25 ;  /* 0x0000001900187c82 */ /* 0x000fe20008000000 */
[----:B------:R-:W-:Y:S08]  /*b990*/  BRA `(.L_x_202) ;  /* 0x0000000000587947 */ /* 0x000ff00003800000 */
.L_x_200:
[----:B------:R-:W1:Y:S01]  /*b9a0*/  I2F.U32.RP R2, UR32 ;  /* 0x0000002000027d06 */ /* 0x000e620008209000 */
[----:B------:R-:W-:Y:S01]  /*b9b0*/  UMOV UR24, URZ ;  /* 0x0000003f00187c82 */ /* 0x000fe20008000000 */
[----:B------:R-:W-:-:S06]  /*b9c0*/  UISETP.NE.U32.AND UP4, UPT, UR32, URZ, UPT ;  /* 0x0000003f2000728c */ /* 0x000fcc000bf85070 */
[----:B-1----:R-:W1:Y:S02]  /*b9d0*/  MUFU.RCP R2, R2 ;  /* 0x0000000200027308 */ /* 0x002e640000001000 */
[----:B-1----:R-:W-:-:S06]  /*b9e0*/  VIADD R3, R2, 0xffffffe ;  /* 0x0ffffffe02037836 */ /* 0x002fcc0000000000 */
[----:B------:R-:W1:Y:S02]  /*b9f0*/  F2I.FTZ.U32.TRUNC.NTZ R3, R3 ;  /* 0x0000000300037305 */ /* 0x000e64000021f000 */
[----:B-1----:R-:W-:-:S13]  /*ba00*/  R2UR UR25, R3 ;  /* 0x00000000031972ca */ /* 0x002fda00000e0000 */
[----:B------:R-:W-:-:S04]  /*ba10*/  UIADD3 UR26, URZ, -UR25, URZ ;  /* 0x800000193f1a7290 */ /* 0x000fc8000fffe03f */
[----:B------:R-:W-:-:S04]  /*ba20*/  UIMAD UR26, UR26, UR32, URZ ;  /* 0x000000201a1a72a4 */ /* 0x000fc8000f8e023f */
[----:B------:R-:W-:-:S04]  /*ba30*/  UIMAD.WIDE.U32 UR24, UR25, UR26, UR24 ;  /* 0x0000001a191872a5 */ /* 0x000fc8000f8e0018 */
[----:B------:R-:W-:-:S04]  /*ba40*/  UIMAD.WIDE.U32 UR24, UR25, UR33, URZ ;  /* 0x00000021191872a5 */ /* 0x000fc8000f8e003f */
[----:B------:R-:W-:-:S04]  /*ba50*/  UIADD3 UR24, -UR25, URZ, URZ ;  /* 0x0000003f19187290 */ /* 0x000fc8000fffe13f */
[----:B------:R-:W-:-:S04]  /*ba60*/  UIMAD UR24, UR32, UR24, UR33 ;  /* 0x00000018201872a4 */ /* 0x000fc8000f8e0221 */
[----:B------:R-:W-:-:S11]  /*ba70*/  UISETP.GE.U32.AND UP1, UPT, UR24, UR32, UPT ;  /* 0x000000201800728c */ /* 0x000fd6000bf26070 */
[----:B------:R-:W-:Y:S02]  /*ba80*/  @UP1 UIADD3 UR24, UR24, -UR32, URZ ;  /* 0x8000002018181290 */ /* 0x000fe4000fffe03f */
[----:B------:R-:W-:Y:S02]  /*ba90*/  @UP1 UIADD3 UR25, UR25, 0x1, URZ ;  /* 0x0000000119191890 */ /* 0x000fe4000fffe03f */
[----:B------:R-:W-:-:S11]  /*baa0*/  UISETP.GE.U32.AND UP2, UPT, UR24, UR32, UPT ;  /* 0x000000201800728c */ /* 0x000fd6000bf46070 */
[----:B------:R-:W-:Y:S02]  /*bab0*/  @UP2 UIADD3 UR25, UR25, 0x1, URZ ;  /* 0x0000000119192890 */ /* 0x000fe4000fffe03f */
[----:B------:R-:W-:-:S04]  /*bac0*/  @!UP4 ULOP3.LUT UR25, URZ, UR32, URZ, 0x33, !UPT ;  /* 0x000000203f19c292 */ /* 0x000fc8000f8e333f */
[----:B------:R-:W-:-:S04]  /*bad0*/  UIADD3 UR24, -UR25, URZ, URZ ;  /* 0x0000003f19187290 */ /* 0x000fc8000fffe13f */
[----:B------:R-:W-:-:S03]  /*bae0*/  UIMAD UR32, UR32, UR24, UR33 ;  /* 0x00000018202072a4 */ /* 0x000fc6000f8e0221 */
[----:B------:R-:W-:-:S09]  /*baf0*/  UMOV UR24, UR25 ;  /* 0x0000001900187c82 */ /* 0x000fd20008000000 */
.L_x_202:
[----:B------:R-:W-:Y:S01]  /*bb00*/  ULOP3.LUT UR31, UR31, UR20, URZ, 0xc0, !UPT ;  /* 0x000000141f1f7292 */ /* 0x000fe2000f8ec03f */
[----:B------:R-:W-:Y:S01]  /*bb10*/  IMAD.MOV.U32 R15, RZ, RZ, 0x1 ;  /* 0x00000001ff0f7424 */ /* 0x000fe200078e00ff */
[----:B------:R-:W-:Y:S02]  /*bb20*/  ULOP3.LUT UR30, UR30, UR18, URZ, 0xc0, !UPT ;  /* 0x000000121e1e7292 */ /* 0x000fe4000f8ec03f */
[----:B------:R-:W-:Y:S01]  /*bb30*/  UIMAD UR24, UR19, UR24, UR31 ;  /* 0x00000018131872a4 */ /* 0x000fe2000f8e021f */
[----:B------:R-:W-:Y:S01]  /*bb40*/  ULDC UR26, c[0x0][0x8a8] ;  /* 0x00022a00001a7ab9 */ /* 0x000fe20000000800 */
[----:B------:R-:W-:Y:S01]  /*bb50*/  ULDC UR25, c[0x0][0x8b8] ;  /* 0x00022e0000197ab9 */ /* 0x000fe20000000800 */
[----:B------:R-:W-:Y:S02]  /*bb60*/  UIMAD UR30, UR32, UR26, UR30 ;  /* 0x0000001a201e72a4 */ /* 0x000fe4000f8e021e */
[----:B------:R-:W-:Y:S01]  /*bb70*/  UIMAD UR25, UR24, UR25, UR40 ;  /* 0x00000019181972a4 */ /* 0x000fe2000f8e0228 */
[----:B------:R-:W-:Y:S01]  /*bb80*/  @UP3 UMOV UR26, UR6 ;  /* 0x00000006001a3c82 */ /* 0x000fe20008000000 */
[----:B------:R-:W-:-:S03]  /*bb90*/  @!UP3 UMOV UR26, UR6 ;  /* 0x00000006001abc82 */ /* 0x000fc60008000000 */
[----:B------:R-:W-:Y:S02]  /*bba0*/  @UP3 UMOV UR24, UR30 ;  /* 0x0000001e00183c82 */ /* 0x000fe40008000000 */
[----:B------:R-:W-:Y:S01]  /*bbb0*/  @!UP3 UMOV UR24, UR25 ;  /* 0x000000190018bc82 */ /* 0x000fe20008000000 */
[----:B------:R-:W-:-:S05]  /*bbc0*/  @!UP3 UMOV UR25, UR30 ;  /* 0x0000001e0019bc82 */ /* 0x000fca0008000000 */
.L_x_188:
[----:B------:R-:W-:-:S06]  /*bbd0*/  UISETP.NE.AND UP1, UPT, UR15, 0x3, UPT ;  /* 0x000000030f00788c */ /* 0x000fcc000bf25270 */
[----:B------:R-:W-:-:S13]  /*bbe0*/  PLOP3.LUT P1, PT, PT, PT, UP1, 0x80, 0x0 ;  /* 0x000000000000781c */ /* 0x000fda0003f2f018 */
[----:B------:R-:W-:Y:S05]  /*bbf0*/  @!P1 BRA `(.L_x_203) ;  /* 0x0000000000049947 */ /* 0x000fea0003800000 */
[----:B--2---:R-:W-:Y:S01]  /*bc00*/  BPT.TRAP 0x1 ;  /* 0x000000040000795c */ /* 0x004fe20000300000 */
.L_x_203:
[----:B------:R-:W1:Y:S01]  /*bc10*/  S2R R2, SR_CgaCtaId ;  /* 0x0000000000027919 */ /* 0x000e620000008800 */
[----:B------:R-:W-:-:S04]  /*bc20*/  MOV R3, 0x400 ;  /* 0x0000040000037802 */ /* 0x000fc80000000f00 */
[----:B-1----:R-:W-:Y:S02]  /*bc30*/  LEA R3, R2, R3, 0x18 ;  /* 0x0000000302037211 */ /* 0x002fe400078ec0ff */
[----:B------:R-:W-:-:S03]  /*bc40*/  SHF.L.U32 R2, R0, 0x1f, RZ ;  /* 0x0000001f00027819 */ /* 0x000fc600000006ff */
[----:B------:R-:W-:-:S04]  /*bc50*/  IMAD R17, R16, 0x8, R3 ;  /* 0x0000000810117824 */ /* 0x000fc800078e0203 */
[----:B------:R-:W1:Y:S02]  /*bc60*/  SYNCS.PHASECHK.TRANS64.TRYWAIT P2, [R17+URZ+0x38440], R2 ;  /* 0x03844002110075a7 */ /* 0x000e64000804017f */
[----:B-1----:R-:W-:Y:S05]  /*bc70*/  @!P2 BRA `(.L_x_204) ;  /* 0x000000100070a947 */ /* 0x002fea0003800000 */
.L_x_261:
[----:B------:R-:W-:Y:S01]  /*bc80*/  ELECT P2, URZ, PT ;  /* 0x00000000003f782f */ /* 0x000fe20003840000 */
[----:B------:R-:W-:-:S12]  /*bc90*/  BSSY B0, `(.L_x_205) ;  /* 0x0000010000007945 */ /* 0x000fd80003800000 */
[----:B------:R-:W-:Y:S05]  /*bca0*/  @!P2 BRA `(.L_x_206) ;  /* 0x000000000038a947 */ /* 0x000fea0003800000 */
[----:B-1----:R-:W-:Y:S02]  /*bcb0*/  IMAD R2, R16, 0x10, R3 ;  /* 0x0000001010027824 */ /* 0x002fe400078e0203 */
[----:B------:R-:W-:Y:S02]  /*bcc0*/  IMAD.U32 R14, RZ, RZ, UR26 ;  /* 0x0000001aff0e7e24 */ /* 0x000fe4000f8e00ff */
[----:B------:R-:W-:Y:S02]  /*bcd0*/  IMAD.U32 R13, RZ, RZ, UR25 ;  /* 0x00000019ff0d7e24 */ /* 0x000fe4000f8e00ff */
[----:B------:R-:W-:-:S05]  /*bce0*/  IMAD.U32 R12, RZ, RZ, UR24 ;  /* 0x00000018ff0c7e24 */ /* 0x000fca000f8e00ff */
[----:B------:R1:W-:Y:S01]  /*bcf0*/  STS.128 [R2+0x38530], R12 ;  /* 0x0385300c02007388 */ /* 0x0003e20000000c00 */
[----:B------:R-:W-:Y:S01]  /*bd00*/  @!PT LDS RZ, [RZ] ;  /* 0x00000000fffff984 */ /* 0x000fe20000000800 */
[----:B------:R-:W-:Y:S01]  /*bd10*/  @!PT LDS RZ, [RZ] ;  /* 0x00000000fffff984 */ /* 0x000fe20000000800 */
[----:B------:R-:W-:Y:S01]  /*bd20*/  @!PT LDS RZ, [RZ] ;  /* 0x00000000fffff984 */ /* 0x000fe20000000800 */
[----:B------:R-:W-:Y:S01]  /*bd30*/  @!PT LDS RZ, [RZ] ;  /* 0x00000000fffff984 */ /* 0x000fe20000000800 */
[----:B------:R3:W-:Y:S06]  /*bd40*/  MEMBAR.ALL.CTA ;  /* 0x0000000000007992 */ /* 0x0007ec0000008000 */
[----:B---3--:R-:W3:Y:S01]  /*bd50*/  FENCE.VIEW.ASYNC.S ;  /* 0x00000000000073c6 */ /* 0x008ee20000000000 */
[----:B------:R-:W-:Y:S05]  /*bd60*/  @!P1 BRA `(.L_x_207) ;  /* 0x0000000000049947 */ /* 0x000fea0003800000 */
[----:B--2---:R-:W-:Y:S01]  /*bd70*/  BPT.TRAP 0x1 ;  /* 0x000000040000795c */ /* 0x004fe20000300000 */
.L_x_207:
[----:B---3--:R3:W-:Y:S02]  /*bd80*/  SYNCS.ARRIVE.TRANS64.A1T0 RZ, [R17+URZ+0x38400], RZ ;  /* 0x038400ff11ff79a7 */ /* 0x0087e4000810003f */
.L_x_206:
[----:B--2---:R-:W-:Y:S05]  /*bd90*/  BSYNC B0 ;  /* 0x0000000000007941 */ /* 0x004fea0003800000 */
.L_x_205:
[----:B------:R-:W-:Y:S01]  /*bda0*/  ISETP.NE.AND P3, PT, R15, RZ, PT ;  /* 0x000000ff0f00720c */ /* 0x000fe20003f65270 */
[----:B------:R-:W-:-:S05]  /*bdb0*/  VIADD R16, R16, 0x1 ;  /* 0x0000000110107836 */ /* 0x000fca0000000000 */
[----:B------:R-:W-:-:S04]  /*bdc0*/  ISETP.NE.AND P2, PT, R16, 0x8, PT ;  /* 0x000000081000780c */ /* 0x000fc80003f45270 */
[----:B-1----:R-:W-:Y:S02]  /*bdd0*/  SEL R13, RZ, 0x1, P2 ;  /* 0x00000001ff0d7807 */ /* 0x002fe40001000000 */
[----:B------:R-:W-:Y:S02]  /*bde0*/  SEL R16, R16, RZ, P2 ;  /* 0x000000ff10107207 */ /* 0x000fe40001000000 */
[----:B------:R-:W-:Y:S01]  /*bdf0*/  LOP3.LUT R0, R0, R13, RZ, 0x3c, !PT ;  /* 0x0000000d00007212 */ /* 0x000fe200078e3cff */
[----:B------:R-:W-:Y:S06]  /*be00*/  @P3 BRA `(.L_x_208) ;  /* 0xffffffe400003947 */ /* 0x000fec000383ffff */
[----:B------:R-:W-:Y:S05]  /*be10*/  @!P1 BRA `(.L_x_209) ;  /* 0x0000000000049947 */ /* 0x000fea0003800000 */
[----:B------:R-:W-:Y:S01]  /*be20*/  BPT.TRAP 0x1 ;  /* 0x000000040000795c */ /* 0x000fe20000300000 */
.L_x_209:
[----:B------:R-:W-:Y:S01]  /*be30*/  IMAD R5, R16, 0x8, R3 ;  /* 0x0000000810057824 */ /* 0x000fe200078e0203 */
[----:B------:R-:W-:-:S04]  /*be40*/  SHF.L.U32 R2, R0, 0x1f, RZ ;  /* 0x0000001f00027819 */ /* 0x000fc800000006ff */
[----:B------:R-:W1:Y:S02]  /*be50*/  SYNCS.PHASECHK.TRANS64.TRYWAIT P0, [R5+URZ+0x38440], R2 ;  /* 0x03844002050075a7 */ /* 0x000e64000800017f */
[----:B-1----:R-:W-:Y:S05]  /*be60*/  @!P0 BRA `(.L_x_210) ;  /* 0x0000001000088947 */ /* 0x002fea0003800000 */
.L_x_262:
[----:B------:R-:W-:Y:S05]  /*be70*/  @!P1 BRA `(.L_x_211) ;  /* 0x0000000000049947 */ /* 0x000fea0003800000 */
[----:B------:R-:W-:Y:S01]  /*be80*/  BPT.TRAP 0x1 ;  /* 0x000000040000795c */ /* 0x000fe20000300000 */
.L_x_211:
[----:B------:R-:W-:-:S05]  /*be90*/  VIADD R16, R16, 0x1 ;  /* 0x0000000110107836 */ /* 0x000fca0000000000 */
[----:B------:R-:W-:-:S04]  /*bea0*/  ISETP.NE.AND P0, PT, R16, 0x8, PT ;  /* 0x000000081000780c */ /* 0x000fc80003f05270 */
[----:B-1----:R-:W-:Y:S02]  /*beb0*/  SEL R5, RZ, 0x1, P0 ;  /* 0x00000001ff057807 */ /* 0x002fe40000000000 */
[----:B------:R-:W-:Y:S02]  /*bec0*/  SEL R16, R16, RZ, P0 ;  /* 0x000000ff10107207 */ /* 0x000fe40000000000 */
[----:B------:R-:W-:-:S03]  /*bed0*/  LOP3.LUT R5, R0, R5, RZ, 0x3c, !PT ;  /* 0x0000000500057212 */ /* 0x000fc600078e3cff */
[----:B----4-:R-:W-:Y:S01]  /*bee0*/  IMAD R7, R16, 0x8, R3 ;  /* 0x0000000810077824 */ /* 0x010fe200078e0203 */
[----:B------:R-:W-:-:S04]  /*bef0*/  SHF.L.U32 R0, R5, 0x1f, RZ ;  /* 0x0000001f05007819 */ /* 0x000fc800000006ff */
[----:B------:R-:W1:Y:S02]  /*bf00*/  SYNCS.PHASECHK.TRANS64.TRYWAIT P0, [R7+URZ+0x38440], R0 ;  /* 0x03844000070075a7 */ /* 0x000e64000800017f */
[----:B-1----:R-:W-:Y:S05]  /*bf10*/  @!P0 BRA `(.L_x_212) ;  /* 0x0000000c00f08947 */ /* 0x002fea0003800000 */
.L_x_263:
[----:B------:R-:W-:Y:S05]  /*bf20*/  @!P1 BRA `(.L_x_213) ;  /* 0x0000000000049947 */ /* 0x000fea0003800000 */
[----:B------:R-:W-:Y:S01]  /*bf30*/  BPT.TRAP 0x1 ;  /* 0x000000040000795c */ /* 0x000fe20000300000 */
.L_x_213:
[----:B-1----:R-:W-:-:S05]  /*bf40*/  VIADD R0, R16, 0x1 ;  /* 0x0000000110007836 */ /* 0x002fca0000000000 */
[----:B------:R-:W-:-:S04]  /*bf50*/  ISETP.NE.AND P0, PT, R0, 0x8, PT ;  /* 0x000000080000780c */ /* 0x000fc80003f05270 */
[----:B------:R-:W-:Y:S02]  /*bf60*/  SEL R2, RZ, 0x1, P0 ;  /* 0x00000001ff027807 */ /* 0x000fe40000000000 */
[----:B------:R-:W-:Y:S02]  /*bf70*/  SEL R4, R0, RZ, P0 ;  /* 0x000000ff00047207 */ /* 0x000fe40000000000 */
[----:B------:R-:W-:-:S03]  /*bf80*/  LOP3.LUT R5, R5, R2, RZ, 0x3c, !PT ;  /* 0x0000000205057212 */ /* 0x000fc600078e3cff */
[----:B------:R-:W-:Y:S01]  /*bf90*/  IMAD R7, R4, 0x8, R3 ;  /* 0x0000000804077824 */ /* 0x000fe200078e0203 */
[----:B------:R-:W-:-:S04]  /*bfa0*/  SHF.L.U32 R0, R5, 0x1f, RZ ;  /* 0x0000001f05007819 */ /* 0x000fc800000006ff */
[----:B------:R-:W1:Y:S02]  /*bfb0*/  SYNCS.PHASECHK.TRANS64.TRYWAIT P0, [R7+URZ+0x38440], R0 ;  /* 0x03844000070075a7 */ /* 0x000e64000800017f */
[----:B-1----:R-:W-:Y:S05]  /*bfc0*/  @!P0 BRA `(.L_x_214) ;  /* 0x0000000c00d88947 */ /* 0x002fea0003800000 */
.L_x_264:
[----:B------:R-:W-:Y:S05]  /*bfd0*/  @!P1 BRA `(.L_x_215) ;  /* 0x0000000000049947 */ /* 0x000fea0003800000 */
[----:B------:R-:W-:Y:S01]  /*bfe0*/  BPT.TRAP 0x1 ;  /* 0x000000040000795c */ /* 0x000fe20000300000 */
.L_x_215:
        /* <DEDUP_REMOVED lines=9> */
.L_x_265:
[----:B------:R-:W-:Y:S05]  /*c080*/  @!P1 BRA `(.L_x_217) ;  /* 0x0000000000049947 */ /* 0x000fea0003800000 */
[----:B------:R-:W-:Y:S01]  /*c090*/  BPT.TRAP 0x1 ;  /* 0x000000040000795c */ /* 0x000fe20000300000 */
.L_x_217:
        /* <DEDUP_REMOVED lines=9> */
.L_x_266:
[----:B------:R-:W-:Y:S05]  /*c130*/  @!P1 BRA `(.L_x_219) ;  /* 0x0000000000049947 */ /* 0x000fea0003800000 */
[----:B------:R-:W-:Y:S01]  /*c140*/  BPT.TRAP 0x1 ;  /* 0x000000040000795c */ /* 0x000fe20000300000 */
.L_x_219:
        /* <DEDUP_REMOVED lines=9> */
.L_x_267:
[----:B------:R-:W-:Y:S05]  /*c1e0*/  @!P1 BRA `(.L_x_221) ;  /* 0x0000000000049947 */ /* 0x000fea0003800000 */
[----:B------:R-:W-:Y:S01]  /*c1f0*/  BPT.TRAP 0x1 ;  /* 0x000000040000795c */ /* 0x000fe20000300000 */
.L_x_221:
        /* <DEDUP_REMOVED lines=9> */
.L_x_268:
[----:B------:R-:W-:Y:S05]  /*c290*/  @!P1 BRA `(.L_x_223) ;  /* 0x0000000000049947 */ /* 0x000fea0003800000 */
[----:B------:R-:W-:Y:S01]  /*c2a0*/  BPT.TRAP 0x1 ;  /* 0x000000040000795c */ /* 0x000fe20000300000 */
.L_x_223:
[----:B-1----:R-:W-:-:S05]  /*c2b0*/  VIADD R0, R4, 0x1 ;  /* 0x0000000104007836 */ /* 0x002fca0000000000 */
[----:B------:R-:W-:-:S04]  /*c2c0*/  ISETP.NE.AND P0, PT, R0, 0x8, PT ;  /* 0x000000080000780c */ /* 0x000fc80003f05270 */
[----:B------:R-:W-:Y:S02]  /*c2d0*/  SEL R2, RZ, 0x1, P0 ;  /* 0x00000001ff027807 */ /* 0x000fe40000000000 */
[----:B------:R-:W-:Y:S02]  /*c2e0*/  SEL R0, R0, RZ, P0 ;  /* 0x000000ff00007207 */ /* 0x000fe40000000000 */
[----:B------:R-:W-:-:S03]  /*c2f0*/  LOP3.LUT R2, R5, R2, RZ, 0x3c, !PT ;  /* 0x0000000205027212 */ /* 0x000fc600078e3cff */
[----:B------:R-:W-:Y:S01]  /*c300*/  IMAD R3, R0, 0x8, R3 ;  /* 0x0000000800037824 */ /* 0x000fe200078e0203 */
[----:B------:R-:W-:-:S07]  /*c310*/  SHF.L.U32 R0, R2, 0x1f, RZ ;  /* 0x0000001f02007819 */ /* 0x000fce00000006ff */
.L_x_224:
[----:B-1----:R1:W2:Y:S02]  /*c320*/  SYNCS.PHASECHK.TRANS64.TRYWAIT P0, [R3+URZ+0x38440], R0 ;  /* 0x03844000030075a7 */ /* 0x0022a4000800017f */
[----:B--2---:R-:W-:Y:S05]  /*c330*/  @!P0 NANOSLEEP.SYNCS 0x989680 ;  /* 0x009896800000895d */ /* 0x004fea0003900000 */
[----:B------:R-:W2:Y:S02]  /*c340*/  @!P0 SYNCS.PHASECHK.TRANS64 P0, [R3+URZ+0x38440], R0 ;  /* 0x03844000030085a7 */ /* 0x000ea4000800007f */
[----:B--2---:R-:W-:Y:S05]  /*c350*/  @P0 EXIT ;  /* 0x000000000000094d */ /* 0x004fea0003800000 */
[----:B------:R-:W-:Y:S05]  /*c360*/  BRA `(.L_x_224) ;  /* 0xfffffffc00ec7947 */ /* 0x000fea000383ffff */
.L_x_33:
[----:B--2---:R-:W-:-:S04]  /*c370*/  IMAD.U32 R3, RZ, RZ, UR4 ;  /* 0x00000004ff037e24 */ /* 0x004fc8000f8e00ff */
[----:B------:R2:W3:Y:S03]  /*c380*/  SYNCS.PHASECHK.TRANS64.TRYWAIT P0, [R3+URZ+0x38480], R0 ;  /* 0x03848000030075a7 */ /* 0x0004e6000800017f */
[----:B---3--:R-:W-:Y:S05]  /*c390*/  @!P0 NANOSLEEP.SYNCS 0x989680 ;  /* 0x009896800000895d */ /* 0x008fea0003900000 */
[----:B------:R-:W3:Y:S02]  /*c3a0*/  @!P0 SYNCS.PHASECHK.TRANS64 P0, [R3+URZ+0x38480], R0 ;  /* 0x03848000030085a7 */ /* 0x000ee4000800007f */
[----:B---3--:R-:W-:Y:S05]  /*c3b0*/  @!P0 BRA `(.L_x_33) ;  /* 0xfffffffc00ec8947 */ /* 0x008fea000383ffff */
[----:B------:R-:W-:Y:S05]  /*c3c0*/  BRA `(.L_x_32) ;  /* 0xffffff7400b07947 */ /* 0x000fea000383ffff */
.L_x_38:
[----:B--2---:R-:W-:-:S04]  /*c3d0*/  IMAD.U32 R8, RZ, RZ, UR4 ;  /* 0x00000004ff087e24 */ /* 0x004fc8000f8e00ff */
[----:B------:R2:W3:Y:S03]  /*c3e0*/  SYNCS.PHASECHK.TRANS64.TRYWAIT P0, [R8+URZ+0x38480], R3 ;  /* 0x03848003080075a7 */ /* 0x0004e6000800017f */
[----:B---3--:R-:W-:Y:S05]  /*c3f0*/  @!P0 NANOSLEEP.SYNCS 0x989680 ;  /* 0x009896800000895d */ /* 0x008fea0003900000 */
[----:B------:R-:W3:Y:S02]  /*c400*/  @!P0 SYNCS.PHASECHK.TRANS64 P0, [R8+URZ+0x38480], R3 ;  /* 0x03848003080085a7 */ /* 0x000ee4000800007f */
[----:B---3--:R-:W-:Y:S05]  /*c410*/  @!P0 BRA `(.L_x_38) ;  /* 0xfffffffc00ec8947 */ /* 0x008fea000383ffff */
[----:B------:R-:W-:Y:S05]  /*c420*/  BRA `(.L_x_37) ;  /* 0xffffff7800947947 */ /* 0x000fea000383ffff */
.L_x_55:
[----:B------:R-:W-:-:S07]  /*c430*/  IMAD.MOV.U32 R15, RZ, RZ, -0x1 ;  /* 0xffffffffff0f7424 */ /* 0x000fce00078e00ff */
[----:B-12--5:R-:W-:Y:S05]  /*c440*/  WARPSYNC.COLLECTIVE R15, `(.L_x_225) ;  /* 0x000000000f0c7348 */ /* 0x026fea0003c00000 */
[----:B------:R-:W-:Y:S02]  /*c450*/  ELECT P6, UR62, PT ;  /* 0x00000000003e782f */ /* 0x000fe400038c0000 */
[----:B------:R-:W-:Y:S01]  /*c460*/  MOV R14, UR62 ;  /* 0x0000003e000e7c02 */ /* 0x000fe20008000f00 */
[----:B-12--5:R-:W-:Y:S10]  /*c470*/  ENDCOLLECTIVE ;  /* 0x000000000000791b */ /* 0x026ff40003800000 */
.L_x_225:
[----:B------:R-:W-:Y:S05]  /*c480*/  BRA `(.L_x_226) ;  /* 0xffffff8400507947 */ /* 0x000fea000383ffff */
.L_x_58:
[----:B-1----:R-:W-:-:S04]  /*c490*/  IMAD.U32 R4, RZ, RZ, UR43 ;  /* 0x0000002bff047e24 */ /* 0x002fc8000f8e00ff */
[----:B------:R1:W2:Y:S03]  /*c4a0*/  SYNCS.PHASECHK.TRANS64.TRYWAIT P3, [R4+URZ+0x384e0], R3 ;  /* 0x0384e003040075a7 */ /* 0x0002a6000806017f */
[----:B--2---:R-:W-:Y:S05]  /*c4b0*/  @!P3 NANOSLEEP.SYNCS 0x989680 ;  /* 0x009896800000b95d */ /* 0x004fea0003900000 */
[----:B------:R-:W2:Y:S02]  /*c4c0*/  @!P3 SYNCS.PHASECHK.TRANS64 P3, [R4+URZ+0x384e0], R3 ;  /* 0x0384e0030400b5a7 */ /* 0x000ea4000806007f */
[----:B--2---:R-:W-:Y:S05]  /*c4d0*/  @!P3 BRA `(.L_x_58) ;  /* 0xfffffffc00ecb947 */ /* 0x004fea000383ffff */
[----:B------:R-:W-:Y:S05]  /*c4e0*/  BRA `(.L_x_227) ;  /* 0xffffff8400807947 */ /* 0x000fea000383ffff */
.L_x_67:
[----:B--2---:R-:W-:-:S04]  /*c4f0*/  IMAD.U32 R14, RZ, RZ, UR43 ;  /* 0x0000002bff0e7e24 */ /* 0x004fc8000f8e00ff */
[----:B------:R2:W3:Y:S03]  /*c500*/  SYNCS.PHASECHK.TRANS64.TRYWAIT P3, [R14+URZ+0x384e8], R3 ;  /* 0x0384e8030e0075a7 */ /* 0x0004e6000806017f */
[----:B---3--:R-:W-:Y:S05]  /*c510*/  @!P3 NANOSLEEP.SYNCS 0x989680 ;  /* 0x009896800000b95d */ /* 0x008fea0003900000 */
[----:B------:R-:W3:Y:S02]  /*c520*/  @!P3 SYNCS.PHASECHK.TRANS64 P3, [R14+URZ+0x384e8], R3 ;  /* 0x0384e8030e00b5a7 */ /* 0x000ee4000806007f */
[----:B---3--:R-:W-:Y:S05]  /*c530*/  @!P3 BRA `(.L_x_67) ;  /* 0xfffffffc00ecb947 */ /* 0x008fea000383ffff */
[----:B------:R-:W-:Y:S05]  /*c540*/  BRA `(.L_x_228) ;  /* 0xffffff8c00047947 */ /* 0x000fea000383ffff */
.L_x_73:
[----:B--2---:R-:W-:-:S04]  /*c550*/  IMAD.U32 R14, RZ, RZ, UR43 ;  /* 0x0000002bff0e7e24 */ /* 0x004fc8000f8e00ff */
[----:B------:R2:W3:Y:S03]  /*c560*/  SYNCS.PHASECHK.TRANS64.TRYWAIT P3, [R14+URZ+0x384f0], R3 ;  /* 0x0384f0030e0075a7 */ /* 0x0004e6000806017f */
[----:B---3--:R-:W-:Y:S05]  /*c570*/  @!P3 NANOSLEEP.SYNCS 0x989680 ;  /* 0x009896800000b95d */ /* 0x008fea0003900000 */
[----:B------:R-:W3:Y:S02]  /*c580*/  @!P3 SYNCS.PHASECHK.TRANS64 P3, [R14+URZ+0x384f0], R3 ;  /* 0x0384f0030e00b5a7 */ /* 0x000ee4000806007f */
[----:B---3--:R-:W-:Y:S05]  /*c590*/  @!P3 BRA `(.L_x_73) ;  /* 0xfffffffc00ecb947 */ /* 0x008fea000383ffff */
[----:B------:R-:W-:Y:S05]  /*c5a0*/  BRA `(.L_x_229) ;  /* 0xffffff9000687947 */ /* 0x000fea000383ffff */
.L_x_79:
[----:B--2---:R-:W-:-:S04]  /*c5b0*/  IMAD.U32 R14, RZ, RZ, UR43 ;  /* 0x0000002bff0e7e24 */ /* 0x004fc8000f8e00ff */
[----:B------:R2:W3:Y:S03]  /*c5c0*/  SYNCS.PHASECHK.TRANS64.TRYWAIT P3, [R14+URZ+0x384f8], R3 ;  /* 0x0384f8030e0075a7 */ /* 0x0004e6000806017f */
[----:B---3--:R-:W-:Y:S05]  /*c5d0*/  @!P3 NANOSLEEP.SYNCS 0x989680 ;  /* 0x009896800000b95d */ /* 0x008fea0003900000 */
[----:B------:R-:W3:Y:S02]  /*c5e0*/  @!P3 SYNCS.PHASECHK.TRANS64 P3, [R14+URZ+0x384f8], R3 ;  /* 0x0384f8030e00b5a7 */ /* 0x000ee4000806007f */
[----:B---3--:R-:W-:Y:S05]  /*c5f0*/  @!P3 BRA `(.L_x_79) ;  /* 0xfffffffc00ecb947 */ /* 0x008fea000383ffff */
[----:B------:R-:W-:Y:S05]  /*c600*/  BRA `(.L_x_230) ;  /* 0xffffff9400d87947 */ /* 0x000fea000383ffff */
.L_x_86:
[----:B--2---:R-:W-:-:S04]  /*c610*/  IMAD.U32 R3, RZ, RZ, UR4 ;  /* 0x00000004ff037e24 */ /* 0x004fc8000f8e00ff */
[----:B------:R2:W3:Y:S03]  /*c620*/  SYNCS.PHASECHK.TRANS64.TRYWAIT P0, [R3+URZ+0x38400], R0 ;  /* 0x03840000030075a7 */ /* 0x0004e6000800017f */
[----:B---3--:R-:W-:Y:S05]  /*c630*/  @!P0 NANOSLEEP.SYNCS 0x989680 ;  /* 0x009896800000895d */ /* 0x008fea0003900000 */
[----:B------:R-:W3:Y:S02]  /*c640*/  @!P0 SYNCS.PHASECHK.TRANS64 P0, [R3+URZ+0x38400], R0 ;  /* 0x03840000030085a7 */ /* 0x000ee4000800007f */
[----:B---3--:R-:W-:Y:S05]  /*c650*/  @!P0 BRA `(.L_x_86) ;  /* 0xfffffffc00ec8947 */ /* 0x008fea000383ffff */
[----:B------:R-:W-:Y:S05]  /*c660*/  BRA `(.L_x_231) ;  /* 0xffffff9c006c7947 */ /* 0x000fea000383ffff */
.L_x_104:
[----:B-1----:R-:W-:-:S04]  /*c670*/  IMAD.U32 R3, RZ, RZ, UR5 ;  /* 0x00000005ff037e24 */ /* 0x002fc8000f8e00ff */
[----:B------:R1:W2:Y:S03]  /*c680*/  SYNCS.PHASECHK.TRANS64.TRYWAIT P0, [R3+URZ+0x38528], R0 ;  /* 0x03852800030075a7 */ /* 0x0002a6000800017f */
[----:B--2---:R-:W-:Y:S05]  /*c690*/  @!P0 NANOSLEEP.SYNCS 0x989680 ;  /* 0x009896800000895d */ /* 0x004fea0003900000 */
[----:B------:R-:W2:Y:S02]  /*c6a0*/  @!P0 SYNCS.PHASECHK.TRANS64 P0, [R3+URZ+0x38528], R0 ;  /* 0x03852800030085a7 */ /* 0x000ea4000800007f */
[----:B--2---:R-:W-:Y:S05]  /*c6b0*/  @!P0 BRA `(.L_x_104) ;  /* 0xfffffffc00ec8947 */ /* 0x004fea000383ffff */
[----:B------:R-:W-:Y:S05]  /*c6c0*/  BRA `(.L_x_232) ;  /* 0xffffffa800cc7947 */ /* 0x000fea000383ffff */
.L_x_106:
[----:B-1----:R-:W-:-:S04]  /*c6d0*/  IMAD.U32 R4, RZ, RZ, UR8 ;  /* 0x00000008ff047e24 */ /* 0x002fc8000f8e00ff */
[----:B------:R1:W2:Y:S03]  /*c6e0*/  SYNCS.PHASECHK.TRANS64.TRYWAIT P0, [R4+URZ+0x38400], R3 ;  /* 0x03840003040075a7 */ /* 0x0002a6000800017f */
[----:B--2---:R-:W-:Y:S05]  /*c6f0*/  @!P0 NANOSLEEP.SYNCS 0x989680 ;  /* 0x009896800000895d */ /* 0x004fea0003900000 */
[----:B------:R-:W2:Y:S02]  /*c700*/  @!P0 SYNCS.PHASECHK.TRANS64 P0, [R4+URZ+0x38400], R3 ;  /* 0x03840003040085a7 */ /* 0x000ea4000800007f */
[----:B--2---:R-:W-:Y:S05]  /*c710*/  @!P0 BRA `(.L_x_106) ;  /* 0xfffffffc00ec8947 */ /* 0x004fea000383ffff */
[----:B------:R-:W-:Y:S05]  /*c720*/  BRA `(.L_x_233) ;  /* 0xffffffa800f07947 */ /* 0x000fea000383ffff */
.L_x_112:
[----:B--2---:R-:W-:-:S04]  /*c730*/  IMAD.U32 R3, RZ, RZ, UR5 ;  /* 0x00000005ff037e24 */ /* 0x004fc8000f8e00ff */
[----:B------:R2:W3:Y:S03]  /*c740*/  SYNCS.PHASECHK.TRANS64.TRYWAIT P1, [R3+URZ+0x38500], R2 ;  /* 0x03850002030075a7 */ /* 0x0004e6000802017f */
[----:B---3--:R-:W-:Y:S05]  /*c750*/  @!P1 NANOSLEEP.SYNCS 0x989680 ;  /* 0x009896800000995d */ /* 0x008fea0003900000 */
[----:B------:R-:W3:Y:S02]  /*c760*/  @!P1 SYNCS.PHASECHK.TRANS64 P1, [R3+URZ+0x38500], R2 ;  /* 0x03850002030095a7 */ /* 0x000ee4000802007f */
[----:B---3--:R-:W-:Y:S05]  /*c770*/  @!P1 BRA `(.L_x_112) ;  /* 0xfffffffc00ec9947 */ /* 0x008fea000383ffff */
[----:B------:R-:W-:Y:S05]  /*c780*/  BRA `(.L_x_234) ;  /* 0xffffffac009c7947 */ /* 0x000fea000383ffff */
.L_x_118:
[----:B--23--:R-:W-:-:S04]  /*c790*/  IMAD.U32 R3, RZ, RZ, UR5 ;  /* 0x00000005ff037e24 */ /* 0x00cfc8000f8e00ff */
[----:B------:R2:W3:Y:S03]  /*c7a0*/  SYNCS.PHASECHK.TRANS64.TRYWAIT P1, [R3+URZ+0x38508], R2 ;  /* 0x03850802030075a7 */ /* 0x0004e6000802017f */
[----:B---3--:R-:W-:Y:S05]  /*c7b0*/  @!P1 NANOSLEEP.SYNCS 0x989680 ;  /* 0x009896800000995d */ /* 0x008fea0003900000 */
[----:B------:R-:W3:Y:S02]  /*c7c0*/  @!P1 SYNCS.PHASECHK.TRANS64 P1, [R3+URZ+0x38508], R2 ;  /* 0x03850802030095a7 */ /* 0x000ee4000802007f */
[----:B---3--:R-:W-:Y:S05]  /*c7d0*/  @!P1 BRA `(.L_x_118) ;  /* 0xfffffffc00ec9947 */ /* 0x008fea000383ffff */
[----:B------:R-:W-:Y:S05]  /*c7e0*/  BRA `(.L_x_235) ;  /* 0xffffffac00ec7947 */ /* 0x000fea000383ffff */
.L_x_124:
[----:B--234-:R-:W-:-:S04]  /*c7f0*/  IMAD.U32 R3, RZ, RZ, UR5 ;  /* 0x00000005ff037e24 */ /* 0x01cfc8000f8e00ff */
[----:B------:R2:W3:Y:S03]  /*c800*/  SYNCS.PHASECHK.TRANS64.TRYWAIT P1, [R3+URZ+0x38510], R2 ;  /* 0x03851002030075a7 */ /* 0x0004e6000802017f */
[----:B---3--:R-:W-:Y:S05]  /*c810*/  @!P1 NANOSLEEP.SYNCS 0x989680 ;  /* 0x009896800000995d */ /* 0x008fea0003900000 */
[----:B------:R-:W3:Y:S02]  /*c820*/  @!P1 SYNCS.PHASECHK.TRANS64 P1, [R3+URZ+0x38510], R2 ;  /* 0x03851002030095a7 */ /* 0x000ee4000802007f */
[----:B---3--:R-:W-:Y:S05]  /*c830*/  @!P1 BRA `(.L_x_124) ;  /* 0xfffffffc00ec9947 */ /* 0x008fea000383ffff */
[----:B------:R-:W-:Y:S05]  /*c840*/  BRA `(.L_x_236) ;  /* 0xffffffb000447947 */ /* 0x000fea000383ffff */
.L_x_130:
[----:B-1234-:R-:W-:-:S04]  /*c850*/  IMAD.U32 R3, RZ, RZ, UR5 ;  /* 0x00000005ff037e24 */ /* 0x01efc8000f8e00ff */
[----:B------:R1:W2:Y:S03]  /*c860*/  SYNCS.PHASECHK.TRANS64.TRYWAIT P1, [R3+URZ+0x38518], R2 ;  /* 0x03851802030075a7 */ /* 0x0002a6000802017f */
[----:B--2---:R-:W-:Y:S05]  /*c870*/  @!P1 NANOSLEEP.SYNCS 0x989680 ;  /* 0x009896800000995d */ /* 0x004fea0003900000 */
[----:B------:R-:W2:Y:S02]  /*c880*/  @!P1 SYNCS.PHASECHK.TRANS64 P1, [R3+URZ+0x38518], R2 ;  /* 0x03851802030095a7 */ /* 0x000ea4000802007f */
[----:B--2---:R-:W-:Y:S05]  /*c890*/  @!P1 BRA `(.L_x_130) ;  /* 0xfffffffc00ec9947 */ /* 0x004fea000383ffff */
[----:B------:R-:W-:Y:S05]  /*c8a0*/  BRA `(.L_x_237) ;  /* 0xffffffb0009c7947 */ /* 0x000fea000383ffff */
.L_x_145:
[----:B--234-:R-:W-:-:S04]  /*c8b0*/  IMAD.U32 R3, RZ, RZ, UR5 ;  /* 0x00000005ff037e24 */ /* 0x01cfc8000f8e00ff */
[----:B------:R2:W3:Y:S03]  /*c8c0*/  SYNCS.PHASECHK.TRANS64.TRYWAIT P0, [R3+URZ+0x38500], R2 ;  /* 0x03850002030075a7 */ /* 0x0004e6000800017f */
[----:B---3--:R-:W-:Y:S05]  /*c8d0*/  @!P0 NANOSLEEP.SYNCS 0x989680 ;  /* 0x009896800000895d */ /* 0x008fea0003900000 */
[----:B------:R-:W3:Y:S02]  /*c8e0*/  @!P0 SYNCS.PHASECHK.TRANS64 P0, [R3+URZ+0x38500], R2 ;  /* 0x03850002030085a7 */ /* 0x000ee4000800007f */
[----:B---3--:R-:W-:Y:S05]  /*c8f0*/  @!P0 BRA `(.L_x_145) ;  /* 0xfffffffc00ec8947 */ /* 0x008fea000383ffff */
[----:B------:R-:W-:Y:S05]  /*c900*/  BRA `(.L_x_238) ;  /* 0xffffffb800487947 */ /* 0x000fea000383ffff */
.L_x_147:
[----:B--234-:R-:W-:-:S04]  /*c910*/  IMAD.U32 R3, RZ, RZ, UR5 ;  /* 0x00000005ff037e24 */ /* 0x01cfc8000f8e00ff */
[----:B------:R2:W3:Y:S03]  /*c920*/  SYNCS.PHASECHK.TRANS64.TRYWAIT P0, [R3+URZ+0x38508], R2 ;  /* 0x03850802030075a7 */ /* 0x0004e6000800017f */
[----:B---3--:R-:W-:Y:S05]  /*c930*/  @!P0 NANOSLEEP.SYNCS 0x989680 ;  /* 0x009896800000895d */ /* 0x008fea0003900000 */
[----:B------:R-:W3:Y:S02]  /*c940*/  @!P0 SYNCS.PHASECHK.TRANS64 P0, [R3+URZ+0x38508], R2 ;  /* 0x03850802030085a7 */ /* 0x000ee4000800007f */
[----:B---3--:R-:W-:Y:S05]  /*c950*/  @!P0 BRA `(.L_x_147) ;  /* 0xfffffffc00ec8947 */ /* 0x008fea000383ffff */
[----:B------:R-:W-:Y:S05]  /*c960*/  BRA `(.L_x_239) ;  /* 0xffffffb800407947 */ /* 0x000fea000383ffff */
.L_x_149:
[----:B--234-:R-:W-:-:S04]  /*c970*/  IMAD.U32 R3, RZ, RZ, UR5 ;  /* 0x00000005ff037e24 */ /* 0x01cfc8000f8e00ff */
[----:B------:R2:W3:Y:S03]  /*c980*/  SYNCS.PHASECHK.TRANS64.TRYWAIT P0, [R3+URZ+0x38510], R2 ;  /* 0x03851002030075a7 */ /* 0x0004e6000800017f */
[----:B---3--:R-:W-:Y:S05]  /*c990*/  @!P0 NANOSLEEP.SYNCS 0x989680 ;  /* 0x009896800000895d */ /* 0x008fea0003900000 */
[----:B------:R-:W3:Y:S02]  /*c9a0*/  @!P0 SYNCS.PHASECHK.TRANS64 P0, [R3+URZ+0x38510], R2 ;  /* 0x03851002030085a7 */ /* 0x000ee4000800007f */
[----:B---3--:R-:W-:Y:S05]  /*c9b0*/  @!P0 BRA `(.L_x_149) ;  /* 0xfffffffc00ec8947 */ /* 0x008fea000383ffff */
[----:B------:R-:W-:Y:S05]  /*c9c0*/  BRA `(.L_x_240) ;  /* 0xffffffb800387947 */ /* 0x000fea000383ffff */
.L_x_160:
[----:B------:R-:W-:Y:S01]  /*c9d0*/  BSSY B1, `(.L_x_241) ;  /* 0x0000006000017945 */ /* 0x000fe20003800000 */
[----:B------:R-:W-:-:S07]  /*c9e0*/  IMAD.MOV.U32 R15, RZ, RZ, -0x1 ;  /* 0xffffffffff0f7424 */ /* 0x000fce00078e00ff */
[----:B-----5:R-:W-:Y:S05]  /*c9f0*/  WARPSYNC.COLLECTIVE R15, `(.L_x_242) ;  /* 0x000000000f0c7348 */ /* 0x020fea0003c00000 */
[----:B-----5:R-:W-:Y:S02]  /*ca00*/  ELECT P6, UR62, PT ;  /* 0x00000000003e782f */ /* 0x020fe400038c0000 */
[----:B------:R-:W-:Y:S01]  /*ca10*/  MOV R14, UR62 ;  /* 0x0000003e000e7c02 */ /* 0x000fe20008000f00 */
[----:B------:R-:W-:Y:S10]  /*ca20*/  ENDCOLLECTIVE ;  /* 0x000000000000791b */ /* 0x000ff40003800000 */
.L_x_242:
[----:B------:R-:W-:Y:S05]  /*ca30*/  BSYNC B1 ;  /* 0x0000000000017941 */ /* 0x000fea0003800000 */
.L_x_241:
[----:B------:R-:W-:Y:S05]  /*ca40*/  BRA `(.L_x_243) ;  /* 0xffffffc400487947 */ /* 0x000fea000383ffff */
.L_x_163:
[----:B--2---:R2:W3:Y:S02]  /*ca50*/  SYNCS.PHASECHK.TRANS64.TRYWAIT P0, [R8+URZ+0x384b0], R5 ;  /* 0x0384b005080075a7 */ /* 0x0044e4000800017f */
[----:B---3--:R-:W-:Y:S05]  /*ca60*/  @!P0 NANOSLEEP.SYNCS 0x989680 ;  /* 0x009896800000895d */ /* 0x008fea0003900000 */
[----:B------:R-:W3:Y:S02]  /*ca70*/  @!P0 SYNCS.PHASECHK.TRANS64 P0, [R8+URZ+0x384b0], R5 ;  /* 0x0384b005080085a7 */ /* 0x000ee4000800007f */
[----:B---3--:R-:W-:Y:S05]  /*ca80*/  @!P0 BRA `(.L_x_163) ;  /* 0xfffffffc00f08947 */ /* 0x008fea000383ffff */
[----:B------:R-:W-:Y:S05]  /*ca90*/  BRA `(.L_x_244) ;  /* 0xffffffc400707947 */ /* 0x000fea000383ffff */
.L_x_169:
[----:B-1----:R1:W2:Y:S02]  /*caa0*/  SYNCS.PHASECHK.TRANS64.TRYWAIT P0, [R3+URZ+0x38400], R2 ;  /* 0x03840002030075a7 */ /* 0x0022a4000800017f */
[----:B--2---:R-:W-:Y:S05]  /*cab0*/  @!P0 NANOSLEEP.SYNCS 0x989680 ;  /* 0x009896800000895d */ /* 0x004fea0003900000 */
[----:B------:R-:W2:Y:S02]  /*cac0*/  @!P0 SYNCS.PHASECHK.TRANS64 P0, [R3+URZ+0x38400], R2 ;  /* 0x03840002030085a7 */ /* 0x000ea4000800007f */
[----:B--2---:R-:W-:Y:S05]  /*cad0*/  @!P0 BRA `(.L_x_169) ;  /* 0xfffffffc00f08947 */ /* 0x004fea000383ffff */
[----:B------:R-:W-:Y:S05]  /*cae0*/  BRA `(.L_x_245) ;  /* 0xffffffc800347947 */ /* 0x000fea000383ffff */
.L_x_172:
[----:B------:R-:W-:Y:S01]  /*caf0*/  BSSY B1, `(.L_x_246) ;  /* 0x0000006000017945 */ /* 0x000fe20003800000 */
[----:B------:R-:W-:-:S07]  /*cb00*/  IMAD.MOV.U32 R15, RZ, RZ, -0x1 ;  /* 0xffffffffff0f7424 */ /* 0x000fce00078e00ff */
[----:B-1---5:R-:W-:Y:S05]  /*cb10*/  WARPSYNC.COLLECTIVE R15, `(.L_x_247) ;  /* 0x000000000f0c7348 */ /* 0x022fea0003c00000 */
[----:B------:R-:W-:Y:S02]  /*cb20*/  ELECT P6, UR62, PT ;  /* 0x00000000003e782f */ /* 0x000fe400038c0000 */
[----:B------:R-:W-:Y:S01]  /*cb30*/  MOV R14, UR62 ;  /* 0x0000003e000e7c02 */ /* 0x000fe20008000f00 */
[----:B-1---5:R-:W-:Y:S10]  /*cb40*/  ENDCOLLECTIVE ;  /* 0x000000000000791b */ /* 0x022ff40003800000 */
.L_x_247:
[----:B------:R-:W-:Y:S05]  /*cb50*/  BSYNC B1 ;  /* 0x0000000000017941 */ /* 0x000fea0003800000 */
.L_x_246:
[----:B------:R-:W-:Y:S05]  /*cb60*/  BRA `(.L_x_248) ;  /* 0xffffffc8007c7947 */ /* 0x000fea000383ffff */
.L_x_175:
[----:B------:R-:W-:Y:S01]  /*cb70*/  BSSY B1, `(.L_x_249) ;  /* 0x0000005000017945 */ /* 0x000fe20003800000 */
[----:B--2---:R-:W-:-:S07]  /*cb80*/  IMAD.MOV.U32 R15, RZ, RZ, -0x1 ;  /* 0xffffffffff0f7424 */ /* 0x004fce00078e00ff */
[----:B-1---5:R-:W-:Y:S05]  /*cb90*/  WARPSYNC.COLLECTIVE R15, `(.L_x_250) ;  /* 0x000000000f087348 */ /* 0x022fea0003c00000 */
[----:B------:R-:W-:Y:S01]  /*cba0*/  NOP ;  /* 0x0000000000007918 */ /* 0x000fe20000000000 */
[----:B-1---5:R-:W-:Y:S01]  /*cbb0*/  ENDCOLLECTIVE ;  /* 0x000000000000791b */ /* 0x022fe20003800000 */
.L_x_250:
[----:B------:R-:W-:Y:S05]  /*cbc0*/  BSYNC B1 ;  /* 0x0000000000017941 */ /* 0x000fea0003800000 */
.L_x_249:
[----:B------:R-:W-:-:S07]  /*cbd0*/  IMAD.MOV.U32 R15, RZ, RZ, -0x1 ;  /* 0xffffffffff0f7424 */ /* 0x000fce00078e00ff */
[----:B------:R-:W-:Y:S05]  /*cbe0*/  WARPSYNC.COLLECTIVE R15, `(.L_x_251) ;  /* 0x000000000f0c7348 */ /* 0x000fea0003c00000 */
[----:B------:R-:W-:Y:S02]  /*cbf0*/  ELECT P6, UR62, PT ;  /* 0x00000000003e782f */ /* 0x000fe400038c0000 */
[----:B------:R-:W-:Y:S01]  /*cc00*/  MOV R14, UR62 ;  /* 0x0000003e000e7c02 */ /* 0x000fe20008000f00 */
[----:B------:R-:W-:Y:S10]  /*cc10*/  ENDCOLLECTIVE ;  /* 0x000000000000791b */ /* 0x000ff40003800000 */
.L_x_251:
[----:B------:R-:W-:Y:S05]  /*cc20*/  BRA `(.L_x_252) ;  /* 0xffffffcc009c7947 */ /* 0x000fea000383ffff */
.L_x_178:
[----:B------:R-:W-:Y:S01]  /*cc30*/  BSSY B0, `(.L_x_253) ;  /* 0x0000006000007945 */ /* 0x000fe20003800000 */
[----:B------:R-:W-:-:S07]  /*cc40*/  IMAD.MOV.U32 R15, RZ, RZ, -0x1 ;  /* 0xffffffffff0f7424 */ /* 0x000fce00078e00ff */
[----:B-----5:R-:W-:Y:S05]  /*cc50*/  WARPSYNC.COLLECTIVE R15, `(.L_x_254) ;  /* 0x000000000f0c7348 */ /* 0x020fea0003c00000 */
[----:B-----5:R-:W-:Y:S02]  /*cc60*/  ELECT P6, UR62, PT ;  /* 0x00000000003e782f */ /* 0x020fe400038c0000 */
[----:B------:R-:W-:Y:S01]  /*cc70*/  MOV R14, UR62 ;  /* 0x0000003e000e7c02 */ /* 0x000fe20008000f00 */
[----:B------:R-:W-:Y:S10]  /*cc80*/  ENDCOLLECTIVE ;  /* 0x000000000000791b */ /* 0x000ff40003800000 */
.L_x_254:
[----:B------:R-:W-:Y:S05]  /*cc90*/  BSYNC B0 ;  /* 0x0000000000007941 */ /* 0x000fea0003800000 */
.L_x_253:
[----:B------:R-:W-:Y:S05]  /*cca0*/  BRA `(.L_x_255) ;  /* 0xffffffcc00ec7947 */ /* 0x000fea000383ffff */
.L_x_182:
[----:B-1----:R1:W2:Y:S02]  /*ccb0*/  SYNCS.PHASECHK.TRANS64.TRYWAIT P0, [R7+URZ], R2 ;  /* 0x00000002070075a7 */ /* 0x0022a4000800017f */
[----:B--2---:R-:W-:Y:S05]  /*ccc0*/  @!P0 NANOSLEEP.SYNCS 0x989680 ;  /* 0x009896800000895d */ /* 0x004fea0003900000 */
[----:B------:R-:W2:Y:S02]  /*ccd0*/  @!P0 SYNCS.PHASECHK.TRANS64 P0, [R7+URZ], R2 ;  /* 0x00000002070085a7 */ /* 0x000ea4000800007f */
[----:B--2---:R-:W-:Y:S05]  /*cce0*/  @!P0 BRA `(.L_x_182) ;  /* 0xfffffffc00f08947 */ /* 0x004fea000383ffff */
[----:B------:R-:W-:Y:S05]  /*ccf0*/  BRA `(.L_x_256) ;  /* 0xffffffd000287947 */ /* 0x000fea000383ffff */
.L_x_183:
[----:B-1----:R1:W2:Y:S02]  /*cd00*/  SYNCS.PHASECHK.TRANS64.TRYWAIT P0, [R9+URZ], R4 ;  /* 0x00000004090075a7 */ /* 0x0022a4000800017f */
[----:B--2---:R-:W-:Y:S05]  /*cd10*/  @!P0 NANOSLEEP.SYNCS 0x989680 ;  /* 0x009896800000895d */ /* 0x004fea0003900000 */
[----:B------:R-:W2:Y:S02]  /*cd20*/  @!P0 SYNCS.PHASECHK.TRANS64 P0, [R9+URZ], R4 ;  /* 0x00000004090085a7 */ /* 0x000ea4000800007f */
[----:B--2---:R-:W-:Y:S05]  /*cd30*/  @!P0 BRA `(.L_x_183) ;  /* 0xfffffffc00f08947 */ /* 0x004fea000383ffff */
[----:B------:R-:W-:Y:S05]  /*cd40*/  BRA `(.L_x_257) ;  /* 0xffffffd000387947 */ /* 0x000fea000383ffff */
.L_x_184:
[----:B-1----:R1:W2:Y:S02]  /*cd50*/  SYNCS.PHASECHK.TRANS64.TRYWAIT P0, [R6+URZ], R5 ;  /* 0x00000005060075a7 */ /* 0x0022a4000800017f */
[----:B--2---:R-:W-:Y:S05]  /*cd60*/  @!P0 NANOSLEEP.SYNCS 0x989680 ;  /* 0x009896800000895d */ /* 0x004fea0003900000 */
[----:B------:R-:W2:Y:S02]  /*cd70*/  @!P0 SYNCS.PHASECHK.TRANS64 P0, [R6+URZ], R5 ;  /* 0x00000005060085a7 */ /* 0x000ea4000800007f */
[----:B--2---:R-:W-:Y:S05]  /*cd80*/  @!P0 BRA `(.L_x_184) ;  /* 0xfffffffc00f08947 */ /* 0x004fea000383ffff */
[----:B------:R-:W-:Y:S05]  /*cd90*/  BRA `(.L_x_258) ;  /* 0xffffffd000487947 */ /* 0x000fea000383ffff */
.L_x_185:
[----:B-1----:R1:W2:Y:S02]  /*cda0*/  SYNCS.PHASECHK.TRANS64.TRYWAIT P0, [R9+URZ], R4 ;  /* 0x00000004090075a7 */ /* 0x0022a4000800017f */
[----:B--2---:R-:W-:Y:S05]  /*cdb0*/  @!P0 NANOSLEEP.SYNCS 0x989680 ;  /* 0x009896800000895d */ /* 0x004fea0003900000 */
[----:B------:R-:W2:Y:S02]  /*cdc0*/  @!P0 SYNCS.PHASECHK.TRANS64 P0, [R9+URZ], R4 ;  /* 0x00000004090085a7 */ /* 0x000ea4000800007f */
[----:B--2---:R-:W-:Y:S05]  /*cdd0*/  @!P0 BRA `(.L_x_185) ;  /* 0xfffffffc00f08947 */ /* 0x004fea000383ffff */
[----:B------:R-:W-:Y:S05]  /*cde0*/  BRA `(.L_x_259) ;  /* 0xffffffd000587947 */ /* 0x000fea000383ffff */
.L_x_186:
[----:B--2---:R2:W3:Y:S02]  /*cdf0*/  SYNCS.PHASECHK.TRANS64.TRYWAIT P0, [R6+URZ], R5 ;  /* 0x00000005060075a7 */ /* 0x0044e4000800017f */
[----:B---3--:R-:W-:Y:S05]  /*ce00*/  @!P0 NANOSLEEP.SYNCS 0x989680 ;  /* 0x009896800000895d */ /* 0x008fea0003900000 */
[----:B------:R-:W3:Y:S02]  /*ce10*/  @!P0 SYNCS.PHASECHK.TRANS64 P0, [R6+URZ], R5 ;  /* 0x00000005060085a7 */ /* 0x000ee4000800007f */
[----:B---3--:R-:W-:Y:S05]  /*ce20*/  @!P0 BRA `(.L_x_186) ;  /* 0xfffffffc00f08947 */ /* 0x008fea000383ffff */
[----:B------:R-:W-:Y:S05]  /*ce30*/  BRA `(.L_x_260) ;  /* 0xffffffd000607947 */ /* 0x000fea000383ffff */
.L_x_204:
[----:B-1----:R1:W3:Y:S02]  /*ce40*/  SYNCS.PHASECHK.TRANS64.TRYWAIT P2, [R17+URZ+0x38440], R2 ;  /* 0x03844002110075a7 */ /* 0x0022e4000804017f */
[----:B---3--:R-:W-:Y:S05]  /*ce50*/  @!P2 NANOSLEEP.SYNCS 0x989680 ;  /* 0x009896800000a95d */ /* 0x008fea0003900000 */
[----:B------:R-:W3:Y:S02]  /*ce60*/  @!P2 SYNCS.PHASECHK.TRANS64 P2, [R17+URZ+0x38440], R2 ;  /* 0x038440021100a5a7 */ /* 0x000ee4000804007f */
[----:B---3--:R-:W-:Y:S05]  /*ce70*/  @!P2 BRA `(.L_x_204) ;  /* 0xfffffffc00f0a947 */ /* 0x008fea000383ffff */
[----:B------:R-:W-:Y:S05]  /*ce80*/  BRA `(.L_x_261) ;  /* 0xffffffec007c7947 */ /* 0x000fea000383ffff */
.L_x_210:
[----:B-1----:R1:W2:Y:S02]  /*ce90*/  SYNCS.PHASECHK.TRANS64.TRYWAIT P0, [R5+URZ+0x38440], R2 ;  /* 0x03844002050075a7 */ /* 0x0022a4000800017f */
[----:B--2---:R-:W-:Y:S05]  /*cea0*/  @!P0 NANOSLEEP.SYNCS 0x989680 ;  /* 0x009896800000895d */ /* 0x004fea0003900000 */
[----:B------:R-:W2:Y:S02]  /*ceb0*/  @!P0 SYNCS.PHASECHK.TRANS64 P0, [R5+URZ+0x38440], R2 ;  /* 0x03844002050085a7 */ /* 0x000ea4000800007f */
[----:B--2---:R-:W-:Y:S05]  /*cec0*/  @!P0 BRA `(.L_x_210) ;  /* 0xfffffffc00f08947 */ /* 0x004fea000383ffff */
[----:B------:R-:W-:Y:S05]  /*ced0*/  BRA `(.L_x_262) ;  /* 0xffffffec00e47947 */ /* 0x000fea000383ffff */
.L_x_212:
[----:B-1----:R1:W2:Y:S02]  /*cee0*/  SYNCS.PHASECHK.TRANS64.TRYWAIT P0, [R7+URZ+0x38440], R0 ;  /* 0x03844000070075a7 */ /* 0x0022a4000800017f */
[----:B--2---:R-:W-:Y:S05]  /*cef0*/  @!P0 NANOSLEEP.SYNCS 0x989680 ;  /* 0x009896800000895d */ /* 0x004fea0003900000 */
[----:B------:R-:W2:Y:S02]  /*cf00*/  @!P0 SYNCS.PHASECHK.TRANS64 P0, [R7+URZ+0x38440], R0 ;  /* 0x03844000070085a7 */ /* 0x000ea4000800007f */
[----:B--2---:R-:W-:Y:S05]  /*cf10*/  @!P0 BRA `(.L_x_212) ;  /* 0xfffffffc00f08947 */ /* 0x004fea000383ffff */
[----:B------:R-:W-:Y:S05]  /*cf20*/  BRA `(.L_x_263) ;  /* 0xffffffec00fc7947 */ /* 0x000fea000383ffff */
.L_x_214:
[----:B-1----:R1:W2:Y:S02]  /*cf30*/  SYNCS.PHASECHK.TRANS64.TRYWAIT P0, [R7+URZ+0x38440], R0 ;  /* 0x03844000070075a7 */ /* 0x0022a4000800017f */
[----:B--2---:R-:W-:Y:S05]  /*cf40*/  @!P0 NANOSLEEP.SYNCS 0x989680 ;  /* 0x009896800000895d */ /* 0x004fea0003900000 */
[----:B------:R-:W2:Y:S02]  /*cf50*/  @!P0 SYNCS.PHASECHK.TRANS64 P0, [R7+URZ+0x38440], R0 ;  /* 0x03844000070085a7 */ /* 0x000ea4000800007f */
[----:B--2---:R-:W-:Y:S05]  /*cf60*/  @!P0 BRA `(.L_x_214) ;  /* 0xfffffffc00f08947 */ /* 0x004fea000383ffff */
[----:B------:R-:W-:Y:S05]  /*cf70*/  BRA `(.L_x_264) ;  /* 0xfffffff000147947 */ /* 0x000fea000383ffff */
.L_x_216:
[----:B-1----:R1:W2:Y:S02]  /*cf80*/  SYNCS.PHASECHK.TRANS64.TRYWAIT P0, [R7+URZ+0x38440], R0 ;  /* 0x03844000070075a7 */ /* 0x0022a4000800017f */
[----:B--2---:R-:W-:Y:S05]  /*cf90*/  @!P0 NANOSLEEP.SYNCS 0x989680 ;  /* 0x009896800000895d */ /* 0x004fea0003900000 */
[----:B------:R-:W2:Y:S02]  /*cfa0*/  @!P0 SYNCS.PHASECHK.TRANS64 P0, [R7+URZ+0x38440], R0 ;  /* 0x03844000070085a7 */ /* 0x000ea4000800007f */
[----:B--2---:R-:W-:Y:S05]  /*cfb0*/  @!P0 BRA `(.L_x_216) ;  /* 0xfffffffc00f08947 */ /* 0x004fea000383ffff */
[----:B------:R-:W-:Y:S05]  /*cfc0*/  BRA `(.L_x_265) ;  /* 0xfffffff0002c7947 */ /* 0x000fea000383ffff */
.L_x_218:
[----:B-1----:R1:W2:Y:S02]  /*cfd0*/  SYNCS.PHASECHK.TRANS64.TRYWAIT P0, [R7+URZ+0x38440], R0 ;  /* 0x03844000070075a7 */ /* 0x0022a4000800017f */
[----:B--2---:R-:W-:Y:S05]  /*cfe0*/  @!P0 NANOSLEEP.SYNCS 0x989680 ;  /* 0x009896800000895d */ /* 0x004fea0003900000 */
[----:B------:R-:W2:Y:S02]  /*cff0*/  @!P0 SYNCS.PHASECHK.TRANS64 P0, [R7+URZ+0x38440], R0 ;  /* 0x03844000070085a7 */ /* 0x000ea4000800007f */
[----:B--2---:R-:W-:Y:S05]  /*d000*/  @!P0 BRA `(.L_x_218) ;  /* 0xfffffffc00f08947 */ /* 0x004fea000383ffff */
[----:B------:R-:W-:Y:S05]  /*d010*/  BRA `(.L_x_266) ;  /* 0xfffffff000447947 */ /* 0x000fea000383ffff */
.L_x_220:
[----:B-1----:R1:W2:Y:S02]  /*d020*/  SYNCS.PHASECHK.TRANS64.TRYWAIT P0, [R7+URZ+0x38440], R0 ;  /* 0x03844000070075a7 */ /* 0x0022a4000800017f */
[----:B--2---:R-:W-:Y:S05]  /*d030*/  @!P0 NANOSLEEP.SYNCS 0x989680 ;  /* 0x009896800000895d */ /* 0x004fea0003900000 */
[----:B------:R-:W2:Y:S02]  /*d040*/  @!P0 SYNCS.PHASECHK.TRANS64 P0, [R7+URZ+0x38440], R0 ;  /* 0x03844000070085a7 */ /* 0x000ea4000800007f */
[----:B--2---:R-:W-:Y:S05]  /*d050*/  @!P0 BRA `(.L_x_220) ;  /* 0xfffffffc00f08947 */ /* 0x004fea000383ffff */
[----:B------:R-:W-:Y:S05]  /*d060*/  BRA `(.L_x_267) ;  /* 0xfffffff0005c7947 */ /* 0x000fea000383ffff */
.L_x_222:
[----:B-1----:R1:W2:Y:S02]  /*d070*/  SYNCS.PHASECHK.TRANS64.TRYWAIT P0, [R7+URZ+0x38440], R0 ;  /* 0x03844000070075a7 */ /* 0x0022a4000800017f */
[----:B--2---:R-:W-:Y:S05]  /*d080*/  @!P0 NANOSLEEP.SYNCS 0x989680 ;  /* 0x009896800000895d */ /* 0x004fea0003900000 */
[----:B------:R-:W2:Y:S02]  /*d090*/  @!P0 SYNCS.PHASECHK.TRANS64 P0, [R7+URZ+0x38440], R0 ;  /* 0x03844000070085a7 */ /* 0x000ea4000800007f */
[----:B--2---:R-:W-:Y:S05]  /*d0a0*/  @!P0 BRA `(.L_x_222) ;  /* 0xfffffffc00f08947 */ /* 0x004fea000383ffff */
[----:B------:R-:W-:Y:S05]  /*d0b0*/  BRA `(.L_x_268) ;  /* 0xfffffff000747947 */ /* 0x000fea000383ffff */
        .weak           $__internal_0_$__cuda_sm20_div_u64
        .type           $__internal_0_$__cuda_sm20_div_u64,@function
        .size           $__internal_0_$__cuda_sm20_div_u64,(.L_x_201 - $__internal_0_$__cuda_sm20_div_u64)
$__internal_0_$__cuda_sm20_div_u64:
[----:B------:R-:W-:-:S04]  /*d0c0*/  IMAD.MOV.U32 R17, RZ, RZ, R23 ;  /* 0x000000ffff117224 */ /* 0x000fc800078e0017 */
[----:B------:R-:W1:Y:S08]  /*d0d0*/  I2F.U64.RP R0, R16 ;  /* 0x0000001000007312 */ /* 0x000e700000309000 */
[----:B-1----:R-:W1:Y:S02]  /*d0e0*/  MUFU.RCP R0, R0 ;  /* 0x0000000000007308 */ /* 0x002e640000001000 */
[----:B-1----:R-:W-:-:S06]  /*d0f0*/  VIADD R2, R0, 0x1ffffffe ;  /* 0x1ffffffe00027836 */ /* 0x002fcc0000000000 */
[----:B------:R-:W1:Y:S02]  /*d100*/  F2I.U64.TRUNC R2, R2 ;  /* 0x0000000200027311 */ /* 0x000e64000020d800 */
[----:B-1----:R-:W-:-:S04]  /*d110*/  IMAD.WIDE.U32 R14, R2, R16, RZ ;  /* 0x00000010020e7225 */ /* 0x002fc800078e00ff */
[----:B------:R-:W-:Y:S01]  /*d120*/  IMAD R15, R2, R23, R15 ;  /* 0x00000017020f7224 */ /* 0x000fe200078e020f */
[----:B------:R-:W-:-:S03]  /*d130*/  IADD3 R19, P1, RZ, -R14, RZ ;  /* 0x8000000eff137210 */ /* 0x000fc60007f3e0ff */
[----:B------:R-:W-:Y:S02]  /*d140*/  IMAD R15, R3, R16, R15 ;  /* 0x00000010030f7224 */ /* 0x000fe400078e020f */
[----:B------:R-:W-:-:S04]  /*d150*/  IMAD.HI.U32 R14, R2, R19, RZ ;  /* 0x00000013020e7227 */ /* 0x000fc800078e00ff */
[----:B------:R-:W-:Y:S02]  /*d160*/  IMAD.X R21, RZ, RZ, ~R15, P1 ;  /* 0x000000ffff157224 */ /* 0x000fe400008e0e0f */
[----:B------:R-:W-:Y:S02]  /*d170*/  IMAD.MOV.U32 R15, RZ, RZ, R2 ;  /* 0x000000ffff0f7224 */ /* 0x000fe400078e0002 */
[-C--:B------:R-:W-:Y:S02]  /*d180*/  IMAD R17, R3, R21.reuse, RZ ;  /* 0x0000001503117224 */ /* 0x080fe400078e02ff */
[----:B------:R-:W-:-:S04]  /*d190*/  IMAD.WIDE.U32 R14, P1, R2, R21, R14 ;  /* 0x00000015020e7225 */ /* 0x000fc8000782000e */
[----:B------:R-:W-:-:S04]  /*d1a0*/  IMAD.HI.U32 R21, R3, R21, RZ ;  /* 0x0000001503157227 */ /* 0x000fc800078e00ff */
[----:B------:R-:W-:-:S04]  /*d1b0*/  IMAD.HI.U32 R14, P2, R3, R19, R14 ;  /* 0x00000013030e7227 */ /* 0x000fc8000784000e */
[----:B------:R-:W-:Y:S01]  /*d1c0*/  IMAD.X R0, R21, 0x1, R3, P1 ;  /* 0x0000000115007824 */ /* 0x000fe200008e0603 */
[----:B------:R-:W-:-:S04]  /*d1d0*/  IADD3 R15, P3, R17, R14, RZ ;  /* 0x0000000e110f7210 */ /* 0x000fc80007f7e0ff */
[----:B------:R-:W-:Y:S01]  /*d1e0*/  IADD3.X R17, RZ, RZ, R0, P3, P2 ;  /* 0x000000ffff117210 */ /* 0x000fe20001fe4400 */
[----:B------:R-:W-:-:S04]  /*d1f0*/  IMAD.WIDE.U32 R2, R15, R16, RZ ;  /* 0x000000100f027225 */ /* 0x000fc800078e00ff */
[----:B------:R-:W-:Y:S01]  /*d200*/  IMAD R0, R15, R23, R3 ;  /* 0x000000170f007224 */ /* 0x000fe200078e0203 */
[----:B------:R-:W-:-:S03]  /*d210*/  IADD3 R3, P1, RZ, -R2, RZ ;  /* 0x80000002ff037210 */ /* 0x000fc60007f3e0ff */
[----:B------:R-:W-:Y:S02]  /*d220*/  IMAD R0, R17, R16, R0 ;  /* 0x0000001011007224 */ /* 0x000fe400078e0200 */
[----:B------:R-:W-:-:S04]  /*d230*/  IMAD.HI.U32 R14, R15, R3, RZ ;  /* 0x000000030f0e7227 */ /* 0x000fc800078e00ff */
[----:B------:R-:W-:-:S04]  /*d240*/  IMAD.X R0, RZ, RZ, ~R0, P1 ;  /* 0x000000ffff007224 */ /* 0x000fc800008e0e00 */
[----:B------:R-:W-:-:S04]  /*d250*/  IMAD.WIDE.U32 R14, P1, R15, R0, R14 ;  /* 0x000000000f0e7225 */ /* 0x000fc8000782000e */
[C---:B------:R-:W-:Y:S02]  /*d260*/  IMAD R2, R17.reuse, R0, RZ ;  /* 0x0000000011027224 */ /* 0x040fe400078e02ff */
[----:B------:R-:W-:-:S04]  /*d270*/  IMAD.HI.U32 R15, P2, R17, R3, R14 ;  /* 0x00000003110f7227 */ /* 0x000fc8000784000e */
[----:B------:R-:W-:Y:S01]  /*d280*/  IMAD.HI.U32 R0, R17, R0, RZ ;  /* 0x0000000011007227 */ /* 0x000fe200078e00ff */
[----:B------:R-:W-:-:S03]  /*d290*/  IADD3 R15, P3, R2, R15, RZ ;  /* 0x0000000f020f7210 */ /* 0x000fc60007f7e0ff */
[----:B------:R-:W-:Y:S02]  /*d2a0*/  IMAD.X R17, R0, 0x1, R17, P1 ;  /* 0x0000000100117824 */ /* 0x000fe400008e0611 */
[----:B------:R-:W-:-:S03]  /*d2b0*/  IMAD.HI.U32 R2, R15, UR14, RZ ;  /* 0x0000000e0f027c27 */ /* 0x000fc6000f8e00ff */
[----:B------:R-:W-:Y:S01]  /*d2c0*/  IADD3.X R17, RZ, RZ, R17, P3, P2 ;  /* 0x000000ffff117210 */ /* 0x000fe20001fe4411 */
[----:B------:R-:W-:Y:S02]  /*d2d0*/  IMAD.MOV.U32 R3, RZ, RZ, RZ ;  /* 0x000000ffff037224 */ /* 0x000fe400078e00ff */
[----:B------:R-:W-:-:S04]  /*d2e0*/  IMAD.WIDE.U32 R2, R15, UR21, R2 ;  /* 0x000000150f027c25 */ /* 0x000fc8000f8e0002 */
[C---:B------:R-:W-:Y:S02]  /*d2f0*/  IMAD R15, R17.reuse, UR21, RZ ;  /* 0x00000015110f7c24 */ /* 0x040fe4000f8e02ff */
[----:B------:R-:W-:-:S04]  /*d300*/  IMAD.HI.U32 R2, P1, R17, UR14, R2 ;  /* 0x0000000e11027c27 */ /* 0x000fc8000f820002 */
[----:B------:R-:W-:Y:S01]  /*d310*/  IMAD.HI.U32 R0, R17, UR21, RZ ;  /* 0x0000001511007c27 */ /* 0x000fe2000f8e00ff */
[----:B------:R-:W-:-:S03]  /*d320*/  IADD3 R15, P2, R15, R2, RZ ;  /* 0x000000020f0f7210 */ /* 0x000fc60007f5e0ff */
[----:B------:R-:W-:Y:S02]  /*d330*/  IMAD.X R0, RZ, RZ, R0, P1 ;  /* 0x000000ffff007224 */ /* 0x000fe400008e0600 */
[----:B------:R-:W-:-:S04]  /*d340*/  IMAD.WIDE.U32 R2, R15, R16, RZ ;  /* 0x000000100f027225 */ /* 0x000fc800078e00ff */
[----:B------:R-:W-:Y:S01]  /*d350*/  IMAD.X R0, RZ, RZ, R0, P2 ;  /* 0x000000ffff007224 */ /* 0x000fe200010e0600 */
[----:B------:R-:W-:Y:S01]  /*d360*/  IADD3 R17, P2, -R2, UR14, RZ ;  /* 0x0000000e02117c10 */ /* 0x000fe2000ff5e1ff */
[----:B------:R-:W-:-:S03]  /*d370*/  IMAD R3, R15, R23, R3 ;  /* 0x000000170f037224 */ /* 0x000fc600078e0203 */
[-C--:B------:R-:W-:Y:S01]  /*d380*/  ISETP.GE.U32.AND P1, PT, R17, R16.reuse, PT ;  /* 0x000000101100720c */ /* 0x080fe20003f26070 */
[----:B------:R-:W-:-:S05]  /*d390*/  IMAD R0, R0, R16, R3 ;  /* 0x0000001000007224 */ /* 0x000fca00078e0203 */
[----:B------:R-:W-:Y:S01]  /*d3a0*/  IADD3.X R14, ~R0, UR21, RZ, P2, !PT ;  /* 0x00000015000e7c10 */ /* 0x000fe200097fe5ff */
[----:B------:R-:W-:Y:S01]  /*d3b0*/  VIADD R0, R15, 0x1 ;  /* 0x000000010f007836 */ /* 0x000fe20000000000 */
[----:B------:R-:W-:Y:S02]  /*d3c0*/  IADD3 R2, P2, -R16, R17, RZ ;  /* 0x0000001110027210 */ /* 0x000fe40007f5e1ff */
[----:B------:R-:W-:-:S03]  /*d3d0*/  ISETP.GE.U32.AND.EX P1, PT, R14, R23, PT, P1 ;  /* 0x000000170e00720c */ /* 0x000fc60003f26110 */
[----:B------:R-:W-:Y:S01]  /*d3e0*/  IMAD.X R3, R14, 0x1, ~R23, P2 ;  /* 0x000000010e037824 */ /* 0x000fe200010e0e17 */
[----:B------:R-:W-:Y:S02]  /*d3f0*/  SEL R2, R2, R17, P1 ;  /* 0x0000001102027207 */ /* 0x000fe40000800000 */
[----:B------:R-:W-:Y:S02]  /*d400*/  SEL R15, R0, R15, P1 ;  /* 0x0000000f000f7207 */ /* 0x000fe40000800000 */
[----:B------:R-:W-:Y:S02]  /*d410*/  SEL R3, R3, R14, P1 ;  /* 0x0000000e03037207 */ /* 0x000fe40000800000 */
[----:B------:R-:W-:Y:S01]  /*d420*/  ISETP.GE.U32.AND P1, PT, R2, R16, PT ;  /* 0x000000100200720c */ /* 0x000fe20003f26070 */
[----:B------:R-:W-:Y:S01]  /*d430*/  VIADD R0, R15, 0x1 ;  /* 0x000000010f007836 */ /* 0x000fe20000000000 */
[----:B------:R-:W-:Y:S01]  /*d440*/  ISETP.NE.U32.AND P2, PT, R16, RZ, PT ;  /* 0x000000ff1000720c */ /* 0x000fe20003f45070 */
[----:B------:R-:W-:Y:S01]  /*d450*/  IMAD.MOV.U32 R2, RZ, RZ, R12 ;  /* 0x000000ffff027224 */ /* 0x000fe200078e000c */
[----:B------:R-:W-:Y:S01]  /*d460*/  ISETP.GE.U32.AND.EX P1, PT, R3, R23, PT, P1 ;  /* 0x000000170300720c */ /* 0x000fe20003f26110 */
[----:B------:R-:W-:Y:S01]  /*d470*/  IMAD.MOV.U32 R3, RZ, RZ, 0x0 ;  /* 0x00000000ff037424 */ /* 0x000fe200078e00ff */
[----:B------:R-:W-:-:S02]  /*d480*/  ISETP.NE.AND.EX P2, PT, R23, RZ, PT, P2 ;  /* 0x000000ff1700720c */ /* 0x000fc40003f45320 */
[----:B------:R-:W-:-:S04]  /*d490*/  SEL R0, R0, R15, P1 ;  /* 0x0000000f00007207 */ /* 0x000fc80000800000 */
[----:B------:R-:W-:Y:S01]  /*d4a0*/  SEL R0, R0, 0xffffffff, P2 ;  /* 0xffffffff00007807 */ /* 0x000fe20001000000 */
[----:B------:R-:W-:Y:S06]  /*d4b0*/  RET.REL.NODEC R2 `(_ZN7cutlass13device_kernelINS_4gemm6kernel13GemmUniversalINS1_17GroupProblemShapeIN4cute5tupleIJiiiEEEEENS1_10collective13CollectiveMmaINS1_39MainloopSm90ArrayTmaGmmaWarpSpecializedILi6ENS6_IJNS5_1CILi1EEESD_SD_EEENS1_43KernelPtrArrayTmaWarpSpecializedCooperativeEEENS6_IJNSC_ILi128EEESH_NSC_ILi64EEEEEENS_6half_tEPNS6_IJlSD_NSC_ILi0EEEEEESK_SN_NS5_8TiledMMAINS5_8MMA_AtomIJNS5_4SM904GMMA26MMA_64x128x16_F32F16F16_SSILNSR_5MajorE0ELST_0ELNSR_7ScaleInE1ELSU_1EEEEEENS5_6LayoutINS6_IJNSC_ILi2EEESD_SD_EEENS6_IJSD_SL_SL_EEEEENS6_IJNS5_10UnderscoreES12_S12_EEEEENS5_13SM90_TMA_LOADENS5_14ComposedLayoutINS5_7SwizzleILi3ELi4ELi3EEENS5_18smem_ptr_flag_bitsILi16EEENSX_INS6_IJNSC_ILi8EEESI_EEENS6_IJSI_SD_EEEEEEEvNS5_8identityES15_S1F_vS1G_EENS_8epilogue10collective18CollectiveEpilogueINS1I_30Sm90PtrArrayTmaWarpSpecializedILi4ELi2ELi16ELb1ELb0ELi2EEEJSJ_NS6_IJSH_NSC_ILi32EEEEEESK_PNS6_IJSD_lSL_EEESK_S1Q_NS1I_6fusion15FusionCallbacksIS1M_NS1R_17LinearCombinationISK_fSK_fLNS_15FloatRoundStyleE2EEESJ_S1O_JEEES15_NS16_IS18_S1A_NSX_INS6_IJSI_S1B_EEENS6_IJSD_SI_EEEEEEENS5_17SM75_U16x8_LDSM_TENS5_14SM90_TMA_STOREES20_NS5_17SM90_U16x8_STSM_TENS5_9Copy_AtomIJNS5_17SM90_U32x4_STSM_NESK_EEEvEEEvvEEEEvNT_6ParamsE) ;  /* 0xffffff2802d07950 */ /* 0x000fec0003c3ffff */
.L_x_201:
[----:B------:R-:W-:Y:S01]  /*d4c0*/  UMOV UR24, UR32 ;  /* 0x0000002000187c82 */ /* 0x000fe20008000000 */
[----:B------:R-:W-:Y:S02]  /*d4d0*/  UMOV UR25, UR35 ;  /* 0x0000002300197c82 */ /* 0x000fe40008000000 */
[----:B------:R-:W1:Y:S08]  /*d4e0*/  I2F.U64.RP R13, UR24 ;  /* 0x00000018000d7d12 */ /* 0x000e700008309000 */
[----:B-1----:R-:W1:Y:S02]  /*d4f0*/  MUFU.RCP R13, R13 ;  /* 0x0000000d000d7308 */ /* 0x002e640000001000 */
[----:B-1----:R-:W-:-:S06]  /*d500*/  VIADD R2, R13, 0x1ffffffe ;  /* 0x1ffffffe0d027836 */ /* 0x002fcc0000000000 */
[----:B------:R-:W1:Y:S02]  /*d510*/  F2I.U64.TRUNC R2, R2 ;  /* 0x0000000200027311 */ /* 0x000e64000020d800 */
[----:B-1----:R-:W-:Y:S01]  /*d520*/  R2UR UR24, R2 ;  /* 0x00000000021872ca */ /* 0x002fe200000e0000 */
[----:B------:R-:W-:Y:S01]  /*d530*/  IMAD.MOV.U32 R2, RZ, RZ, R12 ;  /* 0x000000ffff027224 */ /* 0x000fe200078e000c */
[----:B------:R-:W-:Y:S01]  /*d540*/  R2UR UR25, R3 ;  /* 0x00000000031972ca */ /* 0x000fe200000e0000 */
[----:B------:R-:W-:-:S10]  /*d550*/  IMAD.MOV.U32 R3, RZ, RZ, 0x0 ;  /* 0x00000000ff037424 */ /* 0x000fd400078e00ff */
[----:B------:R-:W-:-:S04]  /*d560*/  UIMAD.WIDE.U32 UR26, UR24, UR32, URZ ;  /* 0x00000020181a72a5 */ /* 0x000fc8000f8e003f */
[----:B------:R-:W-:Y:S02]  /*d570*/  UIMAD UR27, UR24, UR35, UR27 ;  /* 0x00000023181b72a4 */ /* 0x000fe4000f8e021b */
[----:B------:R-:W-:Y:S02]  /*d580*/  UIADD3 UR36, UP1, URZ, -UR26, URZ ;  /* 0x8000001a3f247290 */ /* 0x000fe4000ff3e03f */
[----:B------:R-:W-:Y:S02]  /*d590*/  UIMAD UR28, UR25, UR32, UR27 ;  /* 0x00000020191c72a4 */ /* 0x000fe4000f8e021b */
[----:B------:R-:W-:Y:S02]  /*d5a0*/  UIMAD.WIDE.U32 UR26, UR24, UR36, URZ ;  /* 0x00000024181a72a5 */ /* 0x000fe4000f8e003f */
[----:B------:R-:W-:-:S05]  /*d5b0*/  UIADD3.X UR37, URZ, ~UR28, URZ, UP1, !UPT ;  /* 0x8000001c3f257290 */ /* 0x000fca0008ffe43f */
[----:B------:R-:W-:Y:S01]  /*d5c0*/  UMOV UR26, UR27 ;  /* 0x0000001b001a7c82 */ /* 0x000fe20008000000 */
[----:B------:R-:W-:Y:S02]  /*d5d0*/  UMOV UR27, UR24 ;  /* 0x00000018001b7c82 */ /* 0x000fe40008000000 */
[----:B------:R-:W-:Y:S02]  /*d5e0*/  UIMAD.WIDE.U32 UR28, UP1, UR24, UR37, UR26 ;  /* 0x00000025181c72a5 */ /* 0x000fe4000f82001a */
[----:B------:R-:W-:Y:S02]  /*d5f0*/  UIMAD.WIDE.U32 UR26, UR25, UR37, URZ ;  /* 0x00000025191a72a5 */ /* 0x000fe4000f8e003f */
[----:B------:R-:W-:Y:S02]  /*d600*/  UIMAD.WIDE.U32 UR28, UP2, UR25, UR36, UR28 ;  /* 0x00000024191c72a5 */ /* 0x000fe4000f84001c */
[----:B------:R-:W-:Y:S02]  /*d610*/  UIMAD UR37, UR25, UR37, URZ ;  /* 0x00000025192572a4 */ /* 0x000fe4000f8e023f */
[----:B------:R-:W-:-:S02]  /*d620*/  UIADD3.X UR26, UR27, UR25, URZ, UP1, !UPT ;  /* 0x000000191b1a7290 */ /* 0x000fc40008ffe43f */
[----:B------:R-:W-:-:S04]  /*d630*/  UIADD3 UR29, UP4, UR37, UR29, URZ ;  /* 0x0000001d251d7290 */ /* 0x000fc8000ff9e03f */
[----:B------:R-:W-:Y:S02]  /*d640*/  UIMAD.WIDE.U32 UR24, UR29, UR32, URZ ;  /* 0x000000201d1872a5 */ /* 0x000fe4000f8e003f */
[----:B------:R-:W-:Y:S02]  /*d650*/  UIADD3.X UR36, URZ, URZ, UR26, UP4, UP2 ;  /* 0x0000003f3f247290 */ /* 0x000fe4000a7e441a */
[----:B------:R-:W-:Y:S02]  /*d660*/  UIMAD UR25, UR29, UR35, UR25 ;  /* 0x000000231d1972a4 */ /* 0x000fe4000f8e0219 */
[----:B------:R-:W-:Y:S02]  /*d670*/  UIADD3 UR37, UP1, URZ, -UR24, URZ ;  /* 0x800000183f257290 */ /* 0x000fe4000ff3e03f */
[----:B------:R-:W-:Y:S02]  /*d680*/  UIMAD UR26, UR36, UR32, UR25 ;  /* 0x00000020241a72a4 */ /* 0x000fe4000f8e0219 */
[----:B------:R-:W-:-:S02]  /*d690*/  UIMAD.WIDE.U32 UR24, UR29, UR37, URZ ;  /* 0x000000251d1872a5 */ /* 0x000fc4000f8e003f */
[----:B------:R-:W-:-:S05]  /*d6a0*/  UIADD3.X UR38, URZ, ~UR26, URZ, UP1, !UPT ;  /* 0x8000001a3f267290 */ /* 0x000fca0008ffe43f */
[----:B------:R-:W-:Y:S01]  /*d6b0*/  UMOV UR28, UR25 ;  /* 0x00000019001c7c82 */ /* 0x000fe20008000000 */
[----:B------:R-:W-:Y:S02]  /*d6c0*/  UIMAD.WIDE.U32 UR24, UR36, UR38, URZ ;  /* 0x00000026241872a5 */ /* 0x000fe4000f8e003f */
[----:B------:R-:W-:Y:S02]  /*d6d0*/  UIMAD.WIDE.U32 UR26, UP1, UR29, UR38, UR28 ;  /* 0x000000261d1a72a5 */ /* 0x000fe4000f82001c */
[----:B------:R-:W-:Y:S02]  /*d6e0*/  UIMAD UR28, UR36, UR38, URZ ;  /* 0x00000026241c72a4 */ /* 0x000fe4000f8e023f */
[----:B------:R-:W-:Y:S02]  /*d6f0*/  UIMAD.WIDE.U32 UR26, UP2, UR36, UR37, UR26 ;  /* 0x00000025241a72a5 */ /* 0x000fe4000f84001a */
[----:B------:R-:W-:Y:S02]  /*d700*/  UIADD3.X UR36, UR25, UR36, URZ, UP1, !UPT ;  /* 0x0000002419247290 */ /* 0x000fe40008ffe43f */
[----:B------:R-:W-:Y:S01]  /*d710*/  UIADD3 UR28, UP4, UR28, UR27, URZ ;  /* 0x0000001b1c1c7290 */ /* 0x000fe2000ff9e03f */
[----:B------:R-:W-:-:S03]  /*d720*/  UMOV UR25, URZ ;  /* 0x0000003f00197c82 */ /* 0x000fc60008000000 */
[----:B------:R-:W-:Y:S02]  /*d730*/  UIMAD.WIDE.U32 UR26, UR28, UR33, URZ ;  /* 0x000000211c1a72a5 */ /* 0x000fe4000f8e003f */
[----:B------:R-:W-:-:S05]  /*d740*/  UIADD3.X UR36, URZ, URZ, UR36, UP4, UP2 ;  /* 0x0000003f3f247290 */ /* 0x000fca000a7e4424 */
[----:B------:R-:W-:Y:S01]  /*d750*/  UMOV UR24, UR27 ;  /* 0x0000001b00187c82 */ /* 0x000fe20008000000 */
[----:B------:R-:W-:Y:S02]  /*d760*/  UIMAD.WIDE.U32 UR26, UR36, UR34, URZ ;  /* 0x00000022241a72a5 */ /* 0x000fe4000f8e003f */
[----:B------:R-:W-:Y:S02]  /*d770*/  UIMAD.WIDE.U32 UR24, UR28, UR34, UR24 ;  /* 0x000000221c1872a5 */ /* 0x000fe4000f8e0018 */
[----:B------:R-:W-:Y:S02]  /*d780*/  UIMAD UR28, UR36, UR34, URZ ;  /* 0x00000022241c72a4 */ /* 0x000fe4000f8e023f */
[----:B------:R-:W-:-:S04]  /*d790*/  UIMAD.WIDE.U32 UR24, UP1, UR36, UR33, UR24 ;  /* 0x00000021241872a5 */ /* 0x000fc8000f820018 */
[----:B------:R-:W-:Y:S02]  /*d7a0*/  UIADD3 UR28, UP2, UR28, UR25, URZ ;  /* 0x000000191c1c7290 */ /* 0x000fe4000ff5e03f */
[----:B------:R-:W-:Y:S02]  /*d7b0*/  UIADD3.X UR26, UR27, URZ, URZ, UP1, !UPT ;  /* 0x0000003f1b1a7290 */ /* 0x000fe40008ffe43f */
[----:B------:R-:W-:Y:S02]  /*d7c0*/  UIMAD.WIDE.U32 UR24, UR28, UR32, URZ ;  /* 0x000000201c1872a5 */ /* 0x000fe4000f8e003f */
[----:B------:R-:W-:Y:S02]  /*d7d0*/  UIADD3.X UR26, URZ, UR26, URZ, UP2, !UPT ;  /* 0x0000001a3f1a7290 */ /* 0x000fe400097fe43f */
[----:B------:R-:W-:Y:S02]  /*d7e0*/  UIMAD UR25, UR28, UR35, UR25 ;  /* 0x000000231c1972a4 */ /* 0x000fe4000f8e0219 */
[----:B------:R-:W-:-:S02]  /*d7f0*/  UIADD3 UR27, UP2, -UR24, UR33, URZ ;  /* 0x00000021181b7290 */ /* 0x000fc4000ff5e13f */
[----:B------:R-:W-:Y:S02]  /*d800*/  UIMAD UR25, UR26, UR32, UR25 ;  /* 0x000000201a1972a4 */ /* 0x000fe4000f8e0219 */
[----:B------:R-:W-:Y:S02]  /*d810*/  UISETP.GE.U32.AND UP1, UPT, UR27, UR32, UPT ;  /* 0x000000201b00728c */ /* 0x000fe4000bf26070 */
[----:B------:R-:W-:Y:S02]  /*d820*/  UIADD3.X UR34, ~UR25, UR34, URZ, UP2, !UPT ;  /* 0x0000002219227290 */ /* 0x000fe400097fe53f */
[----:B------:R-:W-:Y:S02]  /*d830*/  UIADD3 UR25, UP2, -UR32, UR27, URZ ;  /* 0x0000001b20197290 */ /* 0x000fe4000ff5e13f */
[----:B------:R-:W-:Y:S02]  /*d840*/  UISETP.GE.U32.AND.EX UP1, UPT, UR34, UR35, UPT, UP1 ;  /* 0x000000232200728c */ /* 0x000fe4000bf26110 */
[----:B------:R-:W-:-:S02]  /*d850*/  UIADD3 UR24, UR28, 0x1, URZ ;  /* 0x000000011c187890 */ /* 0x000fc4000fffe03f */
[----:B------:R-:W-:Y:S02]  /*d860*/  UIADD3.X UR26, ~UR35, UR34, URZ, UP2, !UPT ;  /* 0x00000022231a7290 */ /* 0x000fe400097fe53f */
[----:B------:R-:W-:Y:S02]  /*d870*/  USEL UR25, UR25, UR27, UP1 ;  /* 0x0000001b19197287 */ /* 0x000fe40008800000 */
[----:B------:R-:W-:Y:S02]  /*d880*/  USEL UR26, UR26, UR34, UP1 ;  /* 0x000000221a1a7287 */ /* 0x000fe40008800000 */
[----:B------:R-:W-:Y:S02]  /*d890*/  USEL UR28, UR24, UR28, UP1 ;  /* 0x0000001c181c7287 */ /* 0x000fe40008800000 */
[----:B------:R-:W-:Y:S02]  /*d8a0*/  UISETP.GE.U32.AND UP1, UPT, UR25, UR32, UPT ;  /* 0x000000201900728c */ /* 0x000fe4000bf26070 */
[----:B------:R-:W-:-:S02]  /*d8b0*/  UISETP.NE.U32.AND UP2, UPT, UR32, URZ, UPT ;  /* 0x0000003f2000728c */ /* 0x000fc4000bf45070 */
[----:B------:R-:W-:Y:S02]  /*d8c0*/  UIADD3 UR24, UR28, 0x1, URZ ;  /* 0x000000011c187890 */ /* 0x000fe4000fffe03f */
[----:B------:R-:W-:Y:S02]  /*d8d0*/  UISETP.GE.U32.AND.EX UP1, UPT, UR26, UR35, UPT, UP1 ;  /* 0x000000231a00728c */ /* 0x000fe4000bf26110 */
[----:B------:R-:W-:Y:S02]  /*d8e0*/  UISETP.NE.AND.EX UP2, UPT, UR35, URZ, UPT, UP2 ;  /* 0x0000003f2300728c */ /* 0x000fe4000bf45320 */
[----:B------:R-:W-:-:S04]  /*d8f0*/  USEL UR24, UR24, UR28, UP1 ;  /* 0x0000001c18187287 */ /* 0x000fc80008800000 */
[----:B------:R-:W-:Y:S01]  /*d900*/  USEL UR25, UR24, 0xffffffff, UP2 ;  /* 0xffffffff18197887 */ /* 0x000fe20009000000 */
[----:B------:R-:W-:Y:S11]  /*d910*/  RET.REL.NODEC R2 `(_ZN7cutlass13device_kernelINS_4gemm6kernel13GemmUniversalINS1_17GroupProblemShapeIN4cute5tupleIJiiiEEEEENS1_10collective13CollectiveMmaINS1_39MainloopSm90ArrayTmaGmmaWarpSpecializedILi6ENS6_IJNS5_1CILi1EEESD_SD_EEENS1_43KernelPtrArrayTmaWarpSpecializedCooperativeEEENS6_IJNSC_ILi128EEESH_NSC_ILi64EEEEEENS_6half_tEPNS6_IJlSD_NSC_ILi0EEEEEESK_SN_NS5_8TiledMMAINS5_8MMA_AtomIJNS5_4SM904GMMA26MMA_64x128x16_F32F16F16_SSILNSR_5MajorE0ELST_0ELNSR_7ScaleInE1ELSU_1EEEEEENS5_6LayoutINS6_IJNSC_ILi2EEESD_SD_EEENS6_IJSD_SL_SL_EEEEENS6_IJNS5_10UnderscoreES12_S12_EEEEENS5_13SM90_TMA_LOADENS5_14ComposedLayoutINS5_7SwizzleILi3ELi4ELi3EEENS5_18smem_ptr_flag_bitsILi16EEENSX_INS6_IJNSC_ILi8EEESI_EEENS6_IJSI_SD_EEEEEEEvNS5_8identityES15_S1F_vS1G_EENS_8epilogue10collective18CollectiveEpilogueINS1I_30Sm90PtrArrayTmaWarpSpecializedILi4ELi2ELi16ELb1ELb0ELi2EEEJSJ_NS6_IJSH_NSC_ILi32EEEEEESK_PNS6_IJSD_lSL_EEESK_S1Q_NS1I_6fusion15FusionCallbacksIS1M_NS1R_17LinearCombinationISK_fSK_fLNS_15FloatRoundStyleE2EEESJ_S1O_JEEES15_NS16_IS18_S1A_NSX_INS6_IJSI_S1B_EEENS6_IJSD_SI_EEEEEEENS5_17SM75_U16x8_LDSM_TENS5_14SM90_TMA_STOREES20_NS5_17SM90_U16x8_STSM_TENS5_9Copy_AtomIJNS5_17SM90_U32x4_STSM_NESK_EEEvEEEvvEEEEvNT_6ParamsE) ;  /* 0xffffff2402b87950 */ /* 0x000ff60003c3ffff */
.L_x_269:
[----:B------:R-:W-:-:S00]  /*d920*/  BRA `(.L_x_269) ;  /* 0xfffffffc00fc7947 */ /* 0x000fc0000383ffff */
[----:B------:R-:W-:-:S00]  /*d930*/  NOP ;  /* 0x0000000000007918 */ /* 0x000fc00000000000 */
        /* <DEDUP_REMOVED lines=12> */
.L_x_270:


//--------------------- .nv.global.init           --------------------------
	.section	.nv.global.init,"aw",@progbits
.nv.global.init:
	.type		$str$24,@object
	.size		$str$24,($str$25 - $str$24)
$str$24:
        /*0000*/ 	.byte	0x28, 0x61, 0x64, 0x64, 0x72, 0x65, 0x73, 0x73, 0x20, 0x26, 0x20, 0x6d, 0x61, 0x73, 0x6b, 0x29
        /*0010*/ 	.byte	0x20, 0x3d, 0x3d, 0x20, 0x30, 0x00
	.type		$str$25,@object
	.size		$str$25,(__unnamed_1 - $str$25)
$str$25:
        /*0016*/ 	.byte	0x2f, 0x74, 0x6d, 0x70, 0x2f, 0x63, 0x75, 0x74, 0x6c, 0x61, 0x73, 0x73, 0x5f, 0x73, 0x77, 0x65
        /*0026*/ 	.byte	0x65, 0x70, 0x5f, 0x73, 0x72, 0x63, 0x2f, 0x69, 0x6e, 0x63, 0x6c, 0x75, 0x64, 0x65, 0x2f, 0x63
        /*0036*/ 	.byte	0x75, 0x74, 0x65, 0x2f, 0x70, 0x6f, 0x69, 0x6e, 0x74, 0x65, 0x72, 0x5f, 0x66, 0x6c, 0x61, 0x67
        /*0046*/ 	.byte	0x67, 0x65, 0x64, 0x2e, 0x68, 0x70, 0x70, 0x00
	.type		__unnamed_1,@object
	.size		__unnamed_1,(.L_0 - __unnamed_1)
__unnamed_1:
        /*004e*/ 	.byte	0x61, 0x75, 0x74, 0x6f, 0x20, 0x63, 0x75, 0x74, 0x65, 0x3a, 0x3a, 0x61, 0x73, 0x5f, 0x70, 0x6f
        /* <DEDUP_REMOVED lines=27> */
        /*020e*/ 	.byte	0x30, 0x39, 0x36, 0x3e, 0x3e, 0x3e, 0x3e, 0x3e, 0x5d, 0x00
.L_0:


//--------------------- .nv.shared._ZN7cutlass13device_kernelINS_4gemm6kernel13GemmUniversalINS1_17GroupProblemShapeIN4cute5tupleIJiiiEEEEENS1_10collective13CollectiveMmaINS1_39MainloopSm90ArrayTmaGmmaWarpSpecializedILi6ENS6_IJNS5_1CILi1EEESD_SD_EEENS1_43KernelPtrArrayTmaWarpSpecializedCooperativeEEENS6_IJNSC_ILi128EEESH_NSC_ILi64EEEEEENS_6half_tEPNS6_IJlSD_NSC_ILi0EEEEEESK_SN_NS5_8TiledMMAINS5_8MMA_AtomIJNS5_4SM904GMMA26MMA_64x128x16_F32F16F16_SSILNSR_5MajorE0ELST_0ELNSR_7ScaleInE1ELSU_1EEEEEENS5_6LayoutINS6_IJNSC_ILi2EEESD_SD_EEENS6_IJSD_SL_SL_EEEEENS6_IJNS5_10UnderscoreES12_S12_EEEEENS5_13SM90_TMA_LOADENS5_14ComposedLayoutINS5_7SwizzleILi3ELi4ELi3EEENS5_18smem_ptr_flag_bitsILi16EEENSX_INS6_IJNSC_ILi8EEESI_EEENS6_IJSI_SD_EEEEEEEvNS5_8identityES15_S1F_vS1G_EENS_8epilogue10collective18CollectiveEpilogueINS1I_30Sm90PtrArrayTmaWarpSpecializedILi4ELi2ELi16ELb1ELb0ELi2EEEJSJ_NS6_IJSH_NSC_ILi32EEEEEESK_PNS6_IJSD_lSL_EEESK_S1Q_NS1I_6fusion15FusionCallbacksIS1M_NS1R_17LinearCombinationISK_fSK_fLNS_15FloatRoundStyleE2EEESJ_S1O_JEEES15_NS16_IS18_S1A_NSX_INS6_IJSI_S1B_EEENS6_IJSD_SI_EEEEEEENS5_17SM75_U16x8_LDSM_TENS5_14SM90_TMA_STOREES20_NS5_17SM90_U16x8_STSM_TENS5_9Copy_AtomIJNS5_17SM90_U32x4_STSM_NESK_EEEvEEEvvEEEEvNT_6ParamsE --------------------------
	.section	.nv.shared._ZN7cutlass13device_kernelINS_4gemm6kernel13GemmUniversalINS1_17GroupProblemShapeIN4cute5tupleIJiiiEEEEENS1_10collective13CollectiveMmaINS1_39MainloopSm90ArrayTmaGmmaWarpSpecializedILi6ENS6_IJNS5_1CILi1EEESD_SD_EEENS1_43KernelPtrArrayTmaWarpSpecializedCooperativeEEENS6_IJNSC_ILi128EEESH_NSC_ILi64EEEEEENS_6half_tEPNS6_IJlSD_NSC_ILi0EEEEEESK_SN_NS5_8TiledMMAINS5_8MMA_AtomIJNS5_4SM904GMMA26MMA_64x128x16_F32F16F16_SSILNSR_5MajorE0ELST_0ELNSR_7ScaleInE1ELSU_1EEEEEENS5_6LayoutINS6_IJNSC_ILi2EEESD_SD_EEENS6_IJSD_SL_SL_EEEEENS6_IJNS5_10UnderscoreES12_S12_EEEEENS5_13SM90_TMA_LOADENS5_14ComposedLayoutINS5_7SwizzleILi3ELi4ELi3EEENS5_18smem_ptr_flag_bitsILi16EEENSX_INS6_IJNSC_ILi8EEESI_EEENS6_IJSI_SD_EEEEEEEvNS5_8identityES15_S1F_vS1G_EENS_8epilogue10collective18CollectiveEpilogueINS1I_30Sm90PtrArrayTmaWarpSpecializedILi4ELi2ELi16ELb1ELb0ELi2EEEJSJ_NS6_IJSH_NSC_ILi32EEEEEESK_PNS6_IJSD_lSL_EEESK_S1Q_NS1I_6fusion15FusionCallbacksIS1M_NS1R_17LinearCombinationISK_fSK_fLNS_15FloatRoundStyleE2EEESJ_S1O_JEEES15_NS16_IS18_S1A_NSX_INS6_IJSI_S1B_EEENS6_IJSD_SI_EEEEEEENS5_17SM75_U16x8_LDSM_TENS5_14SM90_TMA_STOREES20_NS5_17SM90_U16x8_STSM_TENS5_9Copy_AtomIJNS5_17SM90_U32x4_STSM_NESK_EEEvEEEvvEEEEvNT_6ParamsE,"aw",@nobits
	.sectionflags	@""
	.align	16
	.zero		1024


//--------------------- .nv.shared.reserved.0     --------------------------
	.section	.nv.shared.reserved.0,"aw",@nobits
	.weak		__nv_reservedSMEM_offset_0_alias
	.size		__nv_reservedSMEM_offset_0_alias, 0, 0
	.other		__nv_reservedSMEM_offset_0_alias,@"STO_CUDA_RESERVED_SHARED STV_DEFAULT"
__nv_reservedSMEM_offset_0_alias:
	.zero		0


//--------------------- .nv.global                --------------------------
	.section	.nv.global,"aw",@nobits
.nv.global:
	.type		_ZN39_INTERNAL_02b147f2_4_k_cu_b9fc0514_27274cute1_E,@object
	.size		_ZN39_INTERNAL_02b147f2_4_k_cu_b9fc0514_27274cute1_E,(_ZN39_INTERNAL_02b147f2_4_k_cu_b9fc0514_27274cuda3std3__45__cpo6cbeginE - _ZN39_INTERNAL_02b147f2_4_k_cu_b9fc0514_27274cute1_E)
_ZN39_INTERNAL_02b147f2_4_k_cu_b9fc0514_27274cute1_E:
	.zero		1
	.type		_ZN39_INTERNAL_02b147f2_4_k_cu_b9fc0514_27274cuda3std3__45__cpo6cbeginE,@object
	.size		_ZN39_INTERNAL_02b147f2_4_k_cu_b9fc0514_27274cuda3std3__45__cpo6cbeginE,(_ZN39_INTERNAL_02b147f2_4_k_cu_b9fc0514_27274cuda3std3__48in_placeE - _ZN39_INTERNAL_02b147f2_4_k_cu_b9fc0514_27274cuda3std3__45__cpo6cbeginE)
_ZN39_INTERNAL_02b147f2_4_k_cu_b9fc0514_27274cuda3std3__45__cpo6cbeginE:
	.zero		1
	.type		_ZN39_INTERNAL_02b147f2_4_k_cu_b9fc0514_27274cuda3std3__48in_placeE,@object
	.size		_ZN39_INTERNAL_02b147f2_4_k_cu_b9fc0514_27274cuda3std3__48in_placeE,(_ZN39_INTERNAL_02b147f2_4_k_cu_b9fc0514_27274cuda3std6ranges3__45__cpo9iter_moveE - _ZN39_INTERNAL_02b147f2_4_k_cu_b9fc0514_27274cuda3std3__48in_placeE)
_ZN39_INTERNAL_02b147f2_4_k_cu_b9fc0514_27274cuda3std3__48in_placeE:
	.zero		1
	.type		_ZN39_INTERNAL_02b147f2_4_k_cu_b9fc0514_27274cuda3std6ranges3__45__cpo9iter_moveE,@object
	.size		_ZN39_INTERNAL_02b147f2_4_k_cu_b9fc0514_27274cuda3std6ranges3__45__cpo9iter_moveE,(_ZN39_INTERNAL_02b147f2_4_k_cu_b9fc0514_27274cuda3std3__45__cpo5beginE - _ZN39_INTERNAL_02b147f2_4_k_cu_b9fc0514_27274cuda3std6ranges3__45__cpo9iter_moveE)
_ZN39_INTERNAL_02b147f2_4_k_cu_b9fc0514_27274cuda3std6ranges3__45__cpo9iter_moveE:
	.zero		1
	.type		_ZN39_INTERNAL_02b147f2_4_k_cu_b9fc0514_27274cuda3std3__45__cpo5beginE,@object
	.size		_ZN39_INTERNAL_02b147f2_4_k_cu_b9fc0514_27274cuda3std3__45__cpo5beginE,(_ZN39_INTERNAL_02b147f2_4_k_cu_b9fc0514_27274cuda3std3__441_GLOBAL__N__02b147f2_4_k_cu_b9fc0514_27276ignoreE - _ZN39_INTERNAL_02b147f2_4_k_cu_b9fc0514_27274cuda3std3__45__cpo5beginE)
_ZN39_INTERNAL_02b147f2_4_k_cu_b9fc0514_27274cuda3std3__45__cpo5beginE:
	.zero		1
	.type		_ZN39_INTERNAL_02b147f2_4_k_cu_b9fc0514_27274cuda3std3__441_GLOBAL__N__02b147f2_4_k_cu_b9fc0514_27276ignoreE,@object
	.size		_ZN39_INTERNAL_02b147f2_4_k_cu_b9fc0514_27274cuda3std3__441_GLOBAL__N__02b147f2_4_k_cu_b9fc0514_27276ignoreE,(_ZN39_INTERNAL_02b147f2_4_k_cu_b9fc0514_27274cute7productE - _ZN39_INTERNAL_02b147f2_4_k_cu_b9fc0514_27274cuda3std3__441_GLOBAL__N__02b147f2_4_k_cu_b9fc0514_27276ignoreE)
_ZN39_INTERNAL_02b147f2_4_k_cu_b9fc0514_27274cuda3std3__441_GLOBAL__N__02b147f2_4_k_cu_b9fc0514_27276ignoreE:
	.zero		1
	.type		_ZN39_INTERNAL_02b147f2_4_k_cu_b9fc0514_27274cute7productE,@object
	.size		_ZN39_INTERNAL_02b147f2_4_k_cu_b9fc0514_27274cute7productE,(_ZN39_INTERNAL_02b147f2_4_k_cu_b9fc0514_27274cuda3std3__45__cpo3endE - _ZN39_INTERNAL_02b147f2_4_k_cu_b9fc0514_27274cute7productE)
_ZN39_INTERNAL_02b147f2_4_k_cu_b9fc0514_27274cute7productE:
	.zero		1
	.type		_ZN39_INTERNAL_02b147f2_4_k_cu_b9fc0514_27274cuda3std3__45__cpo3endE,@object
	.size		_ZN39_INTERNAL_02b147f2_4_k_cu_b9fc0514_27274cuda3std3__45__cpo3endE,(_ZN39_INTERNAL_02b147f2_4_k_cu_b9fc0514_27274cuda3std3__419piecewise_constructE - _ZN39_INTERNAL_02b147f2_4_k_cu_b9fc0514_27274cuda3std3__45__cpo3endE)
_ZN39_INTERNAL_02b147f2_4_k_cu_b9fc0514_27274cuda3std3__45__cpo3endE:
	.zero		1
	.type		_ZN39_INTERNAL_02b147f2_4_k_cu_b9fc0514_27274cuda3std3__419piecewise_constructE,@object
	.size		_ZN39_INTERNAL_02b147f2_4_k_cu_b9fc0514_27274cuda3std3__419piecewise_constructE,(_ZN39_INTERNAL_02b147f2_4_k_cu_b9fc0514_27274cuda3std3__45__cpo4cendE - _ZN39_INTERNAL_02b147f2_4_k_cu_b9fc0514_27274cuda3std3__419piecewise_constructE)
_ZN39_INTERNAL_02b147f2_4_k_cu_b9fc0514_27274cuda3std3__419piecewise_constructE:
	.zero		1
	.type		_ZN39_INTERNAL_02b147f2_4_k_cu_b9fc0514_27274cuda3std3__45__cpo4cendE,@object
	.size		_ZN39_INTERNAL_02b147f2_4_k_cu_b9fc0514_27274cuda3std3__45__cpo4cendE,(_ZN39_INTERNAL_02b147f2_4_k_cu_b9fc0514_27274cuda3std6ranges3__45__cpo4swapE - _ZN39_INTERNAL_02b147f2_4_k_cu_b9fc0514_27274cuda3std3__45__cpo4cendE)
_ZN39_INTERNAL_02b147f2_4_k_cu_b9fc0514_27274cuda3std3__45__cpo4cendE:
	.zero		1
	.type		_ZN39_INTERNAL_02b147f2_4_k_cu_b9fc0514_27274cuda3std6ranges3__45__cpo4swapE,@object
	.size		_ZN39_INTERNAL_02b147f2_4_k_cu_b9fc0514_27274cuda3std6ranges3__45__cpo4swapE,(.L_8 - _ZN39_INTERNAL_02b147f2_4_k_cu_b9fc0514_27274cuda3std6ranges3__45__cpo4swapE)
_ZN39_INTERNAL_02b147f2_4_k_cu_b9fc0514_27274cuda3std6ranges3__45__cpo4swapE:
	.zero		1
.L_8:


//--------------------- .nv.constant0._ZN7cutlass13device_kernelINS_4gemm6kernel13GemmUniversalINS1_17GroupProblemShapeIN4cute5tupleIJiiiEEEEENS1_10collective13CollectiveMmaINS1_39MainloopSm90ArrayTmaGmmaWarpSpecializedILi6ENS6_IJNS5_1CILi1EEESD_SD_EEENS1_43KernelPtrArrayTmaWarpSpecializedCooperativeEEENS6_IJNSC_ILi128EEESH_NSC_ILi64EEEEEENS_6half_tEPNS6_IJlSD_NSC_ILi0EEEEEESK_SN_NS5_8TiledMMAINS5_8MMA_AtomIJNS5_4SM904GMMA26MMA_64x128x16_F32F16F16_SSILNSR_5MajorE0ELST_0ELNSR_7ScaleInE1ELSU_1EEEEEENS5_6LayoutINS6_IJNSC_ILi2EEESD_SD_EEENS6_IJSD_SL_SL_EEEEENS6_IJNS5_10UnderscoreES12_S12_EEEEENS5_13SM90_TMA_LOADENS5_14ComposedLayoutINS5_7SwizzleILi3ELi4ELi3EEENS5_18smem_ptr_flag_bitsILi16EEENSX_INS6_IJNSC_ILi8EEESI_EEENS6_IJSI_SD_EEEEEEEvNS5_8identityES15_S1F_vS1G_EENS_8epilogue10collective18CollectiveEpilogueINS1I_30Sm90PtrArrayTmaWarpSpecializedILi4ELi2ELi16ELb1ELb0ELi2EEEJSJ_NS6_IJSH_NSC_ILi32EEEEEESK_PNS6_IJSD_lSL_EEESK_S1Q_NS1I_6fusion15FusionCallbacksIS1M_NS1R_17LinearCombinationISK_fSK_fLNS_15FloatRoundStyleE2EEESJ_S1O_JEEES15_NS16_IS18_S1A_NSX_INS6_IJSI_S1B_EEENS6_IJSD_SI_EEEEEEENS5_17SM75_U16x8_LDSM_TENS5_14SM90_TMA_STOREES20_NS5_17SM90_U16x8_STSM_TENS5_9Copy_AtomIJNS5_17SM90_U32x4_STSM_NESK_EEEvEEEvvEEEEvNT_6ParamsE --------------------------
	.section	.nv.constant0._ZN7cutlass13device_kernelINS_4gemm6kernel13GemmUniversalINS1_17GroupProblemShapeIN4cute5tupleIJiiiEEEEENS1_10collective13CollectiveMmaINS1_39MainloopSm90ArrayTmaGmmaWarpSpecializedILi6ENS6_IJNS5_1CILi1EEESD_SD_EEENS1_43KernelPtrArrayTmaWarpSpecializedCooperativeEEENS6_IJNSC_ILi128EEESH_NSC_ILi64EEEEEENS_6half_tEPNS6_IJlSD_NSC_ILi0EEEEEESK_SN_NS5_8TiledMMAINS5_8MMA_AtomIJNS5_4SM904GMMA26MMA_64x128x16_F32F16F16_SSILNSR_5MajorE0ELST_0ELNSR_7ScaleInE1ELSU_1EEEEEENS5_6LayoutINS6_IJNSC_ILi2EEESD_SD_EEENS6_IJSD_SL_SL_EEEEENS6_IJNS5_10UnderscoreES12_S12_EEEEENS5_13SM90_TMA_LOADENS5_14ComposedLayoutINS5_7SwizzleILi3ELi4ELi3EEENS5_18smem_ptr_flag_bitsILi16EEENSX_INS6_IJNSC_ILi8EEESI_EEENS6_IJSI_SD_EEEEEEEvNS5_8identityES15_S1F_vS1G_EENS_8epilogue10collective18CollectiveEpilogueINS1I_30Sm90PtrArrayTmaWarpSpecializedILi4ELi2ELi16ELb1ELb0ELi2EEEJSJ_NS6_IJSH_NSC_ILi32EEEEEESK_PNS6_IJSD_lSL_EEESK_S1Q_NS1I_6fusion15FusionCallbacksIS1M_NS1R_17LinearCombinationISK_fSK_fLNS_15FloatRoundStyleE2EEESJ_S1O_JEEES15_NS16_IS18_S1A_NSX_INS6_IJSI_S1B_EEENS6_IJSD_SI_EEEEEEENS5_17SM75_U16x8_LDSM_TENS5_14SM90_TMA_STOREES20_NS5_17SM90_U16x8_STSM_TENS5_9Copy_AtomIJNS5_17SM90_U32x4_STSM_NESK_EEEvEEEvvEEEEvNT_6ParamsE,"a",@progbits
	.sectionflags	@""
	.align	4
.nv.constant0._ZN7cutlass13device_kernelINS_4gemm6kernel13GemmUniversalINS1_17GroupProblemShapeIN4cute5tupleIJiiiEEEEENS1_10collective13CollectiveMmaINS1_39MainloopSm90ArrayTmaGmmaWarpSpecializedILi6ENS6_IJNS5_1CILi1EEESD_SD_EEENS1_43KernelPtrArrayTmaWarpSpecializedCooperativeEEENS6_IJNSC_ILi128EEESH_NSC_ILi64EEEEEENS_6half_tEPNS6_IJlSD_NSC_ILi0EEEEEESK_SN_NS5_8TiledMMAINS5_8MMA_AtomIJNS5_4SM904GMMA26MMA_64x128x16_F32F16F16_SSILNSR_5MajorE0ELST_0ELNSR_7ScaleInE1ELSU_1EEEEEENS5_6LayoutINS6_IJNSC_ILi2EEESD_SD_EEENS6_IJSD_SL_SL_EEEEENS6_IJNS5_10UnderscoreES12_S12_EEEEENS5_13SM90_TMA_LOADENS5_14ComposedLayoutINS5_7SwizzleILi3ELi4ELi3EEENS5_18smem_ptr_flag_bitsILi16EEENSX_INS6_IJNSC_ILi8EEESI_EEENS6_IJSI_SD_EEEEEEEvNS5_8identityES15_S1F_vS1G_EENS_8epilogue10collective18CollectiveEpilogueINS1I_30Sm90PtrArrayTmaWarpSpecializedILi4ELi2ELi16ELb1ELb0ELi2EEEJSJ_NS6_IJSH_NSC_ILi32EEEEEESK_PNS6_IJSD_lSL_EEESK_S1Q_NS1I_6fusion15FusionCallbacksIS1M_NS1R_17LinearCombinationISK_fSK_fLNS_15FloatRoundStyleE2EEESJ_S1O_JEEES15_NS16_IS18_S1A_NSX_INS6_IJSI_S1B_EEENS6_IJSD_SI_EEEEEEENS5_17SM75_U16x8_LDSM_TENS5_14SM90_TMA_STOREES20_NS5_17SM90_U16x8_STSM_TENS5_9Copy_AtomIJNS5_17SM90_U32x4_STSM_NESK_EEEvEEEvvEEEEvNT_6ParamsE:
	.zero		2432


//--------------------- SYMBOLS --------------------------

	.type		.nv.reservedSmem.offset0,@object
	.size		.nv.reservedSmem.offset0,0x4
	.type		__assertfail,@function
